	.target	sm_100a

	.elftype	@"ET_EXEC"


//--------------------- .note.nv.tkinfo           --------------------------
	.section	.note.nv.tkinfo,"",@"SHT_NOTE"
	.sectionflags	@"SHF_NOTE_NV_TKINFO"
	.tkinfo
        /*0018*/ 	.word	0x00000002
        /*0030*/ 	.string	""
        /*0030*/ 	.string	"ptxas"
        /*0030*/ 	.string	"Cuda compilation tools, release 13.0, V13.0.88"
        /*0030*/ 	.string	"Build cuda_13.0.r13.0/compiler.36424714_0"
        /*0030*/ 	.string	"-arch sm_100a -m 64 "



//--------------------- .note.nv.cuinfo           --------------------------
	.section	.note.nv.cuinfo,"",@"SHT_NOTE"
	.sectionflags	@"SHF_NOTE_NV_CUINFO"
        /*0018*/ 	.short	0x0002
        /*001a*/ 	.short	0x0064
        /*001c*/ 	.short	0x0082
	.zero		2


//--------------------- .nv.info                  --------------------------
	.section	.nv.info,"",@"SHT_CUDA_INFO"
	.align	4


	//----- nvinfo : EIATTR_REGCOUNT
	.align		4
        /*0000*/ 	.byte	0x04, 0x2f
        /*0002*/ 	.short	(.L_19 - .L_18)
	.align		4
.L_18:
        /*0004*/ 	.word	index@(_ZN7cutlass13device_kernelINS_4conv6kernel13ConvUniversalINS1_16ConvProblemShapeILNS1_8OperatorE2ELi3EEENS1_10collective14CollectiveConvINS1_47MainloopSm100TmaUmmaWarpSpecializedImplicitGemmILS5_2ELi8ELi3ELi1ELi2EN4cute5tupleIJNSA_1CILi2EEENSC_ILi1EEESE_EEEEENSB_IJNSC_ILi256EEENSB_IJNSC_ILi128EEEEEENSB_IJNSC_ILi64EEEEEEEEENS_10bfloat16_tESN_NSA_8TiledMMAINSA_8MMA_AtomIJNSA_26SM100_MMA_F16BF16_2x1SM_SSISN_SN_fLi256ELi128ELNSA_4UMMA5MajorE1ELSS_1ELNSR_7ScaleInE0ELST_0EEEEEENSA_6LayoutINSB_IJSE_SE_SE_EEENSB_IJNSC_ILi0EEESY_SY_EEEEENSB_IJNSA_10UnderscoreES11_S11_EEEEENS7_6detail27Sm100ImplicitGemmTileTraitsINSA_18SM100_TMA_2SM_LOADENSA_14ComposedLayoutINSA_7SwizzleILi3ELi4ELi3EEENSA_18smem_ptr_flag_bitsILi16EEENSW_INSB_IJSK_NSC_ILi8EEEEEENSB_IJSE_SK_EEEEEEEvEENS15_INSA_25SM100_TMA_2SM_LOAD_IM2COLES1G_vEEEENS_8epilogue10collective18CollectiveEpilogueINS1L_23Sm100TmaWarpSpecializedILi4ELi2ELi32ELb1ELb0EEEJNSB_IJSI_SJ_SL_EEENSB_IJNSW_ISI_SE_EENSW_INSC_ILi32EEESE_EEEEESN_NSB_IJlNSB_IJSE_lllEEESY_EEESN_S1W_NS1L_6fusion15FusionCallbacksIS1P_NS1X_17LinearCombinationISN_fSN_fLNS_15FloatRoundStyleE2EEES1Q_S1U_JEEENSA_5SM1004TMEM4LOAD26SM100_TMEM_LOAD_32dp32b32xENSA_13SM90_TMA_LOADENS17_INS18_ILi2ELi4ELi3EEES1B_NSW_INSB_IJS1C_S1S_EEENSB_IJS1S_SE_EEEEEEENSA_39AutoVectorizingCopyWithAssumedAlignmentILi128EEENSA_14SM90_TMA_STOREES2C_S2E_S2E_EEEvvEEEEvNT_6ParamsE)
        /*0008*/ 	.word	0x0000007a


	//----- nvinfo : EIATTR_FRAME_SIZE
	.align		4
.L_19:
        /*000c*/ 	.byte	0x04, 0x11
        /*000e*/ 	.short	(.L_21 - .L_20)
	.align		4
.L_20:
        /*0010*/ 	.word	index@($__internal_2_$__cuda_sm10x_tcgen05_guardrail_trap_unallocated_columns_being_dealloced)
        /*0014*/ 	.word	0x00000008


	//----- nvinfo : EIATTR_FRAME_SIZE
	.align		4
.L_21:
        /*0018*/ 	.byte	0x04, 0x11
        /*001a*/ 	.short	(.L_23 - .L_22)
	.align		4
.L_22:
        /*001c*/ 	.word	index@($__internal_1_$__cuda_sm10x_tcgen05_guardrail_trap_phase_invalid_during_alloc)
        /*0020*/ 	.word	0x00000008


	//----- nvinfo : EIATTR_FRAME_SIZE
	.align		4
.L_23:
        /*0024*/ 	.byte	0x04, 0x11
        /*0026*/ 	.short	(.L_25 - .L_24)
	.align		4
.L_24:
        /*0028*/ 	.word	index@($__internal_0_$__cuda_sm10x_tcgen05_guardrail_trap_col_being_dealloced_not_returned_by_alloc)
        /*002c*/ 	.word	0x00000008


	//----- nvinfo : EIATTR_FRAME_SIZE
	.align		4
.L_25:
        /*0030*/ 	.byte	0x04, 0x11
        /*0032*/ 	.short	(.L_27 - .L_26)
	.align		4
.L_26:
        /*0034*/ 	.word	index@(_ZN7cutlass13device_kernelINS_4conv6kernel13ConvUniversalINS1_16ConvProblemShapeILNS1_8OperatorE2ELi3EEENS1_10collective14CollectiveConvINS1_47MainloopSm100TmaUmmaWarpSpecializedImplicitGemmILS5_2ELi8ELi3ELi1ELi2EN4cute5tupleIJNSA_1CILi2EEENSC_ILi1EEESE_EEEEENSB_IJNSC_ILi256EEENSB_IJNSC_ILi128EEEEEENSB_IJNSC_ILi64EEEEEEEEENS_10bfloat16_tESN_NSA_8TiledMMAINSA_8MMA_AtomIJNSA_26SM100_MMA_F16BF16_2x1SM_SSISN_SN_fLi256ELi128ELNSA_4UMMA5MajorE1ELSS_1ELNSR_7ScaleInE0ELST_0EEEEEENSA_6LayoutINSB_IJSE_SE_SE_EEENSB_IJNSC_ILi0EEESY_SY_EEEEENSB_IJNSA_10UnderscoreES11_S11_EEEEENS7_6detail27Sm100ImplicitGemmTileTraitsINSA_18SM100_TMA_2SM_LOADENSA_14ComposedLayoutINSA_7SwizzleILi3ELi4ELi3EEENSA_18smem_ptr_flag_bitsILi16EEENSW_INSB_IJSK_NSC_ILi8EEEEEENSB_IJSE_SK_EEEEEEEvEENS15_INSA_25SM100_TMA_2SM_LOAD_IM2COLES1G_vEEEENS_8epilogue10collective18CollectiveEpilogueINS1L_23Sm100TmaWarpSpecializedILi4ELi2ELi32ELb1ELb0EEEJNSB_IJSI_SJ_SL_EEENSB_IJNSW_ISI_SE_EENSW_INSC_ILi32EEESE_EEEEESN_NSB_IJlNSB_IJSE_lllEEESY_EEESN_S1W_NS1L_6fusion15FusionCallbacksIS1P_NS1X_17LinearCombinationISN_fSN_fLNS_15FloatRoundStyleE2EEES1Q_S1U_JEEENSA_5SM1004TMEM4LOAD26SM100_TMEM_LOAD_32dp32b32xENSA_13SM90_TMA_LOADENS17_INS18_ILi2ELi4ELi3EEES1B_NSW_INSB_IJS1C_S1S_EEENSB_IJS1S_SE_EEEEEEENSA_39AutoVectorizingCopyWithAssumedAlignmentILi128EEENSA_14SM90_TMA_STOREES2C_S2E_S2E_EEEvvEEEEvNT_6ParamsE)
        /*0038*/ 	.word	0x00000008


	//----- nvinfo : EIATTR_MIN_STACK_SIZE
	.align		4
.L_27:
        /*003c*/ 	.byte	0x04, 0x12
        /*003e*/ 	.short	(.L_29 - .L_28)
	.align		4
.L_28:
        /*0040*/ 	.word	index@(_ZN7cutlass13device_kernelINS_4conv6kernel13ConvUniversalINS1_16ConvProblemShapeILNS1_8OperatorE2ELi3EEENS1_10collective14CollectiveConvINS1_47MainloopSm100TmaUmmaWarpSpecializedImplicitGemmILS5_2ELi8ELi3ELi1ELi2EN4cute5tupleIJNSA_1CILi2EEENSC_ILi1EEESE_EEEEENSB_IJNSC_ILi256EEENSB_IJNSC_ILi128EEEEEENSB_IJNSC_ILi64EEEEEEEEENS_10bfloat16_tESN_NSA_8TiledMMAINSA_8MMA_AtomIJNSA_26SM100_MMA_F16BF16_2x1SM_SSISN_SN_fLi256ELi128ELNSA_4UMMA5MajorE1ELSS_1ELNSR_7ScaleInE0ELST_0EEEEEENSA_6LayoutINSB_IJSE_SE_SE_EEENSB_IJNSC_ILi0EEESY_SY_EEEEENSB_IJNSA_10UnderscoreES11_S11_EEEEENS7_6detail27Sm100ImplicitGemmTileTraitsINSA_18SM100_TMA_2SM_LOADENSA_14ComposedLayoutINSA_7SwizzleILi3ELi4ELi3EEENSA_18smem_ptr_flag_bitsILi16EEENSW_INSB_IJSK_NSC_ILi8EEEEEENSB_IJSE_SK_EEEEEEEvEENS15_INSA_25SM100_TMA_2SM_LOAD_IM2COLES1G_vEEEENS_8epilogue10collective18CollectiveEpilogueINS1L_23Sm100TmaWarpSpecializedILi4ELi2ELi32ELb1ELb0EEEJNSB_IJSI_SJ_SL_EEENSB_IJNSW_ISI_SE_EENSW_INSC_ILi32EEESE_EEEEESN_NSB_IJlNSB_IJSE_lllEEESY_EEESN_S1W_NS1L_6fusion15FusionCallbacksIS1P_NS1X_17LinearCombinationISN_fSN_fLNS_15FloatRoundStyleE2EEES1Q_S1U_JEEENSA_5SM1004TMEM4LOAD26SM100_TMEM_LOAD_32dp32b32xENSA_13SM90_TMA_LOADENS17_INS18_ILi2ELi4ELi3EEES1B_NSW_INSB_IJS1C_S1S_EEENSB_IJS1S_SE_EEEEEEENSA_39AutoVectorizingCopyWithAssumedAlignmentILi128EEENSA_14SM90_TMA_STOREES2C_S2E_S2E_EEEvvEEEEvNT_6ParamsE)
        /*0044*/ 	.word	0x00000008
.L_29:


//--------------------- .nv.compat                --------------------------
	.section	.nv.compat,"",@"SHT_CUDA_COMPAT_INFO"
	.align	4
        /*0000*/ 	.byte	0x02, 0x09, 0x01, 0x00, 0x02, 0x02, 0x02, 0x00, 0x02, 0x05, 0x05, 0x00, 0x03, 0x07, 0x01, 0x01
        /*0010*/ 	.byte	0x02, 0x03, 0x01, 0x00, 0x02, 0x06, 0x01, 0x00, 0x04, 0x0b, 0x08, 0x00, 0x09, 0x00, 0x00, 0x00
        /*0020*/ 	.byte	0x00, 0x00, 0x00, 0x00


//--------------------- .nv.info._ZN7cutlass13device_kernelINS_4conv6kernel13ConvUniversalINS1_16ConvProblemShapeILNS1_8OperatorE2ELi3EEENS1_10collective14CollectiveConvINS1_47MainloopSm100TmaUmmaWarpSpecializedImplicitGemmILS5_2ELi8ELi3ELi1ELi2EN4cute5tupleIJNSA_1CILi2EEENSC_ILi1EEESE_EEEEENSB_IJNSC_ILi256EEENSB_IJNSC_ILi128EEEEEENSB_IJNSC_ILi64EEEEEEEEENS_10bfloat16_tESN_NSA_8TiledMMAINSA_8MMA_AtomIJNSA_26SM100_MMA_F16BF16_2x1SM_SSISN_SN_fLi256ELi128ELNSA_4UMMA5MajorE1ELSS_1ELNSR_7ScaleInE0ELST_0EEEEEENSA_6LayoutINSB_IJSE_SE_SE_EEENSB_IJNSC_ILi0EEESY_SY_EEEEENSB_IJNSA_10UnderscoreES11_S11_EEEEENS7_6detail27Sm100ImplicitGemmTileTraitsINSA_18SM100_TMA_2SM_LOADENSA_14ComposedLayoutINSA_7SwizzleILi3ELi4ELi3EEENSA_18smem_ptr_flag_bitsILi16EEENSW_INSB_IJSK_NSC_ILi8EEEEEENSB_IJSE_SK_EEEEEEEvEENS15_INSA_25SM100_TMA_2SM_LOAD_IM2COLES1G_vEEEENS_8epilogue10collective18CollectiveEpilogueINS1L_23Sm100TmaWarpSpecializedILi4ELi2ELi32ELb1ELb0EEEJNSB_IJSI_SJ_SL_EEENSB_IJNSW_ISI_SE_EENSW_INSC_ILi32EEESE_EEEEESN_NSB_IJlNSB_IJSE_lllEEESY_EEESN_S1W_NS1L_6fusion15FusionCallbacksIS1P_NS1X_17LinearCombinationISN_fSN_fLNS_15FloatRoundStyleE2EEES1Q_S1U_JEEENSA_5SM1004TMEM4LOAD26SM100_TMEM_LOAD_32dp32b32xENSA_13SM90_TMA_LOADENS17_INS18_ILi2ELi4ELi3EEES1B_NSW_INSB_IJS1C_S1S_EEENSB_IJS1S_SE_EEEEEEENSA_39AutoVectorizingCopyWithAssumedAlignmentILi128EEENSA_14SM90_TMA_STOREES2C_S2E_S2E_EEEvvEEEEvNT_6ParamsE --------------------------
	.section	.nv.info._ZN7cutlass13device_kernelINS_4conv6kernel13ConvUniversalINS1_16ConvProblemShapeILNS1_8OperatorE2ELi3EEENS1_10collective14CollectiveConvINS1_47MainloopSm100TmaUmmaWarpSpecializedImplicitGemmILS5_2ELi8ELi3ELi1ELi2EN4cute5tupleIJNSA_1CILi2EEENSC_ILi1EEESE_EEEEENSB_IJNSC_ILi256EEENSB_IJNSC_ILi128EEEEEENSB_IJNSC_ILi64EEEEEEEEENS_10bfloat16_tESN_NSA_8TiledMMAINSA_8MMA_AtomIJNSA_26SM100_MMA_F16BF16_2x1SM_SSISN_SN_fLi256ELi128ELNSA_4UMMA5MajorE1ELSS_1ELNSR_7ScaleInE0ELST_0EEEEEENSA_6LayoutINSB_IJSE_SE_SE_EEENSB_IJNSC_ILi0EEESY_SY_EEEEENSB_IJNSA_10UnderscoreES11_S11_EEEEENS7_6detail27Sm100ImplicitGemmTileTraitsINSA_18SM100_TMA_2SM_LOADENSA_14ComposedLayoutINSA_7SwizzleILi3ELi4ELi3EEENSA_18smem_ptr_flag_bitsILi16EEENSW_INSB_IJSK_NSC_ILi8EEEEEENSB_IJSE_SK_EEEEEEEvEENS15_INSA_25SM100_TMA_2SM_LOAD_IM2COLES1G_vEEEENS_8epilogue10collective18CollectiveEpilogueINS1L_23Sm100TmaWarpSpecializedILi4ELi2ELi32ELb1ELb0EEEJNSB_IJSI_SJ_SL_EEENSB_IJNSW_ISI_SE_EENSW_INSC_ILi32EEESE_EEEEESN_NSB_IJlNSB_IJSE_lllEEESY_EEESN_S1W_NS1L_6fusion15FusionCallbacksIS1P_NS1X_17LinearCombinationISN_fSN_fLNS_15FloatRoundStyleE2EEES1Q_S1U_JEEENSA_5SM1004TMEM4LOAD26SM100_TMEM_LOAD_32dp32b32xENSA_13SM90_TMA_LOADENS17_INS18_ILi2ELi4ELi3EEES1B_NSW_INSB_IJS1C_S1S_EEENSB_IJS1S_SE_EEEEEEENSA_39AutoVectorizingCopyWithAssumedAlignmentILi128EEENSA_14SM90_TMA_STOREES2C_S2E_S2E_EEEvvEEEEvNT_6ParamsE,"",@"SHT_CUDA_INFO"
	.sectionflags	@""
	.align	4


	//----- nvinfo : EIATTR_CUDA_API_VERSION
	.align		4
        /*0000*/ 	.byte	0x04, 0x37
        /*0002*/ 	.short	(.L_31 - .L_30)
.L_30:
        /*0004*/ 	.word	0x00000082


	//----- nvinfo : EIATTR_KPARAM_INFO
	.align		4
.L_31:
        /*0008*/ 	.byte	0x04, 0x17
        /*000a*/ 	.short	(.L_33 - .L_32)
.L_32:
        /*000c*/ 	.word	0x00000000
        /*0010*/ 	.short	0x0000
        /*0012*/ 	.short	0x0000
        /*0014*/ 	.byte	0x00, 0xf0, 0x01, 0x24


	//----- nvinfo : EIATTR_AT_ENTRY_FRAGMENTS
	.align		4
.L_33:
        /*0018*/ 	.byte	0x04, 0x4f
        /*001a*/ 	.short	(.L_35 - .L_34)


	//   ....[0]....
.L_34:
        /*001c*/ 	.word	0x00000007


	//----- nvinfo : EIATTR_RESERVED_SMEM_USED
	.align		4
.L_35:
        /*0020*/ 	.byte	0x01, 0x41
	.zero		2


	//----- nvinfo : EIATTR_SPARSE_MMA_MASK
	.align		4
        /*0024*/ 	.byte	0x03, 0x50
        /*0026*/ 	.short	0x0000


	//----- nvinfo : EIATTR_TCGEN05_2CTA_USED
	.align		4
        /*0028*/ 	.byte	0x01, 0x52
	.zero		2


	//----- nvinfo : EIATTR_MAXREG_COUNT
	.align		4
        /*002c*/ 	.byte	0x03, 0x1b
        /*002e*/ 	.short	0x00ff


	//----- nvinfo : EIATTR_NUM_BARRIERS
	.align		4
        /*0030*/ 	.byte	0x02, 0x4c
        /*0032*/ 	.byte	0x07
	.zero		1


	//----- nvinfo : EIATTR_EXTERNS
	.align		4
        /*0034*/ 	.byte	0x04, 0x0f
        /*0036*/ 	.short	(.L_37 - .L_36)


	//   ....[0]....
	.align		4
.L_36:
        /*0038*/ 	.word	index@(__assertfail)


	//----- nvinfo : EIATTR_MERCURY_ISA_VERSION
	.align		4
.L_37:
        /*003c*/ 	.byte	0x03, 0x5f
        /*003e*/ 	.short	0x0101


	//----- nvinfo : EIATTR_INT_WARP_WIDE_INSTR_OFFSETS
	.align		4
        /*0040*/ 	.byte	0x04, 0x31
        /*0042*/ 	.short	(.L_39 - .L_38)


	//   ....[0]....
.L_38:
        /*0044*/ 	.word	0x00000cd0


	//   ....[1]....
        /*0048*/ 	.word	0x00000d80


	//   ....[2]....
        /*004c*/ 	.word	0x00004bf0


	//   ....[3]....
        /*0050*/ 	.word	0x00004c10


	//   ....[4]....
        /*0054*/ 	.word	0x00004c40


	//   ....[5]....
        /*0058*/ 	.word	0x00005ea0


	//   ....[6]....
        /*005c*/ 	.word	0x00005f00


	//   ....[7]....
        /*0060*/ 	.word	0x00006000


	//   ....[8]....
        /*0064*/ 	.word	0x00006080


	//   ....[9]....
        /*0068*/ 	.word	0x00006160


	//   ....[10]....
        /*006c*/ 	.word	0x000061f0


	//   ....[11]....
        /*0070*/ 	.word	0x000062e0


	//   ....[12]....
        /*0074*/ 	.word	0x00006390


	//----- nvinfo : EIATTR_COOP_GROUP_MASK_REGIDS
	.align		4
.L_39:
        /*0078*/ 	.byte	0x04, 0x29
        /*007a*/ 	.short	(.L_41 - .L_40)


	//   ....[0]....
.L_40:
        /*007c*/ 	.word	0xffffffff


	//   ....[1]....
        /*0080*/ 	.word	0xffffffff


	//   ....[2]....
        /*0084*/ 	.word	0xffffffff


	//   ....[3]....
        /*0088*/ 	.word	0xffffffff


	//   ....[4]....
        /*008c*/ 	.word	0xffffffff


	//   ....[5]....
        /*0090*/ 	.word	0xffffffff


	//   ....[6]....
        /*0094*/ 	.word	0xffffffff


	//   ....[7]....
        /*0098*/ 	.word	0xffffffff


	//   ....[8]....
        /*009c*/ 	.word	0xffffffff


	//   ....[9]....
        /*00a0*/ 	.word	0xffffffff


	//   ....[10]....
        /*00a4*/ 	.word	0xffffffff


	//   ....[11]....
        /*00a8*/ 	.word	0xffffffff


	//   ....[12]....
        /*00ac*/ 	.word	0xffffffff


	//----- nvinfo : EIATTR_COOP_GROUP_INSTR_OFFSETS
	.align		4
.L_41:
        /*00b0*/ 	.byte	0x04, 0x28
        /*00b2*/ 	.short	(.L_43 - .L_42)


	//   ....[0]....
.L_42:
        /*00b4*/ 	.word	0x000000d0


	//   ....[1]....
        /*00b8*/ 	.word	0x00000540


	//   ....[2]....
        /*00bc*/ 	.word	0x00000760


	//   ....[3]....
        /*00c0*/ 	.word	0x00000900


	//   ....[4]....
        /*00c4*/ 	.word	0x00000a00


	//   ....[5]....
        /*00c8*/ 	.word	0x00000b50


	//   ....[6]....
        /*00cc*/ 	.word	0x00000df0


	//   ....[7]....
        /*00d0*/ 	.word	0x00002c10


	//   ....[8]....
        /*00d4*/ 	.word	0x00003ad0


	//   ....[9]....
        /*00d8*/ 	.word	0x00003fa0


	//   ....[10]....
        /*00dc*/ 	.word	0x00003fd0


	//   ....[11]....
        /*00e0*/ 	.word	0x00004b10


	//   ....[12]....
        /*00e4*/ 	.word	0x00004d10


	//----- nvinfo : EIATTR_VRC_CTA_INIT_COUNT
	.align		4
.L_43:
        /*00e8*/ 	.byte	0x02, 0x4a
        /*00ea*/ 	.byte	0x80
	.zero		1


	//----- nvinfo : EIATTR_SYSCALL_OFFSETS
	.align		4
        /*00ec*/ 	.byte	0x04, 0x46
        /*00ee*/ 	.short	(.L_45 - .L_44)


	//   ....[0]....
.L_44:
        /*00f0*/ 	.word	0x00007600


	//   ....[1]....
        /*00f4*/ 	.word	0x000076f0


	//   ....[2]....
        /*00f8*/ 	.word	0x00007ec0


	//   ....[3]....
        /*00fc*/ 	.word	0x00008b40


	//   ....[4]....
        /*0100*/ 	.word	0x00009780


	//   ....[5]....
        /*0104*/ 	.word	0x0000a3b0


	//----- nvinfo : EIATTR_MBARRIER_INSTR_OFFSETS
	.align		4
.L_45:
        /*0108*/ 	.byte	0x04, 0x39
        /*010a*/ 	.short	(.L_47 - .L_46)


	//   ....[0]....
.L_46:
        /*010c*/ 	.word	0x00000650
        /*0110*/ 	.word	0x000000ff
        /*0114*/ 	.word	0x00000000
        /*0118*/ 	.short	0x0100
        /*011a*/ 	.byte	0x04
	.zero		1


	//   ....[1]....
        /*011c*/ 	.word	0x00000660
        /*0120*/ 	.word	0x000000ff
        /*0124*/ 	.word	0x00000040
        /*0128*/ 	.short	0x0100
        /*012a*/ 	.byte	0x04
	.zero		1


	//   ....[2]....
        /*012c*/ 	.word	0x00000670
        /*0130*/ 	.word	0x000000ff
        /*0134*/ 	.word	0x00000008
        /*0138*/ 	.short	0x0100
        /*013a*/ 	.byte	0x04
	.zero		1


	//   ....[3]....
        /*013c*/ 	.word	0x00000680
        /*0140*/ 	.word	0x000000ff
        /*0144*/ 	.word	0x00000048
        /*0148*/ 	.short	0x0100
        /*014a*/ 	.byte	0x04
	.zero		1


	//   ....[4]....
        /*014c*/ 	.word	0x00000690
        /*0150*/ 	.word	0x000000ff
        /*0154*/ 	.word	0x00000010
        /*0158*/ 	.short	0x0100
        /*015a*/ 	.byte	0x04
	.zero		1


	//   ....[5]....
        /*015c*/ 	.word	0x000006a0
        /*0160*/ 	.word	0x000000ff
        /*0164*/ 	.word	0x00000050
        /*0168*/ 	.short	0x0100
        /*016a*/ 	.byte	0x04
	.zero		1


	//   ....[6]....
        /*016c*/ 	.word	0x000006b0
        /*0170*/ 	.word	0x000000ff
        /*0174*/ 	.word	0x00000018
        /*0178*/ 	.short	0x0100
        /*017a*/ 	.byte	0x04
	.zero		1


	//   ....[7]....
        /*017c*/ 	.word	0x000006c0
        /*0180*/ 	.word	0x000000ff
        /*0184*/ 	.word	0x00000058
        /*0188*/ 	.short	0x0100
        /*018a*/ 	.byte	0x04
	.zero		1


	//   ....[8]....
        /*018c*/ 	.word	0x000006d0
        /*0190*/ 	.word	0x000000ff
        /*0194*/ 	.word	0x00000020
        /*0198*/ 	.short	0x0100
        /*019a*/ 	.byte	0x04
	.zero		1


	//   ....[9]....
        /*019c*/ 	.word	0x000006e0
        /*01a0*/ 	.word	0x000000ff
        /*01a4*/ 	.word	0x00000060
        /*01a8*/ 	.short	0x0100
        /*01aa*/ 	.byte	0x04
	.zero		1


	//   ....[10]....
        /*01ac*/ 	.word	0x000006f0
        /*01b0*/ 	.word	0x000000ff
        /*01b4*/ 	.word	0x00000028
        /*01b8*/ 	.short	0x0100
        /*01ba*/ 	.byte	0x04
	.zero		1


	//   ....[11]....
        /*01bc*/ 	.word	0x00000700
        /*01c0*/ 	.word	0x000000ff
        /*01c4*/ 	.word	0x00000068
        /*01c8*/ 	.short	0x0100
        /*01ca*/ 	.byte	0x04
	.zero		1


	//   ....[12]....
        /*01cc*/ 	.word	0x00000710
        /*01d0*/ 	.word	0x000000ff
        /*01d4*/ 	.word	0x00000030
        /*01d8*/ 	.short	0x0100
        /*01da*/ 	.byte	0x04
	.zero		1


	//   ....[13]....
        /*01dc*/ 	.word	0x00000720
        /*01e0*/ 	.word	0x000000ff
        /*01e4*/ 	.word	0x00000070
        /*01e8*/ 	.short	0x0100
        /*01ea*/ 	.byte	0x04
	.zero		1


	//   ....[14]....
        /*01ec*/ 	.word	0x00000730
        /*01f0*/ 	.word	0x000000ff
        /*01f4*/ 	.word	0x00000038
        /*01f8*/ 	.short	0x0100
        /*01fa*/ 	.byte	0x04
	.zero		1


	//   ....[15]....
        /*01fc*/ 	.word	0x00000740
        /*0200*/ 	.word	0x000000ff
        /*0204*/ 	.word	0x00000078
        /*0208*/ 	.short	0x0100
        /*020a*/ 	.byte	0x04
	.zero		1


	//   ....[16]....
        /*020c*/ 	.word	0x00000870
        /*0210*/ 	.word	0x000000ff
        /*0214*/ 	.word	0x00000080
        /*0218*/ 	.short	0x0100
        /*021a*/ 	.byte	0x04
	.zero		1


	//   ....[17]....
        /*021c*/ 	.word	0x00000880
        /*0220*/ 	.word	0x000000ff
        /*0224*/ 	.word	0x000000a0
        /*0228*/ 	.short	0x0100
        /*022a*/ 	.byte	0x04
	.zero		1


	//   ....[18]....
        /*022c*/ 	.word	0x00000890
        /*0230*/ 	.word	0x000000ff
        /*0234*/ 	.word	0x00000088
        /*0238*/ 	.short	0x0100
        /*023a*/ 	.byte	0x04
	.zero		1


	//   ....[19]....
        /*023c*/ 	.word	0x000008a0
        /*0240*/ 	.word	0x000000ff
        /*0244*/ 	.word	0x000000a8
        /*0248*/ 	.short	0x0100
        /*024a*/ 	.byte	0x04
	.zero		1


	//   ....[20]....
        /*024c*/ 	.word	0x000008b0
        /*0250*/ 	.word	0x000000ff
        /*0254*/ 	.word	0x00000090
        /*0258*/ 	.short	0x0100
        /*025a*/ 	.byte	0x04
	.zero		1


	//   ....[21]....
        /*025c*/ 	.word	0x000008c0
        /*0260*/ 	.word	0x000000ff
        /*0264*/ 	.word	0x000000b0
        /*0268*/ 	.short	0x0100
        /*026a*/ 	.byte	0x04
	.zero		1


	//   ....[22]....
        /*026c*/ 	.word	0x000008d0
        /*0270*/ 	.word	0x000000ff
        /*0274*/ 	.word	0x00000098
        /*0278*/ 	.short	0x0100
        /*027a*/ 	.byte	0x04
	.zero		1


	//   ....[23]....
        /*027c*/ 	.word	0x000008e0
        /*0280*/ 	.word	0x000000ff
        /*0284*/ 	.word	0x000000b8
        /*0288*/ 	.short	0x0100
        /*028a*/ 	.byte	0x04
	.zero		1


	//   ....[24]....
        /*028c*/ 	.word	0x000009d0
        /*0290*/ 	.word	0x000000ff
        /*0294*/ 	.word	0x000000c0
        /*0298*/ 	.short	0x0100
        /*029a*/ 	.byte	0x04
	.zero		1


	//   ....[25]....
        /*029c*/ 	.word	0x000009e0
        /*02a0*/ 	.word	0x000000ff
        /*02a4*/ 	.word	0x000000c8
        /*02a8*/ 	.short	0x0100
        /*02aa*/ 	.byte	0x04
	.zero		1


	//   ....[26]....
        /*02ac*/ 	.word	0x00000b20
        /*02b0*/ 	.word	0x000000ff
        /*02b4*/ 	.word	0x000000d0
        /*02b8*/ 	.short	0x0100
        /*02ba*/ 	.byte	0x06
	.zero		1


	//   ....[27]....
        /*02bc*/ 	.word	0x00000b30
        /*02c0*/ 	.word	0x000000ff
        /*02c4*/ 	.word	0x000000d8
        /*02c8*/ 	.short	0x0100
        /*02ca*/ 	.byte	0x06
	.zero		1


	//   ....[28]....
        /*02cc*/ 	.word	0x00000c70
        /*02d0*/ 	.word	0x000000ff
        /*02d4*/ 	.word	0x000000e0
        /*02d8*/ 	.short	0x0100
        /*02da*/ 	.byte	0x04
	.zero		1


	//   ....[29]....
        /*02dc*/ 	.word	0x00000c80
        /*02e0*/ 	.word	0x000000ff
        /*02e4*/ 	.word	0x000000f0
        /*02e8*/ 	.short	0x0100
        /*02ea*/ 	.byte	0x04
	.zero		1


	//   ....[30]....
        /*02ec*/ 	.word	0x00000c90
        /*02f0*/ 	.word	0x000000ff
        /*02f4*/ 	.word	0x000000e8
        /*02f8*/ 	.short	0x0100
        /*02fa*/ 	.byte	0x04
	.zero		1


	//   ....[31]....
        /*02fc*/ 	.word	0x00000ca0
        /*0300*/ 	.word	0x000000ff
        /*0304*/ 	.word	0x000000f8
        /*0308*/ 	.short	0x0100
        /*030a*/ 	.byte	0x04
	.zero		1


	//   ....[32]....
        /*030c*/ 	.word	0x00000da0
        /*0310*/ 	.word	0x000000ff
        /*0314*/ 	.word	0x00000100
        /*0318*/ 	.short	0x0100
        /*031a*/ 	.byte	0x06
	.zero		1


	//   ....[33]....
        /*031c*/ 	.word	0x00001d60
        /*0320*/ 	.word	0x000000ff
        /*0324*/ 	.word	0x00000040
        /*0328*/ 	.short	0x010a
        /*032a*/ 	.byte	0x07
	.zero		1


	//   ....[34]....
        /*032c*/ 	.word	0x00002150
        /*0330*/ 	.word	0x000000ff
        /*0334*/ 	.word	0x00000040
        /*0338*/ 	.short	0x010a
        /*033a*/ 	.byte	0x0b
	.zero		1


	//   ....[35]....
        /*033c*/ 	.word	0x00002300
        /*0340*/ 	.word	0x000000ff
        /*0344*/ 	.word	0x00000040
        /*0348*/ 	.short	0x010a
        /*034a*/ 	.byte	0x08
	.zero		1


	//   ....[36]....
        /*034c*/ 	.word	0x000025c0
        /*0350*/ 	.word	0x000000ff
        /*0354*/ 	.word	0x000000c8
        /*0358*/ 	.short	0x0101
        /*035a*/ 	.byte	0x21
	.zero		1


	//   ....[37]....
        /*035c*/ 	.word	0x000025f0
        /*0360*/ 	.word	0x000000ff
        /*0364*/ 	.word	0x00000040
        /*0368*/ 	.short	0x010a
        /*036a*/ 	.byte	0x04
	.zero		1


	//   ....[38]....
        /*036c*/ 	.word	0x000027c0
        /*0370*/ 	.word	0x000000ff
        /*0374*/ 	.word	0x00000040
        /*0378*/ 	.short	0x010a
        /*037a*/ 	.byte	0x0b
	.zero		1


	//   ....[39]....
        /*037c*/ 	.word	0x00002970
        /*0380*/ 	.word	0x000000ff
        /*0384*/ 	.word	0x00000040
        /*0388*/ 	.short	0x010a
        /*038a*/ 	.byte	0x08
	.zero		1


	//   ....[40]....
        /*038c*/ 	.word	0x00002c20
        /*0390*/ 	.word	0x000000ff
        /*0394*/ 	.word	0x000000d0
        /*0398*/ 	.short	0x010a
        /*039a*/ 	.byte	0x21
	.zero		1


	//   ....[41]....
        /*039c*/ 	.word	0x00002ce0
        /*03a0*/ 	.word	0x000000ff
        /*03a4*/ 	.word	0x00000000
        /*03a8*/ 	.short	0x0101
        /*03aa*/ 	.byte	0x04
	.zero		1


	//   ....[42]....
        /*03ac*/ 	.word	0x000032d0
        /*03b0*/ 	.word	0x000000ff
        /*03b4*/ 	.word	0x00000000
        /*03b8*/ 	.short	0x010a
        /*03ba*/ 	.byte	0x04
	.zero		1


	//   ....[43]....
        /*03bc*/ 	.word	0x00003370
        /*03c0*/ 	.word	0x000000ff
        /*03c4*/ 	.word	0x00000000
        /*03c8*/ 	.short	0x010a
        /*03ca*/ 	.byte	0x05
	.zero		1


	//   ....[44]....
        /*03cc*/ 	.word	0x00003410
        /*03d0*/ 	.word	0x000000ff
        /*03d4*/ 	.word	0x00000000
        /*03d8*/ 	.short	0x010a
        /*03da*/ 	.byte	0x05
	.zero		1


	//   ....[45]....
        /*03dc*/ 	.word	0x000034b0
        /*03e0*/ 	.word	0x000000ff
        /*03e4*/ 	.word	0x00000000
        /*03e8*/ 	.short	0x010a
        /*03ea*/ 	.byte	0x05
	.zero		1


	//   ....[46]....
        /*03ec*/ 	.word	0x00003550
        /*03f0*/ 	.word	0x000000ff
        /*03f4*/ 	.word	0x00000000
        /*03f8*/ 	.short	0x010a
        /*03fa*/ 	.byte	0x05
	.zero		1


	//   ....[47]....
        /*03fc*/ 	.word	0x000035f0
        /*0400*/ 	.word	0x000000ff
        /*0404*/ 	.word	0x00000000
        /*0408*/ 	.short	0x010a
        /*040a*/ 	.byte	0x05
	.zero		1


	//   ....[48]....
        /*040c*/ 	.word	0x00003690
        /*0410*/ 	.word	0x000000ff
        /*0414*/ 	.word	0x00000000
        /*0418*/ 	.short	0x010a
        /*041a*/ 	.byte	0x05
	.zero		1


	//   ....[49]....
        /*041c*/ 	.word	0x00003740
        /*0420*/ 	.word	0x00000000
        /*0424*/ 	.word	0x00000000
        /*0428*/ 	.short	0x010a
        /*042a*/ 	.byte	0xff
	.zero		1


	//   ....[50]....
        /*042c*/ 	.word	0x00003890
        /*0430*/ 	.word	0x000000ff
        /*0434*/ 	.word	0x000000d8
        /*0438*/ 	.short	0x010a
        /*043a*/ 	.byte	0x04
	.zero		1


	//   ....[51]....
        /*043c*/ 	.word	0x00003930
        /*0440*/ 	.word	0x000000ff
        /*0444*/ 	.word	0x000000d0
        /*0448*/ 	.short	0x010a
        /*044a*/ 	.byte	0x04
	.zero		1


	//   ....[52]....
        /*044c*/ 	.word	0x000039d0
        /*0450*/ 	.word	0x000000ff
        /*0454*/ 	.word	0x00000000
        /*0458*/ 	.short	0x0101
        /*045a*/ 	.byte	0x05
	.zero		1


	//   ....[53]....
        /*045c*/ 	.word	0x00003a10
        /*0460*/ 	.word	0x000000ff
        /*0464*/ 	.word	0x000000d8
        /*0468*/ 	.short	0x0106
        /*046a*/ 	.byte	0x04
	.zero		1


	//   ....[54]....
        /*046c*/ 	.word	0x00003a50
        /*0470*/ 	.word	0x00000000
        /*0474*/ 	.word	0x000000d8
        /*0478*/ 	.short	0x010a
        /*047a*/ 	.byte	0xff
	.zero		1


	//   ....[55]....
        /*047c*/ 	.word	0x00003ca0
        /*0480*/ 	.word	0x000000ff
        /*0484*/ 	.word	0x00000008
        /*0488*/ 	.short	0x010a
        /*048a*/ 	.byte	0x05
	.zero		1


	//   ....[56]....
        /*048c*/ 	.word	0x00003cc0
        /*0490*/ 	.word	0x000000ff
        /*0494*/ 	.word	0x00000008
        /*0498*/ 	.short	0x010a
        /*049a*/ 	.byte	0x05
	.zero		1


	//   ....[57]....
        /*049c*/ 	.word	0x00003e50
        /*04a0*/ 	.word	0x000000ff
        /*04a4*/ 	.word	0x00000008
        /*04a8*/ 	.short	0x010a
        /*04aa*/ 	.byte	0x05
	.zero		1


	//   ....[58]....
        /*04ac*/ 	.word	0x00003e70
        /*04b0*/ 	.word	0x000000ff
        /*04b4*/ 	.word	0x00000008
        /*04b8*/ 	.short	0x010a
        /*04ba*/ 	.byte	0x05
	.zero		1


	//   ....[59]....
        /*04bc*/ 	.word	0x00003f30
        /*04c0*/ 	.word	0x000000ff
        /*04c4*/ 	.word	0x00000000
        /*04c8*/ 	.short	0x0101
        /*04ca*/ 	.byte	0x04
	.zero		1


	//   ....[60]....
        /*04cc*/ 	.word	0x00004290
        /*04d0*/ 	.word	0x000000ff
        /*04d4*/ 	.word	0x000000d0
        /*04d8*/ 	.short	0x010a
        /*04da*/ 	.byte	0x15
	.zero		1


	//   ....[61]....
        /*04dc*/ 	.word	0x00004330
        /*04e0*/ 	.word	0x000000ff
        /*04e4*/ 	.word	0x00000000
        /*04e8*/ 	.short	0x0101
        /*04ea*/ 	.byte	0x24
	.zero		1


	//   ....[62]....
        /*04ec*/ 	.word	0x00004370
        /*04f0*/ 	.word	0x000000ff
        /*04f4*/ 	.word	0x000000f0
        /*04f8*/ 	.short	0x010a
        /*04fa*/ 	.byte	0x1a
	.zero		1


	//   ....[63]....
        /*04fc*/ 	.word	0x00004440
        /*0500*/ 	.word	0x000000ff
        /*0504*/ 	.word	0x00000000
        /*0508*/ 	.short	0x010a
        /*050a*/ 	.byte	0x04
	.zero		1


	//   ....[64]....
        /*050c*/ 	.word	0x000044b0
        /*0510*/ 	.word	0x000000ff
        /*0514*/ 	.word	0x00000000
        /*0518*/ 	.short	0x010a
        /*051a*/ 	.byte	0x11
	.zero		1


	//   ....[65]....
        /*051c*/ 	.word	0x00004600
        /*0520*/ 	.word	0x000000ff
        /*0524*/ 	.word	0x00000000
        /*0528*/ 	.short	0x010a
        /*052a*/ 	.byte	0x05
	.zero		1


	//   ....[66]....
        /*052c*/ 	.word	0x00004900
        /*0530*/ 	.word	0x000000ff
        /*0534*/ 	.word	0x00000000
        /*0538*/ 	.short	0x010a
        /*053a*/ 	.byte	0x04
	.zero		1


	//   ....[67]....
        /*053c*/ 	.word	0x000049a0
        /*0540*/ 	.word	0x00000000
        /*0544*/ 	.word	0x00000000
        /*0548*/ 	.short	0x010a
        /*054a*/ 	.byte	0xff
	.zero		1


	//   ....[68]....
        /*054c*/ 	.word	0x000049e0
        /*0550*/ 	.word	0x00000000
        /*0554*/ 	.word	0x00000000
        /*0558*/ 	.short	0x010a
        /*055a*/ 	.byte	0xff
	.zero		1


	//   ....[69]....
        /*055c*/ 	.word	0x00004a50
        /*0560*/ 	.word	0x000000ff
        /*0564*/ 	.word	0x00000000
        /*0568*/ 	.short	0x0101
        /*056a*/ 	.byte	0x04
	.zero		1


	//   ....[70]....
        /*056c*/ 	.word	0x00004a90
        /*0570*/ 	.word	0x000000ff
        /*0574*/ 	.word	0x00000100
        /*0578*/ 	.short	0x010a
        /*057a*/ 	.byte	0x15
	.zero		1


	//   ....[71]....
        /*057c*/ 	.word	0x00004b00
        /*0580*/ 	.word	0x000000ff
        /*0584*/ 	.word	0x00000000
        /*0588*/ 	.short	0x0101
        /*058a*/ 	.byte	0x04
	.zero		1


	//   ....[72]....
        /*058c*/ 	.word	0x00005280
        /*0590*/ 	.word	0x000000ff
        /*0594*/ 	.word	0x000000d0
        /*0598*/ 	.short	0x010a
        /*059a*/ 	.byte	0x14
	.zero		1


	//   ....[73]....
        /*059c*/ 	.word	0x00005320
        /*05a0*/ 	.word	0x000000ff
        /*05a4*/ 	.word	0x00000000
        /*05a8*/ 	.short	0x0101
        /*05aa*/ 	.byte	0x2e
	.zero		1


	//   ....[74]....
        /*05ac*/ 	.word	0x00005850
        /*05b0*/ 	.word	0x000000ff
        /*05b4*/ 	.word	0x000000c8
        /*05b8*/ 	.short	0x010a
        /*05ba*/ 	.byte	0x14
	.zero		1


	//   ....[75]....
        /*05bc*/ 	.word	0x00005e40
        /*05c0*/ 	.word	0x000000ff
        /*05c4*/ 	.word	0x000000a0
        /*05c8*/ 	.short	0x010a
        /*05ca*/ 	.byte	0x14
	.zero		1


	//   ....[76]....
        /*05cc*/ 	.word	0x00005fb0
        /*05d0*/ 	.word	0x000000ff
        /*05d4*/ 	.word	0x00000080
        /*05d8*/ 	.short	0x010b
        /*05da*/ 	.byte	0x14
	.zero		1


	//   ....[77]....
        /*05dc*/ 	.word	0x00005fc0
        /*05e0*/ 	.word	0x000000ff
        /*05e4*/ 	.word	0x00000000
        /*05e8*/ 	.short	0x0101
        /*05ea*/ 	.byte	0x34
	.zero		1


	//   ....[78]....
        /*05ec*/ 	.word	0x00005fd0
        /*05f0*/ 	.word	0x000000ff
        /*05f4*/ 	.word	0x000000a8
        /*05f8*/ 	.short	0x010a
        /*05fa*/ 	.byte	0x14
	.zero		1


	//   ....[79]....
        /*05fc*/ 	.word	0x00006110
        /*0600*/ 	.word	0x000000ff
        /*0604*/ 	.word	0x00000088
        /*0608*/ 	.short	0x010b
        /*060a*/ 	.byte	0x14
	.zero		1


	//   ....[80]....
        /*060c*/ 	.word	0x00006120
        /*0610*/ 	.word	0x000000ff
        /*0614*/ 	.word	0x00000000
        /*0618*/ 	.short	0x0101
        /*061a*/ 	.byte	0x33
	.zero		1


	//   ....[81]....
        /*061c*/ 	.word	0x00006130
        /*0620*/ 	.word	0x000000ff
        /*0624*/ 	.word	0x000000b0
        /*0628*/ 	.short	0x010a
        /*062a*/ 	.byte	0x14
	.zero		1


	//   ....[82]....
        /*062c*/ 	.word	0x00006290
        /*0630*/ 	.word	0x000000ff
        /*0634*/ 	.word	0x00000090
        /*0638*/ 	.short	0x010b
        /*063a*/ 	.byte	0x14
	.zero		1


	//   ....[83]....
        /*063c*/ 	.word	0x000062a0
        /*0640*/ 	.word	0x000000ff
        /*0644*/ 	.word	0x00000000
        /*0648*/ 	.short	0x0101
        /*064a*/ 	.byte	0x31
	.zero		1


	//   ....[84]....
        /*064c*/ 	.word	0x000062b0
        /*0650*/ 	.word	0x000000ff
        /*0654*/ 	.word	0x000000b8
        /*0658*/ 	.short	0x010a
        /*065a*/ 	.byte	0x14
	.zero		1


	//   ....[85]....
        /*065c*/ 	.word	0x00006450
        /*0660*/ 	.word	0x000000ff
        /*0664*/ 	.word	0x00000098
        /*0668*/ 	.short	0x010b
        /*066a*/ 	.byte	0x14
	.zero		1


	//   ....[86]....
        /*066c*/ 	.word	0x00006460
        /*0670*/ 	.word	0x000000ff
        /*0674*/ 	.word	0x00000000
        /*0678*/ 	.short	0x0101
        /*067a*/ 	.byte	0x30
	.zero		1


	//   ....[87]....
        /*067c*/ 	.word	0x00006490
        /*0680*/ 	.word	0x000000ff
        /*0684*/ 	.word	0x000000a0
        /*0688*/ 	.short	0x010a
        /*068a*/ 	.byte	0x14
	.zero		1


	//   ....[88]....
        /*068c*/ 	.word	0x000064b0
        /*0690*/ 	.word	0x000000ff
        /*0694*/ 	.word	0x000000a8
        /*0698*/ 	.short	0x010a
        /*069a*/ 	.byte	0x14
	.zero		1


	//   ....[89]....
        /*069c*/ 	.word	0x000064d0
        /*06a0*/ 	.word	0x000000ff
        /*06a4*/ 	.word	0x000000b0
        /*06a8*/ 	.short	0x010a
        /*06aa*/ 	.byte	0x14
	.zero		1


	//   ....[90]....
        /*06ac*/ 	.word	0x00006510
        /*06b0*/ 	.word	0x00000000
        /*06b4*/ 	.word	0x000000b8
        /*06b8*/ 	.short	0x010a
        /*06ba*/ 	.byte	0xff
	.zero		1


	//   ....[91]....
        /*06bc*/ 	.word	0x00006870
        /*06c0*/ 	.word	0x000000ff
        /*06c4*/ 	.word	0x000000d0
        /*06c8*/ 	.short	0x010a
        /*06ca*/ 	.byte	0x33
	.zero		1


	//   ....[92]....
        /*06cc*/ 	.word	0x000069e0
        /*06d0*/ 	.word	0x000000ff
        /*06d4*/ 	.word	0x00000000
        /*06d8*/ 	.short	0x0101
        /*06da*/ 	.byte	0x04
	.zero		1


	//   ....[93]....
        /*06dc*/ 	.word	0x00007b80
        /*06e0*/ 	.word	0x000000ff
        /*06e4*/ 	.word	0x00000080
        /*06e8*/ 	.short	0x010a
        /*06ea*/ 	.byte	0x33
	.zero		1


	//   ....[94]....
        /*06ec*/ 	.word	0x00007bc0
        /*06f0*/ 	.word	0x00000064
        /*06f4*/ 	.word	0x000000e0
        /*06f8*/ 	.short	0x010a
        /*06fa*/ 	.byte	0xff
	.zero		1


	//   ....[95]....
        /*06fc*/ 	.word	0x00007cb0
        /*0700*/ 	.word	0x000000ff
        /*0704*/ 	.word	0x00000080
        /*0708*/ 	.short	0x010a
        /*070a*/ 	.byte	0x33
	.zero		1


	//   ....[96]....
        /*070c*/ 	.word	0x00007da0
        /*0710*/ 	.word	0x00000064
        /*0714*/ 	.word	0x000000e0
        /*0718*/ 	.short	0x010a
        /*071a*/ 	.byte	0xff
	.zero		1


	//   ....[97]....
        /*071c*/ 	.word	0x00008870
        /*0720*/ 	.word	0x00000000
        /*0724*/ 	.word	0x00000000
        /*0728*/ 	.short	0x0101
        /*072a*/ 	.byte	0xff
	.zero		1


	//   ....[98]....
        /*072c*/ 	.word	0x00008880
        /*0730*/ 	.word	0x00000003
        /*0734*/ 	.word	0x00000080
        /*0738*/ 	.short	0x010a
        /*073a*/ 	.byte	0xff
	.zero		1


	//   ....[99]....
        /*073c*/ 	.word	0x00008960
        /*0740*/ 	.word	0x00000003
        /*0744*/ 	.word	0x00000080
        /*0748*/ 	.short	0x010a
        /*074a*/ 	.byte	0xff
	.zero		1


	//   ....[100]....
        /*074c*/ 	.word	0x000094b0
        /*0750*/ 	.word	0x0000003d
        /*0754*/ 	.word	0x00000000
        /*0758*/ 	.short	0x0101
        /*075a*/ 	.byte	0xff
	.zero		1


	//   ....[101]....
        /*075c*/ 	.word	0x000094d0
        /*0760*/ 	.word	0x0000003e
        /*0764*/ 	.word	0x00000080
        /*0768*/ 	.short	0x010a
        /*076a*/ 	.byte	0xff
	.zero		1


	//   ....[102]....
        /*076c*/ 	.word	0x000095a0
        /*0770*/ 	.word	0x0000003e
        /*0774*/ 	.word	0x00000080
        /*0778*/ 	.short	0x010a
        /*077a*/ 	.byte	0xff
	.zero		1


	//   ....[103]....
        /*077c*/ 	.word	0x0000a0e0
        /*0780*/ 	.word	0x0000003d
        /*0784*/ 	.word	0x00000000
        /*0788*/ 	.short	0x0101
        /*078a*/ 	.byte	0xff
	.zero		1


	//   ....[104]....
        /*078c*/ 	.word	0x0000a100
        /*0790*/ 	.word	0x0000003e
        /*0794*/ 	.word	0x00000080
        /*0798*/ 	.short	0x010a
        /*079a*/ 	.byte	0xff
	.zero		1


	//   ....[105]....
        /*079c*/ 	.word	0x0000a1d0
        /*07a0*/ 	.word	0x0000003e
        /*07a4*/ 	.word	0x00000080
        /*07a8*/ 	.short	0x010a
        /*07aa*/ 	.byte	0xff
	.zero		1


	//   ....[106]....
        /*07ac*/ 	.word	0x0000a5c0
        /*07b0*/ 	.word	0x00000064
        /*07b4*/ 	.word	0x00000000
        /*07b8*/ 	.short	0x0101
        /*07ba*/ 	.byte	0xff
	.zero		1


	//   ....[107]....
        /*07bc*/ 	.word	0x0000ad60
        /*07c0*/ 	.word	0x00000003
        /*07c4*/ 	.word	0x00000000
        /*07c8*/ 	.short	0x0101
        /*07ca*/ 	.byte	0xff
	.zero		1


	//   ....[108]....
        /*07cc*/ 	.word	0x0000aff0
        /*07d0*/ 	.word	0x000000ff
        /*07d4*/ 	.word	0x00000000
        /*07d8*/ 	.short	0x0101
        /*07da*/ 	.byte	0x04
	.zero		1


	//   ....[109]....
        /*07dc*/ 	.word	0x0000b020
        /*07e0*/ 	.word	0x00000000
        /*07e4*/ 	.word	0x00000040
        /*07e8*/ 	.short	0x010a
        /*07ea*/ 	.byte	0xff
	.zero		1


	//   ....[110]....
        /*07ec*/ 	.word	0x0000b080
        /*07f0*/ 	.word	0x00000000
        /*07f4*/ 	.word	0x00000040
        /*07f8*/ 	.short	0x010a
        /*07fa*/ 	.byte	0xff
	.zero		1


	//   ....[111]....
        /*07fc*/ 	.word	0x0000b0e0
        /*0800*/ 	.word	0x00000000
        /*0804*/ 	.word	0x000000d0
        /*0808*/ 	.short	0x010a
        /*080a*/ 	.byte	0xff
	.zero		1


	//   ....[112]....
        /*080c*/ 	.word	0x0000b140
        /*0810*/ 	.word	0x00000000
        /*0814*/ 	.word	0x00000000
        /*0818*/ 	.short	0x010a
        /*081a*/ 	.byte	0xff
	.zero		1


	//   ....[113]....
        /*081c*/ 	.word	0x0000b1a0
        /*0820*/ 	.word	0x00000000
        /*0824*/ 	.word	0x00000000
        /*0828*/ 	.short	0x010a
        /*082a*/ 	.byte	0xff
	.zero		1


	//   ....[114]....
        /*082c*/ 	.word	0x0000b200
        /*0830*/ 	.word	0x00000000
        /*0834*/ 	.word	0x00000000
        /*0838*/ 	.short	0x010a
        /*083a*/ 	.byte	0xff
	.zero		1


	//   ....[115]....
        /*083c*/ 	.word	0x0000b260
        /*0840*/ 	.word	0x00000000
        /*0844*/ 	.word	0x00000000
        /*0848*/ 	.short	0x010a
        /*084a*/ 	.byte	0xff
	.zero		1


	//   ....[116]....
        /*084c*/ 	.word	0x0000b2c0
        /*0850*/ 	.word	0x00000000
        /*0854*/ 	.word	0x00000000
        /*0858*/ 	.short	0x010a
        /*085a*/ 	.byte	0xff
	.zero		1


	//   ....[117]....
        /*085c*/ 	.word	0x0000b320
        /*0860*/ 	.word	0x00000000
        /*0864*/ 	.word	0x00000000
        /*0868*/ 	.short	0x010a
        /*086a*/ 	.byte	0xff
	.zero		1


	//   ....[118]....
        /*086c*/ 	.word	0x0000b380
        /*0870*/ 	.word	0x00000000
        /*0874*/ 	.word	0x00000000
        /*0878*/ 	.short	0x010a
        /*087a*/ 	.byte	0xff
	.zero		1


	//   ....[119]....
        /*087c*/ 	.word	0x0000b3e0
        /*0880*/ 	.word	0x00000004
        /*0884*/ 	.word	0x000000d8
        /*0888*/ 	.short	0x010a
        /*088a*/ 	.byte	0xff
	.zero		1


	//   ....[120]....
        /*088c*/ 	.word	0x0000b440
        /*0890*/ 	.word	0x00000004
        /*0894*/ 	.word	0x000000d0
        /*0898*/ 	.short	0x010a
        /*089a*/ 	.byte	0xff
	.zero		1


	//   ....[121]....
        /*089c*/ 	.word	0x0000b4a0
        /*08a0*/ 	.word	0x00000005
        /*08a4*/ 	.word	0x00000008
        /*08a8*/ 	.short	0x010a
        /*08aa*/ 	.byte	0xff
	.zero		1


	//   ....[122]....
        /*08ac*/ 	.word	0x0000b590
        /*08b0*/ 	.word	0x00000003
        /*08b4*/ 	.word	0x00000008
        /*08b8*/ 	.short	0x010a
        /*08ba*/ 	.byte	0xff
	.zero		1


	//   ....[123]....
        /*08bc*/ 	.word	0x0000b5f0
        /*08c0*/ 	.word	0x00000004
        /*08c4*/ 	.word	0x000000d0
        /*08c8*/ 	.short	0x010a
        /*08ca*/ 	.byte	0xff
	.zero		1


	//   ....[124]....
        /*08cc*/ 	.word	0x0000b650
        /*08d0*/ 	.word	0x00000004
        /*08d4*/ 	.word	0x000000f0
        /*08d8*/ 	.short	0x010a
        /*08da*/ 	.byte	0xff
	.zero		1


	//   ....[125]....
        /*08dc*/ 	.word	0x0000b6b0
        /*08e0*/ 	.word	0x00000004
        /*08e4*/ 	.word	0x00000000
        /*08e8*/ 	.short	0x010a
        /*08ea*/ 	.byte	0xff
	.zero		1


	//   ....[126]....
        /*08ec*/ 	.word	0x0000b710
        /*08f0*/ 	.word	0x00000000
        /*08f4*/ 	.word	0x00000000
        /*08f8*/ 	.short	0x010a
        /*08fa*/ 	.byte	0xff
	.zero		1


	//   ....[127]....
        /*08fc*/ 	.word	0x0000b770
        /*0900*/ 	.word	0x00000000
        /*0904*/ 	.word	0x00000100
        /*0908*/ 	.short	0x010a
        /*090a*/ 	.byte	0xff
	.zero		1


	//   ....[128]....
        /*090c*/ 	.word	0x0000b7d0
        /*0910*/ 	.word	0x00000000
        /*0914*/ 	.word	0x000000d0
        /*0918*/ 	.short	0x010a
        /*091a*/ 	.byte	0xff
	.zero		1


	//   ....[129]....
        /*091c*/ 	.word	0x0000b830
        /*0920*/ 	.word	0x00000003
        /*0924*/ 	.word	0x000000c8
        /*0928*/ 	.short	0x010a
        /*092a*/ 	.byte	0xff
	.zero		1


	//   ....[130]....
        /*092c*/ 	.word	0x0000b890
        /*0930*/ 	.word	0x00000000
        /*0934*/ 	.word	0x000000a0
        /*0938*/ 	.short	0x010a
        /*093a*/ 	.byte	0xff
	.zero		1


	//   ....[131]....
        /*093c*/ 	.word	0x0000b8f0
        /*0940*/ 	.word	0x00000000
        /*0944*/ 	.word	0x000000a8
        /*0948*/ 	.short	0x010a
        /*094a*/ 	.byte	0xff
	.zero		1


	//   ....[132]....
        /*094c*/ 	.word	0x0000b950
        /*0950*/ 	.word	0x00000000
        /*0954*/ 	.word	0x000000b0
        /*0958*/ 	.short	0x010a
        /*095a*/ 	.byte	0xff
	.zero		1


	//   ....[133]....
        /*095c*/ 	.word	0x0000b9b0
        /*0960*/ 	.word	0x00000000
        /*0964*/ 	.word	0x000000b8
        /*0968*/ 	.short	0x010a
        /*096a*/ 	.byte	0xff
	.zero		1


	//   ....[134]....
        /*096c*/ 	.word	0x0000ba10
        /*0970*/ 	.word	0x00000000
        /*0974*/ 	.word	0x000000a0
        /*0978*/ 	.short	0x010a
        /*097a*/ 	.byte	0xff
	.zero		1


	//   ....[135]....
        /*097c*/ 	.word	0x0000ba70
        /*0980*/ 	.word	0x00000000
        /*0984*/ 	.word	0x000000a8
        /*0988*/ 	.short	0x010a
        /*098a*/ 	.byte	0xff
	.zero		1


	//   ....[136]....
        /*098c*/ 	.word	0x0000bad0
        /*0990*/ 	.word	0x00000000
        /*0994*/ 	.word	0x000000b0
        /*0998*/ 	.short	0x010a
        /*099a*/ 	.byte	0xff
	.zero		1


	//   ....[137]....
        /*099c*/ 	.word	0x0000bb30
        /*09a0*/ 	.word	0x00000000
        /*09a4*/ 	.word	0x000000d0
        /*09a8*/ 	.short	0x010a
        /*09aa*/ 	.byte	0xff
	.zero		1


	//   ....[138]....
        /*09ac*/ 	.word	0x0000bb90
        /*09b0*/ 	.word	0x00000000
        /*09b4*/ 	.word	0x00000080
        /*09b8*/ 	.short	0x010a
        /*09ba*/ 	.byte	0xff
	.zero		1


	//   ....[139]....
        /*09bc*/ 	.word	0x0000bbe0
        /*09c0*/ 	.word	0x00000064
        /*09c4*/ 	.word	0x000000e0
        /*09c8*/ 	.short	0x010a
        /*09ca*/ 	.byte	0xff
	.zero		1


	//   ....[140]....
        /*09cc*/ 	.word	0x0000bc30
        /*09d0*/ 	.word	0x00000003
        /*09d4*/ 	.word	0x00000080
        /*09d8*/ 	.short	0x010a
        /*09da*/ 	.byte	0xff
	.zero		1


	//   ....[141]....
        /*09dc*/ 	.word	0x0000bc80
        /*09e0*/ 	.word	0x0000003e
        /*09e4*/ 	.word	0x00000080
        /*09e8*/ 	.short	0x010a
        /*09ea*/ 	.byte	0xff
	.zero		1


	//   ....[142]....
        /*09ec*/ 	.word	0x0000bcd0
        /*09f0*/ 	.word	0x0000003e
        /*09f4*/ 	.word	0x00000080
        /*09f8*/ 	.short	0x010a
        /*09fa*/ 	.byte	0xff
	.zero		1


	//----- nvinfo : EIATTR_NUM_MBARRIERS
	.align		4
.L_47:
        /*09fc*/ 	.byte	0x03, 0x38
        /*09fe*/ 	.short	0x0021


	//----- nvinfo : EIATTR_EXIT_INSTR_OFFSETS
	.align		4
        /*0a00*/ 	.byte	0x04, 0x1c
        /*0a02*/ 	.short	(.L_49 - .L_48)


	//   ....[0]....
.L_48:
        /*0a04*/ 	.word	0x00003770


	//   ....[1]....
        /*0a08*/ 	.word	0x00003a20


	//   ....[2]....
        /*0a0c*/ 	.word	0x00003a80


	//   ....[3]....
        /*0a10*/ 	.word	0x00004d20


	//   ....[4]....
        /*0a14*/ 	.word	0x00006540


	//   ....[5]....
        /*0a18*/ 	.word	0x00006580


	//   ....[6]....
        /*0a1c*/ 	.word	0x0000aed0


	//   ....[7]....
        /*0a20*/ 	.word	0x0000af50


	//   ....[8]....
        /*0a24*/ 	.word	0x0000af80


	//   ....[9]....
        /*0a28*/ 	.word	0x0000b000


	//----- nvinfo : EIATTR_MAX_THREADS
	.align		4
.L_49:
        /*0a2c*/ 	.byte	0x04, 0x05
        /*0a2e*/ 	.short	(.L_51 - .L_50)
.L_50:
        /*0a30*/ 	.word	0x00000100
        /*0a34*/ 	.word	0x00000001
        /*0a38*/ 	.word	0x00000001


	//----- nvinfo : EIATTR_CRS_STACK_SIZE
	.align		4
.L_51:
        /*0a3c*/ 	.byte	0x04, 0x1e
        /*0a3e*/ 	.short	(.L_53 - .L_52)
.L_52:
        /*0a40*/ 	.word	0x00000000


	//----- nvinfo : EIATTR_CBANK_PARAM_SIZE
	.align		4
.L_53:
        /*0a44*/ 	.byte	0x03, 0x19
        /*0a46*/ 	.short	0x0900


	//----- nvinfo : EIATTR_PARAM_CBANK
	.align		4
        /*0a48*/ 	.byte	0x04, 0x0a
        /*0a4a*/ 	.short	(.L_55 - .L_54)
	.align		4
.L_54:
        /*0a4c*/ 	.word	index@(.nv.constant0._ZN7cutlass13device_kernelINS_4conv6kernel13ConvUniversalINS1_16ConvProblemShapeILNS1_8OperatorE2ELi3EEENS1_10collective14CollectiveConvINS1_47MainloopSm100TmaUmmaWarpSpecializedImplicitGemmILS5_2ELi8ELi3ELi1ELi2EN4cute5tupleIJNSA_1CILi2EEENSC_ILi1EEESE_EEEEENSB_IJNSC_ILi256EEENSB_IJNSC_ILi128EEEEEENSB_IJNSC_ILi64EEEEEEEEENS_10bfloat16_tESN_NSA_8TiledMMAINSA_8MMA_AtomIJNSA_26SM100_MMA_F16BF16_2x1SM_SSISN_SN_fLi256ELi128ELNSA_4UMMA5MajorE1ELSS_1ELNSR_7ScaleInE0ELST_0EEEEEENSA_6LayoutINSB_IJSE_SE_SE_EEENSB_IJNSC_ILi0EEESY_SY_EEEEENSB_IJNSA_10UnderscoreES11_S11_EEEEENS7_6detail27Sm100ImplicitGemmTileTraitsINSA_18SM100_TMA_2SM_LOADENSA_14ComposedLayoutINSA_7SwizzleILi3ELi4ELi3EEENSA_18smem_ptr_flag_bitsILi16EEENSW_INSB_IJSK_NSC_ILi8EEEEEENSB_IJSE_SK_EEEEEEEvEENS15_INSA_25SM100_TMA_2SM_LOAD_IM2COLES1G_vEEEENS_8epilogue10collective18CollectiveEpilogueINS1L_23Sm100TmaWarpSpecializedILi4ELi2ELi32ELb1ELb0EEEJNSB_IJSI_SJ_SL_EEENSB_IJNSW_ISI_SE_EENSW_INSC_ILi32EEESE_EEEEESN_NSB_IJlNSB_IJSE_lllEEESY_EEESN_S1W_NS1L_6fusion15FusionCallbacksIS1P_NS1X_17LinearCombinationISN_fSN_fLNS_15FloatRoundStyleE2EEES1Q_S1U_JEEENSA_5SM1004TMEM4LOAD26SM100_TMEM_LOAD_32dp32b32xENSA_13SM90_TMA_LOADENS17_INS18_ILi2ELi4ELi3EEES1B_NSW_INSB_IJS1C_S1S_EEENSB_IJS1S_SE_EEEEEEENSA_39AutoVectorizingCopyWithAssumedAlignmentILi128EEENSA_14SM90_TMA_STOREES2C_S2E_S2E_EEEvvEEEEvNT_6ParamsE)
        /*0a50*/ 	.short	0x0380
        /*0a52*/ 	.short	0x0900


	//----- nvinfo : EIATTR_SW_WAR
	.align		4
.L_55:
        /*0a54*/ 	.byte	0x04, 0x36
        /*0a56*/ 	.short	(.L_57 - .L_56)
.L_56:
        /*0a58*/ 	.word	0x00000008
.L_57:


//--------------------- .nv.callgraph             --------------------------
	.section	.nv.callgraph,"",@"SHT_CUDA_CALLGRAPH"
	.align	4
	.sectionentsize	8
	.align		4
        /*0000*/ 	.word	0x00000000
	.align		4
        /*0004*/ 	.word	0xffffffff
	.align		4
        /*0008*/ 	.word	index@(_ZN7cutlass13device_kernelINS_4conv6kernel13ConvUniversalINS1_16ConvProblemShapeILNS1_8OperatorE2ELi3EEENS1_10collective14CollectiveConvINS1_47MainloopSm100TmaUmmaWarpSpecializedImplicitGemmILS5_2ELi8ELi3ELi1ELi2EN4cute5tupleIJNSA_1CILi2EEENSC_ILi1EEESE_EEEEENSB_IJNSC_ILi256EEENSB_IJNSC_ILi128EEEEEENSB_IJNSC_ILi64EEEEEEEEENS_10bfloat16_tESN_NSA_8TiledMMAINSA_8MMA_AtomIJNSA_26SM100_MMA_F16BF16_2x1SM_SSISN_SN_fLi256ELi128ELNSA_4UMMA5MajorE1ELSS_1ELNSR_7ScaleInE0ELST_0EEEEEENSA_6LayoutINSB_IJSE_SE_SE_EEENSB_IJNSC_ILi0EEESY_SY_EEEEENSB_IJNSA_10UnderscoreES11_S11_EEEEENS7_6detail27Sm100ImplicitGemmTileTraitsINSA_18SM100_TMA_2SM_LOADENSA_14ComposedLayoutINSA_7SwizzleILi3ELi4ELi3EEENSA_18smem_ptr_flag_bitsILi16EEENSW_INSB_IJSK_NSC_ILi8EEEEEENSB_IJSE_SK_EEEEEEEvEENS15_INSA_25SM100_TMA_2SM_LOAD_IM2COLES1G_vEEEENS_8epilogue10collective18CollectiveEpilogueINS1L_23Sm100TmaWarpSpecializedILi4ELi2ELi32ELb1ELb0EEEJNSB_IJSI_SJ_SL_EEENSB_IJNSW_ISI_SE_EENSW_INSC_ILi32EEESE_EEEEESN_NSB_IJlNSB_IJSE_lllEEESY_EEESN_S1W_NS1L_6fusion15FusionCallbacksIS1P_NS1X_17LinearCombinationISN_fSN_fLNS_15FloatRoundStyleE2EEES1Q_S1U_JEEENSA_5SM1004TMEM4LOAD26SM100_TMEM_LOAD_32dp32b32xENSA_13SM90_TMA_LOADENS17_INS18_ILi2ELi4ELi3EEES1B_NSW_INSB_IJS1C_S1S_EEENSB_IJS1S_SE_EEEEEEENSA_39AutoVectorizingCopyWithAssumedAlignmentILi128EEENSA_14SM90_TMA_STOREES2C_S2E_S2E_EEEvvEEEEvNT_6ParamsE)
	.align		4
        /*000c*/ 	.word	index@(__assertfail)
	.align		4
        /*0010*/ 	.word	0x00000000
	.align		4
        /*0014*/ 	.word	0xfffffffe
	.align		4
        /*0018*/ 	.word	0x00000000
	.align		4
        /*001c*/ 	.word	0xfffffffd
	.align		4
        /*0020*/ 	.word	0x00000000
	.align		4
        /*0024*/ 	.word	0xfffffffc


//--------------------- .nv.constant4             --------------------------
	.section	.nv.constant4,"a",@progbits
	.align	8
	.align		8
.nv.constant4:
        /*0000*/ 	.dword	__assertfail
	.align		8
        /*0008*/ 	.dword	__unnamed_1
	.align		8
        /*0010*/ 	.dword	__unnamed_2
	.align		8
        /*0018*/ 	.dword	_ZN39_INTERNAL_605697bb_4_k_cu_3521ad1e_51314cuda3std3__45__cpo5beginE
	.align		8
        /*0020*/ 	.dword	_ZN39_INTERNAL_605697bb_4_k_cu_3521ad1e_51314cuda3std3__45__cpo3endE
	.align		8
        /*0028*/ 	.dword	_ZN39_INTERNAL_605697bb_4_k_cu_3521ad1e_51314cuda3std3__45__cpo6cbeginE
	.align		8
        /*0030*/ 	.dword	_ZN39_INTERNAL_605697bb_4_k_cu_3521ad1e_51314cuda3std3__45__cpo4cendE
	.align		8
        /*0038*/ 	.dword	_ZN39_INTERNAL_605697bb_4_k_cu_3521ad1e_51314cuda3std3__441_GLOBAL__N__605697bb_4_k_cu_3521ad1e_51316ignoreE
	.align		8
        /*0040*/ 	.dword	_ZN39_INTERNAL_605697bb_4_k_cu_3521ad1e_51314cuda3std3__419piecewise_constructE
	.align		8
        /*0048*/ 	.dword	_ZN39_INTERNAL_605697bb_4_k_cu_3521ad1e_51314cuda3std3__48in_placeE
	.align		8
        /*0050*/ 	.dword	_ZN39_INTERNAL_605697bb_4_k_cu_3521ad1e_51314cuda3std6ranges3__45__cpo4swapE
	.align		8
        /*0058*/ 	.dword	_ZN39_INTERNAL_605697bb_4_k_cu_3521ad1e_51314cuda3std6ranges3__45__cpo9iter_moveE
	.align		8
        /*0060*/ 	.dword	_ZN39_INTERNAL_605697bb_4_k_cu_3521ad1e_51314cute7productE
	.align		8
        /*0068*/ 	.dword	_ZN39_INTERNAL_605697bb_4_k_cu_3521ad1e_51314cute1_E
	.align		8
        /*0070*/ 	.dword	$str$27
	.align		8
        /*0078*/ 	.dword	$str$28
	.align		8
        /*0080*/ 	.dword	$str$29
	.align		8
        /*0088*/ 	.dword	$str$30


//--------------------- .text._ZN7cutlass13device_kernelINS_4conv6kernel13ConvUniversalINS1_16ConvProblemShapeILNS1_8OperatorE2ELi3EEENS1_10collective14CollectiveConvINS1_47MainloopSm100TmaUmmaWarpSpecializedImplicitGemmILS5_2ELi8ELi3ELi1ELi2EN4cute5tupleIJNSA_1CILi2EEENSC_ILi1EEESE_EEEEENSB_IJNSC_ILi256EEENSB_IJNSC_ILi128EEEEEENSB_IJNSC_ILi64EEEEEEEEENS_10bfloat16_tESN_NSA_8TiledMMAINSA_8MMA_AtomIJNSA_26SM100_MMA_F16BF16_2x1SM_SSISN_SN_fLi256ELi128ELNSA_4UMMA5MajorE1ELSS_1ELNSR_7ScaleInE0ELST_0EEEEEENSA_6LayoutINSB_IJSE_SE_SE_EEENSB_IJNSC_ILi0EEESY_SY_EEEEENSB_IJNSA_10UnderscoreES11_S11_EEEEENS7_6detail27Sm100ImplicitGemmTileTraitsINSA_18SM100_TMA_2SM_LOADENSA_14ComposedLayoutINSA_7SwizzleILi3ELi4ELi3EEENSA_18smem_ptr_flag_bitsILi16EEENSW_INSB_IJSK_NSC_ILi8EEEEEENSB_IJSE_SK_EEEEEEEvEENS15_INSA_25SM100_TMA_2SM_LOAD_IM2COLES1G_vEEEENS_8epilogue10collective18CollectiveEpilogueINS1L_23Sm100TmaWarpSpecializedILi4ELi2ELi32ELb1ELb0EEEJNSB_IJSI_SJ_SL_EEENSB_IJNSW_ISI_SE_EENSW_INSC_ILi32EEESE_EEEEESN_NSB_IJlNSB_IJSE_lllEEESY_EEESN_S1W_NS1L_6fusion15FusionCallbacksIS1P_NS1X_17LinearCombinationISN_fSN_fLNS_15FloatRoundStyleE2EEES1Q_S1U_JEEENSA_5SM1004TMEM4LOAD26SM100_TMEM_LOAD_32dp32b32xENSA_13SM90_TMA_LOADENS17_INS18_ILi2ELi4ELi3EEES1B_NSW_INSB_IJS1C_S1S_EEENSB_IJS1S_SE_EEEEEEENSA_39AutoVectorizingCopyWithAssumedAlignmentILi128EEENSA_14SM90_TMA_STOREES2C_S2E_S2E_EEEvvEEEEvNT_6ParamsE --------------------------
	.section	.text._ZN7cutlass13device_kernelINS_4conv6kernel13ConvUniversalINS1_16ConvProblemShapeILNS1_8OperatorE2ELi3EEENS1_10collective14CollectiveConvINS1_47MainloopSm100TmaUmmaWarpSpecializedImplicitGemmILS5_2ELi8ELi3ELi1ELi2EN4cute5tupleIJNSA_1CILi2EEENSC_ILi1EEESE_EEEEENSB_IJNSC_ILi256EEENSB_IJNSC_ILi128EEEEEENSB_IJNSC_ILi64EEEEEEEEENS_10bfloat16_tESN_NSA_8TiledMMAINSA_8MMA_AtomIJNSA_26SM100_MMA_F16BF16_2x1SM_SSISN_SN_fLi256ELi128ELNSA_4UMMA5MajorE1ELSS_1ELNSR_7ScaleInE0ELST_0EEEEEENSA_6LayoutINSB_IJSE_SE_SE_EEENSB_IJNSC_ILi0EEESY_SY_EEEEENSB_IJNSA_10UnderscoreES11_S11_EEEEENS7_6detail27Sm100ImplicitGemmTileTraitsINSA_18SM100_TMA_2SM_LOADENSA_14ComposedLayoutINSA_7SwizzleILi3ELi4ELi3EEENSA_18smem_ptr_flag_bitsILi16EEENSW_INSB_IJSK_NSC_ILi8EEEEEENSB_IJSE_SK_EEEEEEEvEENS15_INSA_25SM100_TMA_2SM_LOAD_IM2COLES1G_vEEEENS_8epilogue10collective18CollectiveEpilogueINS1L_23Sm100TmaWarpSpecializedILi4ELi2ELi32ELb1ELb0EEEJNSB_IJSI_SJ_SL_EEENSB_IJNSW_ISI_SE_EENSW_INSC_ILi32EEESE_EEEEESN_NSB_IJlNSB_IJSE_lllEEESY_EEESN_S1W_NS1L_6fusion15FusionCallbacksIS1P_NS1X_17LinearCombinationISN_fSN_fLNS_15FloatRoundStyleE2EEES1Q_S1U_JEEENSA_5SM1004TMEM4LOAD26SM100_TMEM_LOAD_32dp32b32xENSA_13SM90_TMA_LOADENS17_INS18_ILi2ELi4ELi3EEES1B_NSW_INSB_IJS1C_S1S_EEENSB_IJS1S_SE_EEEEEEENSA_39AutoVectorizingCopyWithAssumedAlignmentILi128EEENSA_14SM90_TMA_STOREES2C_S2E_S2E_EEEvvEEEEvNT_6ParamsE,"ax",@progbits
	.align	128
.text._ZN7cutlass13device_kernelINS_4conv6kernel13ConvUniversalINS1_16ConvProblemShapeILNS1_8OperatorE2ELi3EEENS1_10collective14CollectiveConvINS1_47MainloopSm100TmaUmmaWarpSpecializedImplicitGemmILS5_2ELi8ELi3ELi1ELi2EN4cute5tupleIJNSA_1CILi2EEENSC_ILi1EEESE_EEEEENSB_IJNSC_ILi256EEENSB_IJNSC_ILi128EEEEEENSB_IJNSC_ILi64EEEEEEEEENS_10bfloat16_tESN_NSA_8TiledMMAINSA_8MMA_AtomIJNSA_26SM100_MMA_F16BF16_2x1SM_SSISN_SN_fLi256ELi128ELNSA_4UMMA5MajorE1ELSS_1ELNSR_7ScaleInE0ELST_0EEEEEENSA_6LayoutINSB_IJSE_SE_SE_EEENSB_IJNSC_ILi0EEESY_SY_EEEEENSB_IJNSA_10UnderscoreES11_S11_EEEEENS7_6detail27Sm100ImplicitGemmTileTraitsINSA_18SM100_TMA_2SM_LOADENSA_14ComposedLayoutINSA_7SwizzleILi3ELi4ELi3EEENSA_18smem_ptr_flag_bitsILi16EEENSW_INSB_IJSK_NSC_ILi8EEEEEENSB_IJSE_SK_EEEEEEEvEENS15_INSA_25SM100_TMA_2SM_LOAD_IM2COLES1G_vEEEENS_8epilogue10collective18CollectiveEpilogueINS1L_23Sm100TmaWarpSpecializedILi4ELi2ELi32ELb1ELb0EEEJNSB_IJSI_SJ_SL_EEENSB_IJNSW_ISI_SE_EENSW_INSC_ILi32EEESE_EEEEESN_NSB_IJlNSB_IJSE_lllEEESY_EEESN_S1W_NS1L_6fusion15FusionCallbacksIS1P_NS1X_17LinearCombinationISN_fSN_fLNS_15FloatRoundStyleE2EEES1Q_S1U_JEEENSA_5SM1004TMEM4LOAD26SM100_TMEM_LOAD_32dp32b32xENSA_13SM90_TMA_LOADENS17_INS18_ILi2ELi4ELi3EEES1B_NSW_INSB_IJS1C_S1S_EEENSB_IJS1S_SE_EEEEEEENSA_39AutoVectorizingCopyWithAssumedAlignmentILi128EEENSA_14SM90_TMA_STOREES2C_S2E_S2E_EEEvvEEEEvNT_6ParamsE:
        .type           _ZN7cutlass13device_kernelINS_4conv6kernel13ConvUniversalINS1_16ConvProblemShapeILNS1_8OperatorE2ELi3EEENS1_10collective14CollectiveConvINS1_47MainloopSm100TmaUmmaWarpSpecializedImplicitGemmILS5_2ELi8ELi3ELi1ELi2EN4cute5tupleIJNSA_1CILi2EEENSC_ILi1EEESE_EEEEENSB_IJNSC_ILi256EEENSB_IJNSC_ILi128EEEEEENSB_IJNSC_ILi64EEEEEEEEENS_10bfloat16_tESN_NSA_8TiledMMAINSA_8MMA_AtomIJNSA_26SM100_MMA_F16BF16_2x1SM_SSISN_SN_fLi256ELi128ELNSA_4UMMA5MajorE1ELSS_1ELNSR_7ScaleInE0ELST_0EEEEEENSA_6LayoutINSB_IJSE_SE_SE_EEENSB_IJNSC_ILi0EEESY_SY_EEEEENSB_IJNSA_10UnderscoreES11_S11_EEEEENS7_6detail27Sm100ImplicitGemmTileTraitsINSA_18SM100_TMA_2SM_LOADENSA_14ComposedLayoutINSA_7SwizzleILi3ELi4ELi3EEENSA_18smem_ptr_flag_bitsILi16EEENSW_INSB_IJSK_NSC_ILi8EEEEEENSB_IJSE_SK_EEEEEEEvEENS15_INSA_25SM100_TMA_2SM_LOAD_IM2COLES1G_vEEEENS_8epilogue10collective18CollectiveEpilogueINS1L_23Sm100TmaWarpSpecializedILi4ELi2ELi32ELb1ELb0EEEJNSB_IJSI_SJ_SL_EEENSB_IJNSW_ISI_SE_EENSW_INSC_ILi32EEESE_EEEEESN_NSB_IJlNSB_IJSE_lllEEESY_EEESN_S1W_NS1L_6fusion15FusionCallbacksIS1P_NS1X_17LinearCombinationISN_fSN_fLNS_15FloatRoundStyleE2EEES1Q_S1U_JEEENSA_5SM1004TMEM4LOAD26SM100_TMEM_LOAD_32dp32b32xENSA_13SM90_TMA_LOADENS17_INS18_ILi2ELi4ELi3EEES1B_NSW_INSB_IJS1C_S1S_EEENSB_IJS1S_SE_EEEEEEENSA_39AutoVectorizingCopyWithAssumedAlignmentILi128EEENSA_14SM90_TMA_STOREES2C_S2E_S2E_EEEvvEEEEvNT_6ParamsE,@function
        .size           _ZN7cutlass13device_kernelINS_4conv6kernel13ConvUniversalINS1_16ConvProblemShapeILNS1_8OperatorE2ELi3EEENS1_10collective14CollectiveConvINS1_47MainloopSm100TmaUmmaWarpSpecializedImplicitGemmILS5_2ELi8ELi3ELi1ELi2EN4cute5tupleIJNSA_1CILi2EEENSC_ILi1EEESE_EEEEENSB_IJNSC_ILi256EEENSB_IJNSC_ILi128EEEEEENSB_IJNSC_ILi64EEEEEEEEENS_10bfloat16_tESN_NSA_8TiledMMAINSA_8MMA_AtomIJNSA_26SM100_MMA_F16BF16_2x1SM_SSISN_SN_fLi256ELi128ELNSA_4UMMA5MajorE1ELSS_1ELNSR_7ScaleInE0ELST_0EEEEEENSA_6LayoutINSB_IJSE_SE_SE_EEENSB_IJNSC_ILi0EEESY_SY_EEEEENSB_IJNSA_10UnderscoreES11_S11_EEEEENS7_6detail27Sm100ImplicitGemmTileTraitsINSA_18SM100_TMA_2SM_LOADENSA_14ComposedLayoutINSA_7SwizzleILi3ELi4ELi3EEENSA_18smem_ptr_flag_bitsILi16EEENSW_INSB_IJSK_NSC_ILi8EEEEEENSB_IJSE_SK_EEEEEEEvEENS15_INSA_25SM100_TMA_2SM_LOAD_IM2COLES1G_vEEEENS_8epilogue10collective18CollectiveEpilogueINS1L_23Sm100TmaWarpSpecializedILi4ELi2ELi32ELb1ELb0EEEJNSB_IJSI_SJ_SL_EEENSB_IJNSW_ISI_SE_EENSW_INSC_ILi32EEESE_EEEEESN_NSB_IJlNSB_IJSE_lllEEESY_EEESN_S1W_NS1L_6fusion15FusionCallbacksIS1P_NS1X_17LinearCombinationISN_fSN_fLNS_15FloatRoundStyleE2EEES1Q_S1U_JEEENSA_5SM1004TMEM4LOAD26SM100_TMEM_LOAD_32dp32b32xENSA_13SM90_TMA_LOADENS17_INS18_ILi2ELi4ELi3EEES1B_NSW_INSB_IJS1C_S1S_EEENSB_IJS1S_SE_EEEEEEENSA_39AutoVectorizingCopyWithAssumedAlignmentILi128EEENSA_14SM90_TMA_STOREES2C_S2E_S2E_EEEvvEEEEvNT_6ParamsE,(.L_x_199 - _ZN7cutlass13device_kernelINS_4conv6kernel13ConvUniversalINS1_16ConvProblemShapeILNS1_8OperatorE2ELi3EEENS1_10collective14CollectiveConvINS1_47MainloopSm100TmaUmmaWarpSpecializedImplicitGemmILS5_2ELi8ELi3ELi1ELi2EN4cute5tupleIJNSA_1CILi2EEENSC_ILi1EEESE_EEEEENSB_IJNSC_ILi256EEENSB_IJNSC_ILi128EEEEEENSB_IJNSC_ILi64EEEEEEEEENS_10bfloat16_tESN_NSA_8TiledMMAINSA_8MMA_AtomIJNSA_26SM100_MMA_F16BF16_2x1SM_SSISN_SN_fLi256ELi128ELNSA_4UMMA5MajorE1ELSS_1ELNSR_7ScaleInE0ELST_0EEEEEENSA_6LayoutINSB_IJSE_SE_SE_EEENSB_IJNSC_ILi0EEESY_SY_EEEEENSB_IJNSA_10UnderscoreES11_S11_EEEEENS7_6detail27Sm100ImplicitGemmTileTraitsINSA_18SM100_TMA_2SM_LOADENSA_14ComposedLayoutINSA_7SwizzleILi3ELi4ELi3EEENSA_18smem_ptr_flag_bitsILi16EEENSW_INSB_IJSK_NSC_ILi8EEEEEENSB_IJSE_SK_EEEEEEEvEENS15_INSA_25SM100_TMA_2SM_LOAD_IM2COLES1G_vEEEENS_8epilogue10collective18CollectiveEpilogueINS1L_23Sm100TmaWarpSpecializedILi4ELi2ELi32ELb1ELb0EEEJNSB_IJSI_SJ_SL_EEENSB_IJNSW_ISI_SE_EENSW_INSC_ILi32EEESE_EEEEESN_NSB_IJlNSB_IJSE_lllEEESY_EEESN_S1W_NS1L_6fusion15FusionCallbacksIS1P_NS1X_17LinearCombinationISN_fSN_fLNS_15FloatRoundStyleE2EEES1Q_S1U_JEEENSA_5SM1004TMEM4LOAD26SM100_TMEM_LOAD_32dp32b32xENSA_13SM90_TMA_LOADENS17_INS18_ILi2ELi4ELi3EEES1B_NSW_INSB_IJS1C_S1S_EEENSB_IJS1S_SE_EEEEEEENSA_39AutoVectorizingCopyWithAssumedAlignmentILi128EEENSA_14SM90_TMA_STOREES2C_S2E_S2E_EEEvvEEEEvNT_6ParamsE)
        .other          _ZN7cutlass13device_kernelINS_4conv6kernel13ConvUniversalINS1_16ConvProblemShapeILNS1_8OperatorE2ELi3EEENS1_10collective14CollectiveConvINS1_47MainloopSm100TmaUmmaWarpSpecializedImplicitGemmILS5_2ELi8ELi3ELi1ELi2EN4cute5tupleIJNSA_1CILi2EEENSC_ILi1EEESE_EEEEENSB_IJNSC_ILi256EEENSB_IJNSC_ILi128EEEEEENSB_IJNSC_ILi64EEEEEEEEENS_10bfloat16_tESN_NSA_8TiledMMAINSA_8MMA_AtomIJNSA_26SM100_MMA_F16BF16_2x1SM_SSISN_SN_fLi256ELi128ELNSA_4UMMA5MajorE1ELSS_1ELNSR_7ScaleInE0ELST_0EEEEEENSA_6LayoutINSB_IJSE_SE_SE_EEENSB_IJNSC_ILi0EEESY_SY_EEEEENSB_IJNSA_10UnderscoreES11_S11_EEEEENS7_6detail27Sm100ImplicitGemmTileTraitsINSA_18SM100_TMA_2SM_LOADENSA_14ComposedLayoutINSA_7SwizzleILi3ELi4ELi3EEENSA_18smem_ptr_flag_bitsILi16EEENSW_INSB_IJSK_NSC_ILi8EEEEEENSB_IJSE_SK_EEEEEEEvEENS15_INSA_25SM100_TMA_2SM_LOAD_IM2COLES1G_vEEEENS_8epilogue10collective18CollectiveEpilogueINS1L_23Sm100TmaWarpSpecializedILi4ELi2ELi32ELb1ELb0EEEJNSB_IJSI_SJ_SL_EEENSB_IJNSW_ISI_SE_EENSW_INSC_ILi32EEESE_EEEEESN_NSB_IJlNSB_IJSE_lllEEESY_EEESN_S1W_NS1L_6fusion15FusionCallbacksIS1P_NS1X_17LinearCombinationISN_fSN_fLNS_15FloatRoundStyleE2EEES1Q_S1U_JEEENSA_5SM1004TMEM4LOAD26SM100_TMEM_LOAD_32dp32b32xENSA_13SM90_TMA_LOADENS17_INS18_ILi2ELi4ELi3EEES1B_NSW_INSB_IJS1C_S1S_EEENSB_IJS1S_SE_EEEEEEENSA_39AutoVectorizingCopyWithAssumedAlignmentILi128EEENSA_14SM90_TMA_STOREES2C_S2E_S2E_EEEvvEEEEvNT_6ParamsE,@"STO_CUDA_ENTRY STV_DEFAULT"
_ZN7cutlass13device_kernelINS_4conv6kernel13ConvUniversalINS1_16ConvProblemShapeILNS1_8OperatorE2ELi3EEENS1_10collective14CollectiveConvINS1_47MainloopSm100TmaUmmaWarpSpecializedImplicitGemmILS5_2ELi8ELi3ELi1ELi2EN4cute5tupleIJNSA_1CILi2EEENSC_ILi1EEESE_EEEEENSB_IJNSC_ILi256EEENSB_IJNSC_ILi128EEEEEENSB_IJNSC_ILi64EEEEEEEEENS_10bfloat16_tESN_NSA_8TiledMMAINSA_8MMA_AtomIJNSA_26SM100_MMA_F16BF16_2x1SM_SSISN_SN_fLi256ELi128ELNSA_4UMMA5MajorE1ELSS_1ELNSR_7ScaleInE0ELST_0EEEEEENSA_6LayoutINSB_IJSE_SE_SE_EEENSB_IJNSC_ILi0EEESY_SY_EEEEENSB_IJNSA_10UnderscoreES11_S11_EEEEENS7_6detail27Sm100ImplicitGemmTileTraitsINSA_18SM100_TMA_2SM_LOADENSA_14ComposedLayoutINSA_7SwizzleILi3ELi4ELi3EEENSA_18smem_ptr_flag_bitsILi16EEENSW_INSB_IJSK_NSC_ILi8EEEEEENSB_IJSE_SK_EEEEEEEvEENS15_INSA_25SM100_TMA_2SM_LOAD_IM2COLES1G_vEEEENS_8epilogue10collective18CollectiveEpilogueINS1L_23Sm100TmaWarpSpecializedILi4ELi2ELi32ELb1ELb0EEEJNSB_IJSI_SJ_SL_EEENSB_IJNSW_ISI_SE_EENSW_INSC_ILi32EEESE_EEEEESN_NSB_IJlNSB_IJSE_lllEEESY_EEESN_S1W_NS1L_6fusion15FusionCallbacksIS1P_NS1X_17LinearCombinationISN_fSN_fLNS_15FloatRoundStyleE2EEES1Q_S1U_JEEENSA_5SM1004TMEM4LOAD26SM100_TMEM_LOAD_32dp32b32xENSA_13SM90_TMA_LOADENS17_INS18_ILi2ELi4ELi3EEES1B_NSW_INSB_IJS1C_S1S_EEENSB_IJS1S_SE_EEEEEEENSA_39AutoVectorizingCopyWithAssumedAlignmentILi128EEENSA_14SM90_TMA_STOREES2C_S2E_S2E_EEEvvEEEEvNT_6ParamsE:
[----:B------:R-:W1:Y:S01]  /*0000*/  LDC R1, c[0x0][0x37c] ;  /* 0x0000df00ff017b82 */ /* 0x000e620000000800 */
[----:B------:R-:W2:Y:S01]  /*0010*/  S2R R85, SR_TID.X ;  /* 0x0000000000557919 */ /* 0x000ea20000002100 */
[----:B------:R-:W3:Y:S06]  /*0020*/  LDCU.64 UR8, c[0x0][0x990] ;  /* 0x00013200ff0877ac */ /* 0x000eec0008000a00 */
[----:B------:R-:W4:Y:S01]  /*0030*/  S2UR UR4, SR_CgaCtaId ;  /* 0x00000000000479c3 */ /* 0x000f220000008800 */
[----:B-1----:R-:W-:Y:S01]  /*0040*/  VIADD R1, R1, 0xfffffff8 ;  /* 0xfffffff801017836 */ /* 0x002fe20000000000 */
[----:B------:R-:W-:-:S02]  /*0050*/  PRMT R87, RZ, 0x7610, R87 ;  /* 0x00007610ff577816 */ /* 0x000fc40000000057 */
[----:B------:R-:W-:Y:S02]  /*0060*/  ELECT P1, URZ, PT ;  /* 0x0000000000ff782f */ /* 0x000fe40003820000 */
[----:B------:R-:W-:Y:S01]  /*0070*/  R2UR UR49, R1 ;  /* 0x00000000013172ca */ /* 0x000fe200000e0000 */
[----:B---3--:R-:W-:-:S04]  /*0080*/  UISETP.NE.U32.AND UP0, UPT, UR8, URZ, UPT ;  /* 0x000000ff0800728c */ /* 0x008fc8000bf05070 */
[----:B------:R-:W-:Y:S02]  /*0090*/  UISETP.NE.AND.EX UP0, UPT, UR9, URZ, UPT, UP0 ;  /* 0x000000ff0900728c */ /* 0x000fe4000bf05300 */
[----:B----4-:R-:W-:Y:S02]  /*00a0*/  ULOP3.LUT UR41, UR4, 0x1, URZ, 0xc0, !UPT ;  /* 0x0000000104297892 */ /* 0x010fe4000f8ec0ff */
[----:B------:R-:W-:Y:S01]  /*00b0*/  ULOP3.LUT UR40, UR4, 0x1, URZ, 0x3c, !UPT ;  /* 0x0000000104287892 */ /* 0x000fe2000f8e3cff */
[----:B--2---:R-:W-:-:S05]  /*00c0*/  SHF.R.U32.HI R88, RZ, 0x5, R85 ;  /* 0x00000005ff587819 */ /* 0x004fca0000011655 */
[----:B------:R-:W1:Y:S02]  /*00d0*/  SHFL.IDX PT, R0, R88, RZ, 0x1f ;  /* 0x00001fff58007589 */ /* 0x000e6400000e0000 */
[----:B-1----:R-:W-:Y:S01]  /*00e0*/  R2UR UR18, R0 ;  /* 0x00000000001272ca */ /* 0x002fe200000e0000 */
[----:B------:R-:W-:-:S14]  /*00f0*/  BRA.U UP0, `(.L_x_0) ;  /* 0x0000000100307547 */ /* 0x000fdc000b800000 */
[----:B------:R-:W1:Y:S02]  /*0100*/  LDCU.64 UR4, c[0x0][0x988] ;  /* 0x00013100ff0477ac */ /* 0x000e640008000a00 */
[----:B-1----:R-:W-:-:S04]  /*0110*/  UISETP.NE.U32.AND UP0, UPT, UR4, URZ, UPT ;  /* 0x000000ff0400728c */ /* 0x002fc8000bf05070 */
[----:B------:R-:W-:-:S09]  /*0120*/  UISETP.NE.AND.EX UP0, UPT, UR5, URZ, UPT, UP0 ;  /* 0x000000ff0500728c */ /* 0x000fd2000bf05300 */
[----:B------:R-:W-:Y:S05]  /*0130*/  BRA.U !UP0, `(.L_x_1) ;  /* 0x0000000108147547 */ /* 0x000fea000b800000 */
[----:B------:R-:W1:Y:S01]  /*0140*/  LDC.64 R2, c[0x0][0x988] ;  /* 0x00026200ff027b82 */ /* 0x000e620000000a00 */
[----:B------:R-:W1:Y:S02]  /*0150*/  LDCU.64 UR4, c[0x0][0x358] ;  /* 0x00006b00ff0477ac */ /* 0x000e640008000a00 */
[----:B-1----:R1:W5:Y:S01]  /*0160*/  LDG.E R41, desc[UR4][R2.64] ;  /* 0x0000000402297981 */ /* 0x002362000c1e1900 */
[----:B------:R-:W-:Y:S01]  /*0170*/  HFMA2 R87, -RZ, RZ, 0, 5.9604644775390625e-08 ;  /* 0x00000001ff577431 */ /* 0x000fe200000001ff */
[----:B------:R-:W-:Y:S05]  /*0180*/  BRA `(.L_x_0) ;  /* 0x00000000000c7947 */ /* 0x000fea0003800000 */
.L_x_1:
[----:B------:R-:W1:Y:S01]  /*0190*/  LDCU UR4, c[0x0][0x980] ;  /* 0x00013000ff0477ac */ /* 0x000e620008000800 */
[----:B------:R-:W-:Y:S01]  /*01a0*/  HFMA2 R87, -RZ, RZ, 0, 5.9604644775390625e-08 ;  /* 0x00000001ff577431 */ /* 0x000fe200000001ff */
[----:B-1----:R-:W-:-:S07]  /*01b0*/  MOV R41, UR4 ;  /* 0x0000000400297c02 */ /* 0x002fce0008000f00 */
.L_x_0:
[----:B------:R-:W2:Y:S02]  /*01c0*/  LDCU.64 UR4, c[0x0][0x9b0] ;  /* 0x00013600ff0477ac */ /* 0x000ea40008000a00 */
[----:B--2---:R-:W-:-:S04]  /*01d0*/  UISETP.NE.U32.AND UP0, UPT, UR4, URZ, UPT ;  /* 0x000000ff0400728c */ /* 0x004fc8000bf05070 */
[----:B------:R-:W-:-:S09]  /*01e0*/  UISETP.NE.AND.EX UP0, UPT, UR5, URZ, UPT, UP0 ;  /* 0x000000ff0500728c */ /* 0x000fd2000bf05300 */
[----:B------:R-:W-:Y:S05]  /*01f0*/  BRA.U UP0, `(.L_x_2) ;  /* 0x0000000100287547 */ /* 0x000fea000b800000 */
[----:B------:R-:W2:Y:S02]  /*0200*/  LDCU.64 UR4, c[0x0][0x9a8] ;  /* 0x00013500ff0477ac */ /* 0x000ea40008000a00 */
[----:B--2---:R-:W-:-:S04]  /*0210*/  UISETP.NE.U32.AND UP0, UPT, UR4, URZ, UPT ;  /* 0x000000ff0400728c */ /* 0x004fc8000bf05070 */
[----:B------:R-:W-:-:S09]  /*0220*/  UISETP.NE.AND.EX UP0, UPT, UR5, URZ, UPT, UP0 ;  /* 0x000000ff0500728c */ /* 0x000fd2000bf05300 */
[----:B------:R-:W-:Y:S05]  /*0230*/  BRA.U !UP0, `(.L_x_3) ;  /* 0x0000000108107547 */ /* 0x000fea000b800000 */
[----:B------:R-:W2:Y:S01]  /*0240*/  LDC.64 R38, c[0x0][0x9a8] ;  /* 0x00026a00ff267b82 */ /* 0x000ea20000000a00 */
[----:B------:R-:W2:Y:S02]  /*0250*/  LDCU.64 UR4, c[0x0][0x358] ;  /* 0x00006b00ff0477ac */ /* 0x000ea40008000a00 */
[----:B--2---:R2:W5:Y:S01]  /*0260*/  LDG.E R38, desc[UR4][R38.64] ;  /* 0x0000000426267981 */ /* 0x004562000c1e1900 */
[----:B------:R-:W-:Y:S05]  /*0270*/  BRA `(.L_x_2) ;  /* 0x0000000000087947 */ /* 0x000fea0003800000 */
.L_x_3:
[----:B------:R-:W2:Y:S02]  /*0280*/  LDCU UR4, c[0x0][0x9a0] ;  /* 0x00013400ff0477ac */ /* 0x000ea40008000800 */
[----:B--2---:R-:W-:Y:S02]  /*0290*/  MOV R38, UR4 ;  /* 0x0000000400267c02 */ /* 0x004fe40008000f00 */
.L_x_2:
[----:B------:R-:W-:Y:S01]  /*02a0*/  IMAD.U32 R0, RZ, RZ, UR18 ;  /* 0x00000012ff007e24 */ /* 0x000fe2000f8e00ff */
[----:B------:R-:W-:Y:S04]  /*02b0*/  BSSY.RECONVERGENT B0, `(.L_x_4) ;  /* 0x000000c000007945 */ /* 0x000fe80003800200 */
[C---:B------:R-:W-:Y:S02]  /*02c0*/  ISETP.NE.OR P2, PT, R0.reuse, 0x1, !P1 ;  /* 0x000000010000780c */ /* 0x040fe40004f45670 */
[----:B------:R-:W-:-:S11]  /*02d0*/  ISETP.NE.OR P0, PT, R0, 0x3, !P1 ;  /* 0x000000030000780c */ /* 0x000fd60004f05670 */
[----:B------:R-:W-:Y:S05]  /*02e0*/  @P2 BRA `(.L_x_5) ;  /* 0x0000000000202947 */ /* 0x000fea0003800000 */
[----:B------:R-:W3:Y:S02]  /*02f0*/  LDCU.64 UR4, c[0x0][0x348] ;  /* 0x00006900ff0477ac */ /* 0x000ee40008000a00 */
[----:B---3--:R-:W-:Y:S02]  /*0300*/  UIADD3 UR6, UP1, UPT, UR4, 0x80, URZ ;  /* 0x0000008004067890 */ /* 0x008fe4000ff3e0ff */
[----:B------:R-:W-:Y:S02]  /*0310*/  UIADD3 UR4, UP0, UPT, UR4, 0x180, URZ ;  /* 0x0000018004047890 */ /* 0x000fe4000ff1e0ff */
[----:B------:R-:W-:Y:S02]  /*0320*/  UIADD3.X UR7, UPT, UPT, URZ, UR5, URZ, UP1, !UPT ;  /* 0x00000005ff077290 */ /* 0x000fe40008ffe4ff */
[----:B------:R-:W-:-:S07]  /*0330*/  UIADD3.X UR5, UPT, UPT, URZ, UR5, URZ, UP0, !UPT ;  /* 0x00000005ff057290 */ /* 0x000fce00087fe4ff */
[----:B------:R3:W-:Y:S02]  /*0340*/  UTMACCTL.PF [UR6] ;  /* 0x00000000060079b9 */ /* 0x0007e40008040000 */
[----:B------:R3:W-:Y:S02]  /*0350*/  UTMACCTL.PF [UR4] ;  /* 0x00000000040079b9 */ /* 0x0007e40008040000 */
[----:B---3--:R-:W-:Y:S01]  /*0360*/  NOP ;  /* 0x0000000000007918 */ /* 0x008fe20000000000 */
.L_x_5:
[----:B------:R-:W-:Y:S05]  /*0370*/  BSYNC.RECONVERGENT B0 ;  /* 0x0000000000007941 */ /* 0x000fea0003800200 */
.L_x_4:
[----:B------:R-:W-:Y:S04]  /*0380*/  BSSY.RECONVERGENT B0, `(.L_x_6) ;  /* 0x000000a000007945 */ /* 0x000fe80003800200 */
        /* <DEDUP_REMOVED lines=9> */
.L_x_7:
[----:B------:R-:W-:Y:S05]  /*0420*/  BSYNC.RECONVERGENT B0 ;  /* 0x0000000000007941 */ /* 0x000fea0003800200 */
.L_x_6:
[----:B------:R-:W3:Y:S01]  /*0430*/  LDCU.64 UR4, c[0x0][0x988] ;  /* 0x00013100ff0477ac */ /* 0x000ee20008000a00 */
[----:B------:R-:W-:Y:S02]  /*0440*/  UISETP.EQ.U32.AND UP2, UPT, UR8, URZ, UPT ;  /* 0x000000ff0800728c */ /* 0x000fe4000bf42070 */
[----:B------:R-:W-:Y:S02]  /*0450*/  UPLOP3.LUT UP3, UPT, UPT, UPT, UPT, 0x80, 0x8 ;  /* 0x000000000008789c */ /* 0x000fe40003f6f070 */
[----:B---3--:R-:W-:-:S04]  /*0460*/  UISETP.NE.U32.AND UP0, UPT, UR4, URZ, UPT ;  /* 0x000000ff0400728c */ /* 0x008fc8000bf05070 */
[----:B------:R-:W-:-:S04]  /*0470*/  UISETP.NE.AND.EX UP1, UPT, UR5, URZ, UPT, UP0 ;  /* 0x000000ff0500728c */ /* 0x000fc8000bf25300 */
[----:B------:R-:W-:-:S04]  /*0480*/  UISETP.EQ.OR.EX UP4, UPT, UR9, URZ, !UP1, UP2 ;  /* 0x000000ff0900728c */ /* 0x000fc8000cf82720 */
[----:B------:R-:W-:-:S06]  /*0490*/  UP2UR UR4, UPR, URZ, 0x10 ;  /* 0x00000010ff047883 */ /* 0x000fcc0008000000 */
[----:B------:R-:W-:Y:S01]  /*04a0*/  MOV R93, UR4 ;  /* 0x00000004005d7c02 */ /* 0x000fe20008000f00 */
[----:B------:R-:W-:Y:S06]  /*04b0*/  BRA.U !UP4, `(.L_x_8) ;  /* 0x000000010c207547 */ /* 0x000fec000b800000 */
[----:B------:R-:W-:Y:S01]  /*04c0*/  UISETP.NE.U32.AND UP0, UPT, UR8, URZ, UPT ;  /* 0x000000ff0800728c */ /* 0x000fe2000bf05070 */
[----:B-----5:R-:W-:Y:S01]  /*04d0*/  FSETP.NEU.AND P0, PT, R41, RZ, PT ;  /* 0x000000ff2900720b */ /* 0x020fe20003f0d000 */
[----:B------:R-:W-:Y:S02]  /*04e0*/  USEL UR4, URZ, 0xffffffff, UP1 ;  /* 0xffffffffff047887 */ /* 0x000fe40008800000 */
[----:B------:R-:W-:-:S10]  /*04f0*/  UISETP.NE.AND.EX UP2, UPT, UR9, URZ, UPT, UP0 ;  /* 0x000000ff0900728c */ /* 0x000fd4000bf45300 */
[----:B------:R-:W-:Y:S01]  /*0500*/  VOTEU.ANY UP0, P0 ;  /* 0x0000000000ff7886 */ /* 0x000fe20000000100 */
[----:B------:R-:W-:-:S04]  /*0510*/  @!UP2 USEL UR4, URZ, 0xffffffff, UP0 ;  /* 0xffffffffff04a887 */ /* 0x000fc80008000000 */
[----:B------:R-:W-:-:S04]  /*0520*/  ULOP3.LUT UR4, UR4, 0x1, URZ, 0xc0, !UPT ;  /* 0x0000000104047892 */ /* 0x000fc8000f8ec0ff */
[----:B------:R-:W-:-:S11]  /*0530*/  UISETP.NE.U32.AND UP3, UPT, UR4, 0x1, UPT ;  /* 0x000000010400788c */ /* 0x000fd6000bf65070 */
.L_x_8:
[----:B------:R-:W3:Y:S01]  /*0540*/  SHFL.IDX PT, R0, R88, RZ, 0x1f ;  /* 0x00001fff58007589 */ /* 0x000ee200000e0000 */
[----:B------:R-:W-:Y:S02]  /*0550*/  UISETP.NE.AND UP5, UPT, UR18, 0x2, UPT ;  /* 0x000000021200788c */ /* 0x000fe4000bfa5270 */
[----:B------:R-:W-:Y:S02]  /*0560*/  UISETP.NE.AND UP0, UPT, UR18, 0x2, UPT ;  /* 0x000000021200788c */ /* 0x000fe4000bf05270 */
[----:B------:R-:W-:Y:S02]  /*0570*/  UISETP.NE.OR UP2, UPT, UR41, URZ, UP5 ;  /* 0x000000ff2900728c */ /* 0x000fe4000af45670 */
[----:B------:R-:W-:-:S04]  /*0580*/  USEL UR55, URZ, 0x1, UP0 ;  /* 0x00000001ff377887 */ /* 0x000fc80008000000 */
[----:B------:R-:W-:Y:S02]  /*0590*/  PLOP3.LUT P3, PT, P1, PT, UP2, 0xae, 0xea ;  /* 0x0000000000ea781c */ /* 0x000fe40000f6f52e */
[----:B---3--:R-:W-:-:S13]  /*05a0*/  ISETP.NE.AND P0, PT, R0, RZ, PT ;  /* 0x000000ff0000720c */ /* 0x008fda0003f05270 */
[----:B------:R-:W-:Y:S05]  /*05b0*/  @P0 BRA `(.L_x_9) ;  /* 0x0000000000680947 */ /* 0x000fea0003800000 */
[----:B------:R-:W3:Y:S01]  /*05c0*/  S2UR UR5, SR_CgaCtaId ;  /* 0x00000000000579c3 */ /* 0x000ee20000008800 */
[----:B------:R-:W-:Y:S01]  /*05d0*/  UMOV UR4, 0x400 ;  /* 0x0000040000047882 */ /* 0x000fe20000000000 */
[----:B------:R-:W-:Y:S01]  /*05e0*/  UMOV UR6, 0x1 ;  /* 0x0000000100067882 */ /* 0x000fe20000000000 */
[----:B------:R-:W-:Y:S01]  /*05f0*/  ELECT P0, URZ, PT ;  /* 0x0000000000ff782f */ /* 0x000fe20003800000 */
[----:B------:R-:W-:-:S04]  /*0600*/  UIADD3 UR6, UPT, UPT, -UR6, 0x100000, URZ ;  /* 0x0010000006067890 */ /* 0x000fc8000fffe1ff */
[----:B------:R-:W-:Y:S02]  /*0610*/  USHF.L.U32 UR7, UR6, 0xb, URZ ;  /* 0x0000000b06077899 */ /* 0x000fe400080006ff */
[----:B------:R-:W-:Y:S02]  /*0620*/  USHF.L.U32 UR6, UR6, 0x1, URZ ;  /* 0x0000000106067899 */ /* 0x000fe400080006ff */
[----:B---3--:R-:W-:Y:S01]  /*0630*/  ULEA UR4, UR5, UR4, 0x18 ;  /* 0x0000000405047291 */ /* 0x008fe2000f8ec0ff */
[----:B------:R-:W3:Y:S11]  /*0640*/  FENCE.VIEW.ASYNC.S ;  /* 0x00000000000073c6 */ /* 0x000ef60000000000 */
[----:B---3--:R3:W4:Y:S01]  /*0650*/  SYNCS.EXCH.64 URZ, [UR4], UR6 ;  /* 0x0000000604ff75b2 */ /* 0x0087220008000100 */
[----:B------:R3:W1:Y:S01]  /*0660*/  SYNCS.EXCH.64 URZ, [UR4+0x40], UR6 ;  /* 0x0000400604ff75b2 */ /* 0x0006620008000100 */
        /* <DEDUP_REMOVED lines=13> */
[----:B------:R3:W1:Y:S02]  /*0740*/  SYNCS.EXCH.64 URZ, [UR4+0x78], UR6 ;  /* 0x0000780604ff75b2 */ /* 0x0006640008000100 */
[----:B---3--:R-:W-:Y:S01]  /*0750*/  NOP ;  /* 0x0000000000007918 */ /* 0x008fe20000000000 */
.L_x_9:
[----:B------:R-:W3:Y:S01]  /*0760*/  SHFL.IDX PT, R0, R88, RZ, 0x1f ;  /* 0x00001fff58007589 */ /* 0x000ee200000e0000 */
[----:B------:R-:W-:Y:S01]  /*0770*/  NOP ;  /* 0x0000000000007918 */ /* 0x000fe20000000000 */
[----:B---3--:R-:W-:-:S13]  /*0780*/  ISETP.NE.AND P0, PT, R0, 0x1, PT ;  /* 0x000000010000780c */ /* 0x008fda0003f05270 */
[----:B------:R-:W-:Y:S05]  /*0790*/  @P0 BRA `(.L_x_10) ;  /* 0x0000000000580947 */ /* 0x000fea0003800000 */
[----:B------:R-:W3:Y:S01]  /*07a0*/  S2UR UR5, SR_CgaCtaId ;  /* 0x00000000000579c3 */ /* 0x000ee20000008800 */
[----:B------:R-:W-:Y:S01]  /*07b0*/  UMOV UR4, 0x400 ;  /* 0x0000040000047882 */ /* 0x000fe20000000000 */
[----:B------:R-:W-:Y:S01]  /*07c0*/  UMOV UR8, 0x20 ;  /* 0x0000002000087882 */ /* 0x000fe20000000000 */
[----:B------:R-:W-:Y:S01]  /*07d0*/  UMOV UR6, 0x80 ;  /* 0x0000008000067882 */ /* 0x000fe20000000000 */
[----:B------:R-:W-:-:S04]  /*07e0*/  UIADD3 UR8, UPT, UPT, -UR8, 0x100000, URZ ;  /* 0x0010000008087890 */ /* 0x000fc8000fffe1ff */
[----:B------:R-:W-:Y:S02]  /*07f0*/  USHF.L.U32 UR9, UR8, 0xb, URZ ;  /* 0x0000000b08097899 */ /* 0x000fe400080006ff */
[----:B------:R-:W-:Y:S02]  /*0800*/  USHF.L.U32 UR8, UR8, 0x1, URZ ;  /* 0x0000000108087899 */ /* 0x000fe400080006ff */
[----:B------:R-:W-:-:S04]  /*0810*/  UIADD3 UR6, UPT, UPT, -UR6, 0x100000, URZ ;  /* 0x0010000006067890 */ /* 0x000fc8000fffe1ff */
[----:B------:R-:W-:Y:S02]  /*0820*/  USHF.L.U32 UR7, UR6, 0xb, URZ ;  /* 0x0000000b06077899 */ /* 0x000fe400080006ff */
[----:B------:R-:W-:Y:S01]  /*0830*/  USHF.L.U32 UR6, UR6, 0x1, URZ ;  /* 0x0000000106067899 */ /* 0x000fe200080006ff */
[----:B------:R-:W-:Y:S01]  /*0840*/  ELECT P0, URZ, PT ;  /* 0x0000000000ff782f */ /* 0x000fe20003800000 */
[----:B---3--:R-:W-:Y:S01]  /*0850*/  ULEA UR4, UR5, UR4, 0x18 ;  /* 0x0000000405047291 */ /* 0x008fe2000f8ec0ff */
[----:B------:R-:W3:Y:S11]  /*0860*/  FENCE.VIEW.ASYNC.S ;  /* 0x00000000000073c6 */ /* 0x000ef60000000000 */
[----:B---3--:R3:W1:Y:S01]  /*0870*/  SYNCS.EXCH.64 URZ, [UR4+0x80], UR8 ;  /* 0x0000800804ff75b2 */ /* 0x0086620008000100 */
[----:B------:R3:W1:Y:S01]  /*0880*/  SYNCS.EXCH.64 URZ, [UR4+0xa0], UR6 ;  /* 0x0000a00604ff75b2 */ /* 0x0006620008000100 */
[----:B------:R3:W1:Y:S01]  /*0890*/  SYNCS.EXCH.64 URZ, [UR4+0x88], UR8 ;  /* 0x0000880804ff75b2 */ /* 0x0006620008000100 */
[----:B------:R3:W1:Y:S01]  /*08a0*/  SYNCS.EXCH.64 URZ, [UR4+0xa8], UR6 ;  /* 0x0000a80604ff75b2 */ /* 0x0006620008000100 */
[----:B------:R3:W1:Y:S01]  /*08b0*/  SYNCS.EXCH.64 URZ, [UR4+0x90], UR8 ;  /* 0x0000900804ff75b2 */ /* 0x0006620008000100 */
[----:B------:R3:W1:Y:S01]  /*08c0*/  SYNCS.EXCH.64 URZ, [UR4+0xb0], UR6 ;  /* 0x0000b00604ff75b2 */ /* 0x0006620008000100 */
[----:B------:R3:W1:Y:S01]  /*08d0*/  SYNCS.EXCH.64 URZ, [UR4+0x98], UR8 ;  /* 0x0000980804ff75b2 */ /* 0x0006620008000100 */
[----:B------:R3:W1:Y:S01]  /*08e0*/  SYNCS.EXCH.64 URZ, [UR4+0xb8], UR6 ;  /* 0x0000b80604ff75b2 */ /* 0x0006620008000100 */
[----:B------:R-:W-:Y:S01]  /*08f0*/  NOP ;  /* 0x0000000000007918 */ /* 0x000fe20000000000 */
.L_x_10:
[----:B------:R-:W2:Y:S01]  /*0900*/  SHFL.IDX PT, R0, R88, RZ, 0x1f ;  /* 0x00001fff58007589 */ /* 0x000ea200000e0000 */
[----:B------:R-:W-:Y:S01]  /*0910*/  NOP ;  /* 0x0000000000007918 */ /* 0x000fe20000000000 */
[----:B--2---:R-:W-:-:S13]  /*0920*/  ISETP.NE.AND P0, PT, R0, 0x3, PT ;  /* 0x000000030000780c */ /* 0x004fda0003f05270 */
[----:B------:R-:W-:Y:S05]  /*0930*/  @P0 BRA `(.L_x_11) ;  /* 0x0000000000300947 */ /* 0x000fea0003800000 */
[----:B------:R-:W2:Y:S01]  /*0940*/  S2UR UR5, SR_CgaCtaId ;  /* 0x00000000000579c3 */ /* 0x000ea20000008800 */
[----:B---3--:R-:W-:Y:S01]  /*0950*/  UMOV UR4, 0x400 ;  /* 0x0000040000047882 */ /* 0x008fe20000000000 */
[----:B------:R-:W-:Y:S01]  /*0960*/  UMOV UR6, 0x20 ;  /* 0x0000002000067882 */ /* 0x000fe20000000000 */
[----:B------:R-:W-:Y:S01]  /*0970*/  ELECT P0, URZ, PT ;  /* 0x0000000000ff782f */ /* 0x000fe20003800000 */
[----:B------:R-:W-:-:S04]  /*0980*/  UIADD3 UR6, UPT, UPT, -UR6, 0x100000, URZ ;  /* 0x0010000006067890 */ /* 0x000fc8000fffe1ff */
[----:B------:R-:W-:Y:S02]  /*0990*/  USHF.L.U32 UR7, UR6, 0xb, URZ ;  /* 0x0000000b06077899 */ /* 0x000fe400080006ff */
[----:B------:R-:W-:Y:S02]  /*09a0*/  USHF.L.U32 UR6, UR6, 0x1, URZ ;  /* 0x0000000106067899 */ /* 0x000fe400080006ff */
[----:B--2---:R-:W-:Y:S01]  /*09b0*/  ULEA UR4, UR5, UR4, 0x18 ;  /* 0x0000000405047291 */ /* 0x004fe2000f8ec0ff */
[----:B------:R-:W2:Y:S11]  /*09c0*/  FENCE.VIEW.ASYNC.S ;  /* 0x00000000000073c6 */ /* 0x000eb60000000000 */
[----:B--2---:R2:W3:Y:S01]  /*09d0*/  SYNCS.EXCH.64 URZ, [UR4+0xc0], UR6 ;  /* 0x0000c00604ff75b2 */ /* 0x0044e20008000100 */
[----:B------:R2:W1:Y:S01]  /*09e0*/  SYNCS.EXCH.64 URZ, [UR4+0xc8], UR6 ;  /* 0x0000c80604ff75b2 */ /* 0x0004620008000100 */
[----:B------:R-:W-:Y:S01]  /*09f0*/  NOP ;  /* 0x0000000000007918 */ /* 0x000fe20000000000 */
.L_x_11:
[----:B------:R-:W4:Y:S01]  /*0a00*/  SHFL.IDX PT, R0, R88, RZ, 0x1f ;  /* 0x00001fff58007589 */ /* 0x000f2200000e0000 */
[----:B------:R-:W-:Y:S01]  /*0a10*/  NOP ;  /* 0x0000000000007918 */ /* 0x000fe20000000000 */
[----:B----4-:R-:W-:-:S13]  /*0a20*/  ISETP.NE.AND P0, PT, R0, 0x4, PT ;  /* 0x000000040000780c */ /* 0x010fda0003f05270 */
[----:B------:R-:W-:Y:S05]  /*0a30*/  @P0 BRA `(.L_x_12) ;  /* 0x0000000000440947 */ /* 0x000fea0003800000 */
[----:B------:R-:W4:Y:S01]  /*0a40*/  S2UR UR5, SR_CgaCtaId ;  /* 0x00000000000579c3 */ /* 0x000f220000008800 */
[----:B--23--:R-:W-:Y:S01]  /*0a50*/  UMOV UR4, 0x1e0 ;  /* 0x000001e000047882 */ /* 0x00cfe20000000000 */
[----:B------:R-:W-:Y:S01]  /*0a60*/  UMOV UR6, 0x400 ;  /* 0x0000040000067882 */ /* 0x000fe20000000000 */
[----:B------:R-:W-:Y:S01]  /*0a70*/  USEL UR4, UR4, 0x1a0, UP3 ;  /* 0x000001a004047887 */ /* 0x000fe20009800000 */
[----:B------:R-:W-:Y:S01]  /*0a80*/  UMOV UR8, 0x1 ;  /* 0x0000000100087882 */ /* 0x000fe20000000000 */
[----:B------:R-:W-:Y:S01]  /*0a90*/  ELECT P0, URZ, PT ;  /* 0x0000000000ff782f */ /* 0x000fe20003800000 */
[----:B------:R-:W-:-:S04]  /*0aa0*/  UIADD3 UR8, UPT, UPT, -UR8, 0x100000, URZ ;  /* 0x0010000008087890 */ /* 0x000fc8000fffe1ff */
[----:B------:R-:W-:Y:S02]  /*0ab0*/  USHF.L.U32 UR9, UR8, 0xb, URZ ;  /* 0x0000000b08097899 */ /* 0x000fe400080006ff */
[----:B------:R-:W-:Y:S02]  /*0ac0*/  USHF.L.U32 UR8, UR8, 0x1, URZ ;  /* 0x0000000108087899 */ /* 0x000fe400080006ff */
[----:B----4-:R-:W-:Y:S02]  /*0ad0*/  ULEA UR6, UR5, UR6, 0x18 ;  /* 0x0000000605067291 */ /* 0x010fe4000f8ec0ff */
[----:B------:R-:W-:-:S04]  /*0ae0*/  UIADD3 UR4, UPT, UPT, -UR4, 0x100000, URZ ;  /* 0x0010000004047890 */ /* 0x000fc8000fffe1ff */
[----:B------:R-:W-:Y:S02]  /*0af0*/  USHF.L.U32 UR5, UR4, 0xb, URZ ;  /* 0x0000000b04057899 */ /* 0x000fe400080006ff */
[----:B------:R-:W-:Y:S01]  /*0b00*/  USHF.L.U32 UR4, UR4, 0x1, URZ ;  /* 0x0000000104047899 */ /* 0x000fe200080006ff */
[----:B------:R-:W2:Y:S03]  /*0b10*/  FENCE.VIEW.ASYNC.S ;  /* 0x00000000000073c6 */ /* 0x000ea60000000000 */
[----:B--2---:R4:W2:Y:S08]  /*0b20*/  SYNCS.EXCH.64 URZ, [UR6+0xd0], UR8 ;  /* 0x0000d00806ff75b2 */ /* 0x0048b00008000100 */
[----:B------:R4:W3:Y:S02]  /*0b30*/  SYNCS.EXCH.64 URZ, [UR6+0xd8], UR4 ;  /* 0x0000d80406ff75b2 */ /* 0x0008e40008000100 */
[----:B----4-:R-:W-:Y:S01]  /*0b40*/  NOP ;  /* 0x0000000000007918 */ /* 0x010fe20000000000 */
.L_x_12:
[----:B------:R-:W4:Y:S01]  /*0b50*/  SHFL.IDX PT, R0, R88, RZ, 0x1f ;  /* 0x00001fff58007589 */ /* 0x000f2200000e0000 */
[----:B------:R-:W-:Y:S01]  /*0b60*/  ISETP.NE.OR P1, PT, RZ, UR18, !P1 ;  /* 0x00000012ff007c0c */ /* 0x000fe2000cf25670 */
[----:B------:R-:W-:Y:S01]  /*0b70*/  NOP ;  /* 0x0000000000007918 */ /* 0x000fe20000000000 */
[----:B----4-:R-:W-:-:S13]  /*0b80*/  ISETP.NE.AND P0, PT, R0, 0x5, PT ;  /* 0x000000050000780c */ /* 0x010fda0003f05270 */
[----:B------:R-:W-:Y:S05]  /*0b90*/  @P0 BRA `(.L_x_13) ;  /* 0x0000000000480947 */ /* 0x000fea0003800000 */
[----:B------:R-:W4:Y:S01]  /*0ba0*/  S2UR UR5, SR_CgaCtaId ;  /* 0x00000000000579c3 */ /* 0x000f220000008800 */
[----:B--23--:R-:W-:Y:S01]  /*0bb0*/  UMOV UR4, 0x400 ;  /* 0x0000040000047882 */ /* 0x00cfe20000000000 */
        /* <DEDUP_REMOVED lines=9> */
[----:B----4-:R-:W-:Y:S01]  /*0c50*/  ULEA UR4, UR5, UR4, 0x18 ;  /* 0x0000000405047291 */ /* 0x010fe2000f8ec0ff */
[----:B------:R-:W2:Y:S11]  /*0c60*/  FENCE.VIEW.ASYNC.S ;  /* 0x00000000000073c6 */ /* 0x000eb60000000000 */
[----:B--2---:R4:W2:Y:S01]  /*0c70*/  SYNCS.EXCH.64 URZ, [UR4+0xe0], UR6 ;  /* 0x0000e00604ff75b2 */ /* 0x0048a20008000100 */
[----:B------:R4:W3:Y:S01]  /*0c80*/  SYNCS.EXCH.64 URZ, [UR4+0xf0], UR8 ;  /* 0x0000f00804ff75b2 */ /* 0x0008e20008000100 */
[----:B------:R4:W1:Y:S01]  /*0c90*/  SYNCS.EXCH.64 URZ, [UR4+0xe8], UR6 ;  /* 0x0000e80604ff75b2 */ /* 0x0008620008000100 */
[----:B------:R4:W1:Y:S02]  /*0ca0*/  SYNCS.EXCH.64 URZ, [UR4+0xf8], UR8 ;  /* 0x0000f80804ff75b2 */ /* 0x0008640008000100 */
[----:B----4-:R-:W-:Y:S01]  /*0cb0*/  NOP ;  /* 0x0000000000007918 */ /* 0x010fe20000000000 */
.L_x_13:
[----:B--23--:R-:W2:Y:S01]  /*0cc0*/  S2UR UR7, SR_CgaCtaId ;  /* 0x00000000000779c3 */ /* 0x00cea20000008800 */
[----:B------:R-:W-:Y:S01]  /*0cd0*/  VOTEU.ALL UP0, P1 ;  /* 0x0000000000ff7886 */ /* 0x000fe20000800000 */
[----:B------:R-:W-:Y:S01]  /*0ce0*/  UMOV UR4, 0x20 ;  /* 0x0000002000047882 */ /* 0x000fe20000000000 */
[----:B------:R-:W-:Y:S01]  /*0cf0*/  NOP ;  /* 0x0000000000007918 */ /* 0x000fe20000000000 */
[----:B-1----:R-:W-:Y:S01]  /*0d00*/  LOP3.LUT R3, R85, 0x1f, RZ, 0xc0, !PT ;  /* 0x0000001f55037812 */ /* 0x002fe200078ec0ff */
[----:B------:R-:W-:Y:S01]  /*0d10*/  UISETP.NE.AND UP4, UPT, UR18, URZ, UPT ;  /* 0x000000ff1200728c */ /* 0x000fe2000bf85270 */
[----:B------:R-:W-:Y:S01]  /*0d20*/  @!UP0 UMOV UR6, 0x400 ;  /* 0x0000040000068882 */ /* 0x000fe20000000000 */
[----:B------:R-:W-:-:S04]  /*0d30*/  @!UP0 UIADD3 UR4, UPT, UPT, -UR4, 0x100000, URZ ;  /* 0x0010000004048890 */ /* 0x000fc8000fffe1ff */
[----:B------:R-:W-:Y:S02]  /*0d40*/  @!UP0 USHF.L.U32 UR5, UR4, 0xb, URZ ;  /* 0x0000000b04058899 */ /* 0x000fe400080006ff */
[----:B------:R-:W-:Y:S02]  /*0d50*/  @!UP0 USHF.L.U32 UR4, UR4, 0x1, URZ ;  /* 0x0000000104048899 */ /* 0x000fe400080006ff */
[----:B--2---:R-:W-:Y:S01]  /*0d60*/  @!UP0 ULEA UR6, UR7, UR6, 0x18 ;  /* 0x0000000607068291 */ /* 0x004fe2000f8ec0ff */
[----:B------:R-:W1:Y:S01]  /*0d70*/  LDCU UR7, c[0x0][0x36c] ;  /* 0x00006d80ff0777ac */ /* 0x000e620008000800 */
[----:B------:R-:W-:Y:S01]  /*0d80*/  VOTEU.ALL UP0, P1 ;  /* 0x0000000000ff7886 */ /* 0x000fe20000800000 */
[----:B------:R-:W2:Y:S09]  /*0d90*/  FENCE.VIEW.ASYNC.S ;  /* 0x00000000000073c6 */ /* 0x000eb20000000000 */
[----:B--2---:R2:W3:Y:S01]  /*0da0*/  @!UP0 SYNCS.EXCH.64 URZ, [UR6+0x100], UR4 ;  /* 0x0001000406ff85b2 */ /* 0x0044e20008000100 */
[----:B-1----:R-:W-:-:S09]  /*0db0*/  UISETP.EQ.U32.AND UP6, UPT, UR7, 0x1, UPT ;  /* 0x000000010700788c */ /* 0x002fd2000bfc2070 */
[----:B--2---:R-:W-:Y:S05]  /*0dc0*/  BRA.U !UP6, `(.L_x_14) ;  /* 0x000000010e087547 */ /* 0x004fea000b800000 */
[----:B---3--:R-:W-:Y:S01]  /*0dd0*/  UCGABAR_ARV ;  /* 0x00000000000079c7 */ /* 0x008fe20008000000 */
[----:B------:R-:W-:Y:S05]  /*0de0*/  BRA `(.L_x_15) ;  /* 0x0000000000047947 */ /* 0x000fea0003800000 */
.L_x_14:
[----:B---3--:R-:W-:Y:S01]  /*0df0*/  NOP ;  /* 0x0000000000007918 */ /* 0x008fe20000000000 */
.L_x_15:
[----:B------:R-:W1:Y:S01]  /*0e00*/  S2UR UR20, SR_CTAID.X ;  /* 0x00000000001479c3 */ /* 0x000e620000002500 */
[----:B------:R-:W-:-:S05]  /*0e10*/  CS2R.32 R92, SR_CgaSize ;  /* 0x00000000005c7805 */ /* 0x000fca0000008a00 */
[----:B------:R-:W-:-:S05]  /*0e20*/  IMAD R92, R92, -0xa0, RZ ;  /* 0xffffff605c5c7824 */ /* 0x000fca00078e02ff */
[----:B------:R-:W-:-:S14]  /*0e30*/  R2UR UR5, R92 ;  /* 0x000000005c0572ca */ /* 0x000fdc00000e0000 */
[----:B------:R-:W2:Y:S01]  /*0e40*/  LDCU UR5, c[0x0][UR5+0x2b0] ;  /* 0x00005600050577ac */ /* 0x000ea20008000800 */
[----:B------:R-:W-:-:S05]  /*0e50*/  CS2R.32 R92, SR_CgaSize ;  /* 0x00000000005c7805 */ /* 0x000fca0000008a00 */
[----:B------:R-:W-:-:S05]  /*0e60*/  IMAD R92, R92, -0xa0, RZ ;  /* 0xffffff605c5c7824 */ /* 0x000fca00078e02ff */
[----:B------:R-:W-:-:S14]  /*0e70*/  R2UR UR4, R92 ;  /* 0x000000005c0472ca */ /* 0x000fdc00000e0000 */
[----:B------:R-:W3:Y:S01]  /*0e80*/  LDCU UR4, c[0x0][UR4+0x2b4] ;  /* 0x00005680040477ac */ /* 0x000ee20008000800 */
[----:B------:R-:W4:Y:S01]  /*0e90*/  S2UR UR21, SR_CTAID.Y ;  /* 0x00000000001579c3 */ /* 0x000f220000002600 */
[----:B------:R-:W-:-:S05]  /*0ea0*/  CS2R.32 R92, SR_CgaSize ;  /* 0x00000000005c7805 */ /* 0x000fca0000008a00 */
[----:B------:R-:W-:-:S05]  /*0eb0*/  IMAD R92, R92, -0xa0, RZ ;  /* 0xffffff605c5c7824 */ /* 0x000fca00078e02ff */
[----:B------:R-:W-:-:S14]  /*0ec0*/  R2UR UR7, R92 ;  /* 0x000000005c0772ca */ /* 0x000fdc00000e0000 */
[----:B------:R-:W3:Y:S01]  /*0ed0*/  LDCU UR7, c[0x0][UR7+0x2a0] ;  /* 0x00005400070777ac */ /* 0x000ee20008000800 */
[----:B------:R-:W-:-:S05]  /*0ee0*/  CS2R.32 R92, SR_CgaSize ;  /* 0x00000000005c7805 */ /* 0x000fca0000008a00 */
[----:B------:R-:W-:-:S05]  /*0ef0*/  IMAD R92, R92, -0xa0, RZ ;  /* 0xffffff605c5c7824 */ /* 0x000fca00078e02ff */
[----:B------:R-:W-:-:S14]  /*0f00*/  R2UR UR8, R92 ;  /* 0x000000005c0872ca */ /* 0x000fdc00000e0000 */
[----:B------:R-:W3:Y:S01]  /*0f10*/  LDCU UR8, c[0x0][UR8+0x2a4] ;  /* 0x00005480080877ac */ /* 0x000ee20008000800 */
[----:B------:R-:W3:Y:S01]  /*0f20*/  LDCU UR19, c[0x0][0xc24] ;  /* 0x00018480ff1377ac */ /* 0x000ee20008000800 */
[----:B------:R-:W3:Y:S01]  /*0f30*/  LDCU UR39, c[0x0][0xc24] ;  /* 0x00018480ff2777ac */ /* 0x000ee20008000800 */
[----:B-1----:R-:W-:Y:S01]  /*0f40*/  I2FP.F32.U32 R2, UR20 ;  /* 0x0000001400027c45 */ /* 0x002fe20008201000 */
[----:B------:R-:W1:Y:S04]  /*0f50*/  LDCU UR24, c[0x0][0xc30] ;  /* 0x00018600ff1877ac */ /* 0x000e680008000800 */
[----:B--2---:R-:W-:Y:S01]  /*0f60*/  FMUL R2, R2, UR5 ;  /* 0x0000000502027c20 */ /* 0x004fe20008400000 */
[----:B----4-:R-:W-:-:S05]  /*0f70*/  I2FP.F32.U32 R0, UR21 ;  /* 0x0000001500007c45 */ /* 0x010fca0008201000 */
[----:B------:R-:W2:Y:S01]  /*0f80*/  F2I.U32.TRUNC.NTZ R2, R2 ;  /* 0x0000000200027305 */ /* 0x000ea2000020f000 */
[----:B---3--:R-:W-:-:S07]  /*0f90*/  FMUL R0, R0, UR4 ;  /* 0x0000000400007c20 */ /* 0x008fce0008400000 */
[----:B------:R-:W3:Y:S01]  /*0fa0*/  F2I.U32.TRUNC.NTZ R0, R0 ;  /* 0x0000000000007305 */ /* 0x000ee2000020f000 */
[----:B--2---:R-:W-:Y:S02]  /*0fb0*/  R2UR UR4, R2 ;  /* 0x00000000020472ca */ /* 0x004fe400000e0000 */
[----:B------:R-:W-:Y:S02]  /*0fc0*/  PRMT R2, RZ, 0x7610, R2 ;  /* 0x00007610ff027816 */ /* 0x000fe40000000002 */
[----:B---3--:R-:W-:Y:S02]  /*0fd0*/  R2UR UR6, R0 ;  /* 0x00000000000672ca */ /* 0x008fe400000e0000 */
[----:B------:R-:W-:-:S07]  /*0fe0*/  PRMT R0, RZ, 0x7610, R0 ;  /* 0x00007610ff007816 */ /* 0x000fce0000000000 */
[----:B------:R-:W-:-:S04]  /*0ff0*/  UIADD3 UR5, UPT, UPT, -UR4, URZ, URZ ;  /* 0x000000ff04057290 */ /* 0x000fc8000fffe1ff */
[----:B------:R-:W-:Y:S02]  /*1000*/  UIMAD UR5, UR7, UR5, UR20 ;  /* 0x00000005070572a4 */ /* 0x000fe4000f8e0214 */
[----:B------:R-:W-:-:S04]  /*1010*/  UIADD3 UR4, UPT, UPT, -UR6, URZ, URZ ;  /* 0x000000ff06047290 */ /* 0x000fc8000fffe1ff */
[----:B------:R-:W-:Y:S01]  /*1020*/  IMAD.U32 R92, RZ, RZ, UR5 ;  /* 0x00000005ff5c7e24 */ /* 0x000fe2000f8e00ff */
[----:B------:R-:W-:-:S06]  /*1030*/  UIMAD UR4, UR8, UR4, UR21 ;  /* 0x00000004080472a4 */ /* 0x000fcc000f8e0215 */
[----:B------:R-:W-:Y:S01]  /*1040*/  IMAD.U32 R91, RZ, RZ, UR4 ;  /* 0x00000004ff5b7e24 */ /* 0x000fe2000f8e00ff */
[----:B-1----:R-:W-:Y:S06]  /*1050*/  BRA.U UP4, `(.L_x_16) ;  /* 0x0000000104307547 */ /* 0x002fec000b800000 */
[----:B------:R-:W-:Y:S01]  /*1060*/  R2UR UR5, R91 ;  /* 0x000000005b0572ca */ /* 0x000fe200000e0000 */
[----:B------:R-:W-:Y:S01]  /*1070*/  UMOV UR7, 0x3 ;  /* 0x0000000300077882 */ /* 0x000fe20000000000 */
[----:B------:R-:W-:-:S11]  /*1080*/  R2UR UR4, R92 ;  /* 0x000000005c0472ca */ /* 0x000fd600000e0000 */
[----:B------:R-:W-:-:S04]  /*1090*/  UISETP.NE.AND UP0, UPT, UR5, URZ, UPT ;  /* 0x000000ff0500728c */ /* 0x000fc8000bf05270 */
[----:B------:R-:W-:Y:S02]  /*10a0*/  UISETP.LT.U32.OR UP0, UPT, UR4, 0x2, !UP0 ;  /* 0x000000020400788c */ /* 0x000fe4000c701470 */
[----:B------:R-:W-:Y:S02]  /*10b0*/  ULOP3.LUT UR4, UR4, 0xfffffffe, URZ, 0xc0, !UPT ;  /* 0xfffffffe04047892 */ /* 0x000fe4000f8ec0ff */
[----:B------:R-:W-:Y:S02]  /*10c0*/  USEL UR6, URZ, 0x1, !UP0 ;  /* 0x00000001ff067887 */ /* 0x000fe4000c000000 */
[----:B------:R-:W-:Y:S02]  /*10d0*/  USEL UR5, URZ, 0x2, !UP0 ;  /* 0x00000002ff057887 */ /* 0x000fe4000c000000 */
[----:B------:R-:W-:Y:S02]  /*10e0*/  USHF.L.U32 UR4, UR7, UR4, URZ ;  /* 0x0000000407047299 */ /* 0x000fe400080006ff */
[----:B------:R-:W-:-:S04]  /*10f0*/  UIADD3 UR5, UPT, UPT, UR6, UR5, URZ ;  /* 0x0000000506057290 */ /* 0x000fc8000fffe0ff */
[----:B------:R-:W-:Y:S02]  /*1100*/  IMAD.U32 R0, RZ, RZ, UR4 ;  /* 0x00000004ff007e24 */ /* 0x000fe4000f8e00ff */
[----:B------:R-:W-:-:S07]  /*1110*/  IMAD.U32 R2, RZ, RZ, UR5 ;  /* 0x00000005ff027e24 */ /* 0x000fce000f8e00ff */
.L_x_16:
[----:B------:R-:W1:Y:S01]  /*1120*/  S2UR UR50, SR_CTAID.Z ;  /* 0x00000000003279c3 */ /* 0x000e620000002700 */
[----:B------:R-:W-:Y:S01]  /*1130*/  UISETP.GE.AND UP0, UPT, UR19, 0x1, UPT ;  /* 0x000000011300788c */ /* 0x000fe2000bf06270 */
[----:B------:R-:W-:-:S08]  /*1140*/  UMOV UR28, UR20 ;  /* 0x00000014001c7c82 */ /* 0x000fd00008000000 */
[----:B------:R-:W-:Y:S05]  /*1150*/  BRA.U !UP0, `(.L_x_17) ;  /* 0x0000000108d47547 */ /* 0x000fea000b800000 */
[----:B------:R-:W2:Y:S01]  /*1160*/  LDCU.128 UR12, c[0x0][0xc10] ;  /* 0x00018200ff0c77ac */ /* 0x000ea20008000c00 */
[----:B------:R-:W3:Y:S01]  /*1170*/  LDCU UR22, c[0x0][0xc0c] ;  /* 0x00018180ff1677ac */ /* 0x000ee20008000800 */
[----:B------:R-:W4:Y:S01]  /*1180*/  LDCU UR6, c[0x0][0x370] ;  /* 0x00006e00ff0677ac */ /* 0x000f220008000800 */
[----:B------:R-:W1:Y:S01]  /*1190*/  LDCU UR7, c[0x0][0x374] ;  /* 0x00006e80ff0777ac */ /* 0x000e620008000800 */
[----:B------:R-:W1:Y:S01]  /*11a0*/  LDCU UR23, c[0x0][0xc20] ;  /* 0x00018400ff1777ac */ /* 0x000e620008000800 */
[----:B--2---:R-:W-:Y:S02]  /*11b0*/  UIMAD.WIDE.U32 UR4, UR20, UR12, URZ ;  /* 0x0000000c140472a5 */ /* 0x004fe4000f8e00ff */
[----:B---3--:R-:W-:Y:S01]  /*11c0*/  UISETP.NE.AND UP0, UPT, UR22, 0x1, UPT ;  /* 0x000000011600788c */ /* 0x008fe2000bf05270 */
[----:B------:R-:W2:Y:S01]  /*11d0*/  LDCU.64 UR8, c[0x0][0xc28] ;  /* 0x00018500ff0877ac */ /* 0x000ea20008000a00 */
[----:B----4-:R-:W-:-:S03]  /*11e0*/  UIMAD.WIDE.U32 UR10, UR6, UR12, URZ ;  /* 0x0000000c060a72a5 */ /* 0x010fc6000f8e00ff */
[----:B------:R-:W-:Y:S01]  /*11f0*/  UMOV UR4, UR5 ;  /* 0x0000000500047c82 */ /* 0x000fe20008000000 */
[----:B------:R-:W-:Y:S02]  /*1200*/  UISETP.NE.AND UP2, UPT, UR19, 0x1, UPT ;  /* 0x000000011300788c */ /* 0x000fe4000bf45270 */
[----:B------:R-:W-:Y:S01]  /*1210*/  USHF.R.U32.HI UR4, URZ, UR13, UR4 ;  /* 0x0000000dff047299 */ /* 0x000fe20008011604 */
[----:B------:R-:W-:Y:S01]  /*1220*/  UMOV UR10, UR11 ;  /* 0x0000000b000a7c82 */ /* 0x000fe20008000000 */
[----:B------:R-:W-:Y:S02]  /*1230*/  UIMAD.WIDE.U32 UR16, UR21, UR15, URZ ;  /* 0x0000000f151072a5 */ /* 0x000fe4000f8e00ff */
[----:B------:R-:W-:Y:S02]  /*1240*/  USEL UR5, UR20, UR4, !UP0 ;  /* 0x0000000414057287 */ /* 0x000fe4000c000000 */
[----:B------:R-:W-:Y:S02]  /*1250*/  @UP0 USHF.R.U32.HI UR6, URZ, UR13, UR10 ;  /* 0x0000000dff060299 */ /* 0x000fe4000801160a */
[----:B------:R-:W-:-:S02]  /*1260*/  UISETP.NE.AND UP0, UPT, UR14, 0x1, UPT ;  /* 0x000000010e00788c */ /* 0x000fc4000bf05270 */
[----:B-1----:R-:W-:Y:S02]  /*1270*/  UIMAD.WIDE.U32 UR10, UR7, UR15, URZ ;  /* 0x0000000f070a72a5 */ /* 0x002fe4000f8e00ff */
[----:B--2---:R-:W-:Y:S01]  /*1280*/  UIMAD.WIDE.U32 UR12, UR6, UR8, URZ ;  /* 0x00000008060c72a5 */ /* 0x004fe2000f8e00ff */
[----:B------:R-:W-:Y:S01]  /*1290*/  UMOV UR4, UR17 ;  /* 0x0000001100047c82 */ /* 0x000fe20008000000 */
[----:B------:R-:W-:-:S03]  /*12a0*/  UIADD3 UR28, UPT, UPT, -UR5, URZ, URZ ;  /* 0x000000ff051c7290 */ /* 0x000fc6000fffe1ff */
[----:B------:R-:W-:Y:S01]  /*12b0*/  UMOV UR10, UR11 ;  /* 0x0000000b000a7c82 */ /* 0x000fe20008000000 */
[----:B------:R-:W-:Y:S02]  /*12c0*/  USHF.R.U32.HI UR4, URZ, UR23, UR4 ;  /* 0x00000017ff047299 */ /* 0x000fe40008011604 */
[----:B------:R-:W-:Y:S01]  /*12d0*/  @UP0 USHF.R.U32.HI UR7, URZ, UR23, UR10 ;  /* 0x00000017ff070299 */ /* 0x000fe2000801160a */
[----:B------:R-:W-:Y:S01]  /*12e0*/  UMOV UR12, UR13 ;  /* 0x0000000d000c7c82 */ /* 0x000fe20008000000 */
[----:B------:R-:W-:Y:S02]  /*12f0*/  USEL UR4, UR21, UR4, !UP0 ;  /* 0x0000000415047287 */ /* 0x000fe4000c000000 */
[----:B------:R-:W-:Y:S02]  /*1300*/  UIMAD.WIDE.U32 UR10, UR7, UR8, URZ ;  /* 0x00000008070a72a5 */ /* 0x000fe4000f8e00ff */
[----:B------:R-:W-:Y:S02]  /*1310*/  @UP2 USHF.R.U32.HI UR6, URZ, UR9, UR12 ;  /* 0x00000009ff062299 */ /* 0x000fe4000801160c */
[----:B------:R-:W-:-:S02]  /*1320*/  UIMAD.WIDE.U32 UR12, UR4, UR8, URZ ;  /* 0x00000008040c72a5 */ /* 0x000fc4000f8e00ff */
[----:B------:R-:W-:Y:S01]  /*1330*/  UIMAD UR28, UR22, UR28, UR20 ;  /* 0x0000001c161c72a4 */ /* 0x000fe2000f8e0214 */
[----:B------:R-:W-:Y:S02]  /*1340*/  UMOV UR10, UR11 ;  /* 0x0000000b000a7c82 */ /* 0x000fe40008000000 */
[----:B------:R-:W-:Y:S02]  /*1350*/  @UP2 USHF.R.U32.HI UR7, URZ, UR9, UR10 ;  /* 0x00000009ff072299 */ /* 0x000fe4000801160a */
[----:B------:R-:W-:Y:S02]  /*1360*/  UIMAD UR10, UR6, UR19, URZ ;  /* 0x00000013060a72a4 */ /* 0x000fe4000f8e02ff */
[----:B------:R-:W-:-:S04]  /*1370*/  UIMAD UR7, UR7, UR19, URZ ;  /* 0x00000013070772a4 */ /* 0x000fc8000f8e02ff */
[----:B------:R-:W-:-:S03]  /*1380*/  UISETP.GE.AND UP0, UPT, UR4, UR7, UPT ;  /* 0x000000070400728c */ /* 0x000fc6000bf06270 */
[----:B------:R-:W-:Y:S01]  /*1390*/  UMOV UR7, UR13 ;  /* 0x0000000d00077c82 */ /* 0x000fe20008000000 */
[----:B------:R-:W-:Y:S02]  /*13a0*/  UISETP.GE.OR UP0, UPT, UR5, UR10, UP0 ;  /* 0x0000000a0500728c */ /* 0x000fe40008706670 */
[----:B------:R-:W-:Y:S02]  /*13b0*/  UIMAD.WIDE.U32 UR10, UR5, UR8, URZ ;  /* 0x00000008050a72a5 */ /* 0x000fe4000f8e00ff */
[----:B------:R-:W-:Y:S02]  /*13c0*/  USHF.R.U32.HI UR7, URZ, UR9, UR7 ;  /* 0x00000009ff077299 */ /* 0x000fe40008011607 */
[----:B------:R-:W-:Y:S02]  /*13d0*/  UIADD3 UR10, UPT, UPT, -UR4, URZ, URZ ;  /* 0x000000ff040a7290 */ /* 0x000fe4000fffe1ff */
[----:B------:R-:W-:Y:S02]  /*13e0*/  USEL UR7, UR4, UR7, !UP2 ;  /* 0x0000000704077287 */ /* 0x000fe4000d000000 */
[----:B------:R-:W-:Y:S01]  /*13f0*/  UIMAD UR10, UR14, UR10, UR21 ;  /* 0x0000000a0e0a72a4 */ /* 0x000fe2000f8e0215 */
[----:B------:R-:W-:-:S02]  /*1400*/  @!UP0 UMOV UR8, UR11 ;  /* 0x0000000b00088c82 */ /* 0x000fc40008000000 */
[----:B------:R-:W-:Y:S02]  /*1410*/  @!UP0 USHF.R.U32.HI UR8, URZ, UR9, UR8 ;  /* 0x00000009ff088299 */ /* 0x000fe40008011608 */
[----:B------:R-:W-:Y:S02]  /*1420*/  UIADD3 UR9, UPT, UPT, -UR7, URZ, URZ ;  /* 0x000000ff07097290 */ /* 0x000fe4000fffe1ff */
[----:B------:R-:W-:Y:S02]  /*1430*/  @!UP0 USEL UR8, UR5, UR8, !UP2 ;  /* 0x0000000805088287 */ /* 0x000fe4000d000000 */
[----:B------:R-:W-:Y:S02]  /*1440*/  UIMAD UR9, UR19, UR9, UR4 ;  /* 0x00000009130972a4 */ /* 0x000fe4000f8e0204 */
[----:B------:R-:W-:Y:S02]  /*1450*/  @!UP0 UIADD3 UR7, UPT, UPT, UR7, -UR8, URZ ;  /* 0x8000000807078290 */ /* 0x000fe4000fffe0ff */
[----:B------:R-:W-:-:S02]  /*1460*/  @!UP0 UIMAD UR6, UR9, UR6, UR8 ;  /* 0x00000006090682a4 */ /* 0x000fc4000f8e0208 */
[----:B------:R-:W-:-:S04]  /*1470*/  @!UP0 UIMAD UR4, UR7, UR19, UR5 ;  /* 0x00000013070482a4 */ /* 0x000fc8000f8e0205 */
[----:B------:R-:W-:Y:S01]  /*1480*/  UIMAD UR21, UR4, UR14, UR10 ;  /* 0x0000000e041572a4 */ /* 0x000fe2000f8e020a */
[----:B------:R-:W-:Y:S02]  /*1490*/  @!UP0 UMOV UR5, UR6 ;  /* 0x0000000600058c82 */ /* 0x000fe40008000000 */
[----:B------:R-:W-:-:S12]  /*14a0*/  UIMAD UR28, UR5, UR22, UR28 ;  /* 0x00000016051c72a4 */ /* 0x000fd8000f8e021c */
.L_x_17:
[----:B------:R-:W-:-:S09]  /*14b0*/  UISETP.NE.AND UP0, UPT, UR24, 0x1, UPT ;  /* 0x000000011800788c */ /* 0x000fd2000bf05270 */
[----:B------:R-:W-:Y:S05]  /*14c0*/  BRA.U UP0, `(.L_x_18) ;  /* 0x0000000100407547 */ /* 0x000fea000b800000 */
[----:B------:R-:W2:Y:S01]  /*14d0*/  LDCU.128 UR8, c[0x0][0xc10] ;  /* 0x00018200ff0877ac */ /* 0x000ea20008000c00 */
[----:B------:R-:W3:Y:S01]  /*14e0*/  LDCU UR12, c[0x0][0xc0c] ;  /* 0x00018180ff0c77ac */ /* 0x000ee20008000800 */
[----:B------:R-:W4:Y:S01]  /*14f0*/  LDCU UR13, c[0x0][0xc20] ;  /* 0x00018400ff0d77ac */ /* 0x000f220008000800 */
[----:B--2---:R-:W-:Y:S02]  /*1500*/  UIMAD.WIDE.U32 UR4, UR28, UR8, URZ ;  /* 0x000000081c0472a5 */ /* 0x004fe4000f8e00ff */
[----:B------:R-:W-:Y:S02]  /*1510*/  UIMAD.WIDE.U32 UR6, UR21, UR11, URZ ;  /* 0x0000000b150672a5 */ /* 0x000fe4000f8e00ff */
[----:B---3--:R-:W-:Y:S02]  /*1520*/  UISETP.NE.AND UP0, UPT, UR12, 0x1, UPT ;  /* 0x000000010c00788c */ /* 0x008fe4000bf05270 */
[----:B------:R-:W-:-:S03]  /*1530*/  USHF.R.U32.HI UR5, URZ, UR9, UR5 ;  /* 0x00000009ff057299 */ /* 0x000fc60008011605 */
[----:B------:R-:W-:Y:S01]  /*1540*/  UMOV UR4, UR7 ;  /* 0x0000000700047c82 */ /* 0x000fe20008000000 */
[----:B------:R-:W-:Y:S02]  /*1550*/  USEL UR5, UR28, UR5, !UP0 ;  /* 0x000000051c057287 */ /* 0x000fe4000c000000 */
[----:B------:R-:W-:Y:S02]  /*1560*/  UISETP.NE.AND UP0, UPT, UR10, 0x1, UPT ;  /* 0x000000010a00788c */ /* 0x000fe4000bf05270 */
[----:B----4-:R-:W-:-:S04]  /*1570*/  USHF.R.U32.HI UR4, URZ, UR13, UR4 ;  /* 0x0000000dff047299 */ /* 0x010fc80008011604 */
[----:B------:R-:W-:-:S04]  /*1580*/  USEL UR4, UR21, UR4, !UP0 ;  /* 0x0000000415047287 */ /* 0x000fc8000c000000 */
[----:B------:R-:W-:Y:S02]  /*1590*/  UIADD3 UR6, UPT, UPT, -UR4, UR5, URZ ;  /* 0x0000000504067290 */ /* 0x000fe4000fffe1ff */
[----:B------:R-:W-:Y:S02]  /*15a0*/  UIADD3 UR4, UPT, UPT, UR4, -UR5, URZ ;  /* 0x8000000504047290 */ /* 0x000fe4000fffe0ff */
[----:B------:R-:W-:Y:S02]  /*15b0*/  UIMAD UR21, UR6, UR10, UR21 ;  /* 0x0000000a061572a4 */ /* 0x000fe4000f8e0215 */
[----:B------:R-:W-:-:S12]  /*15c0*/  UIMAD UR28, UR4, UR12, UR28 ;  /* 0x0000000c041c72a4 */ /* 0x000fd8000f8e021c */
.L_x_18:
[----:B------:R-:W-:Y:S05]  /*15d0*/  BRA.U !UP6, `(.L_x_19) ;  /* 0x000000010e0c7547 */ /* 0x000fea000b800000 */
[----:B------:R-:W-:Y:S01]  /*15e0*/  UCGABAR_WAIT ;  /* 0x0000000000007dc7 */ /* 0x000fe20008000000 */
[----:B------:R-:W-:Y:S01]  /*15f0*/  CCTL.IVALL ;  /* 0x00000000ff00798f */ /* 0x000fe20002000000 */
[----:B------:R-:W-:Y:S05]  /*1600*/  BRA `(.L_x_20) ;  /* 0x0000000000047947 */ /* 0x000fea0003800000 */
.L_x_19:
[----:B------:R-:W-:Y:S06]  /*1610*/  BAR.SYNC.DEFER_BLOCKING 0x0 ;  /* 0x0000000000007b1d */ /* 0x000fec0000010000 */
.L_x_20:
[----:B------:R-:W-:Y:S05]  /*1620*/  BRA.U UP5, `(.L_x_21) ;  /* 0x0000002105587547 */ /* 0x000fea000b800000 */
[----:B------:R-:W2:Y:S01]  /*1630*/  LDCU UR7, c[0x0][0x394] ;  /* 0x00007280ff0777ac */ /* 0x000ea20008000800 */
[----:B------:R-:W-:Y:S01]  /*1640*/  PLOP3.LUT P1, PT, PT, PT, UP3, 0x80, 0x8 ;  /* 0x000000000008781c */ /* 0x000fe20003f2f038 */
[----:B------:R-:W-:Y:S01]  /*1650*/  IMAD.MOV.U32 R2, RZ, RZ, RZ ;  /* 0x000000ffff027224 */ /* 0x000fe200078e00ff */
[----:B------:R-:W-:Y:S01]  /*1660*/  ISETP.EQ.OR P2, PT, R3, RZ, P3 ;  /* 0x000000ff0300720c */ /* 0x000fe20001f42670 */
[----:B------:R-:W3:Y:S01]  /*1670*/  LDCU UR6, c[0x0][0x5d8] ;  /* 0x0000bb00ff0677ac */ /* 0x000ee20008000800 */
[----:B------:R-:W-:Y:S01]  /*1680*/  PLOP3.LUT P1, PT, P1, PT, PT, 0x8, 0x80 ;  /* 0x000000000080781c */ /* 0x000fe20000f2e170 */
[----:B------:R-:W-:Y:S02]  /*1690*/  UISETP.NE.AND UP0, UPT, UR18, URZ, UPT ;  /* 0x000000ff1200728c */ /* 0x000fe4000bf05270 */
[----:B------:R-:W-:Y:S02]  /*16a0*/  USHF.L.U32 UR8, UR20, 0x6, URZ ;  /* 0x0000000614087899 */ /* 0x000fe400080006ff */
[----:B------:R-:W-:Y:S01]  /*16b0*/  USEL UR54, UR55, 0x2, UP0 ;  /* 0x0000000237367887 */ /* 0x000fe20008000000 */
[----:B------:R-:W4:Y:S01]  /*16c0*/  LDCU UR63, c[0x0][0x370] ;  /* 0x00006e00ff3f77ac */ /* 0x000f220008000800 */
[----:B--2---:R-:W-:Y:S01]  /*16d0*/  UIADD3 UR5, UPT, UPT, UR7, 0x3f, URZ ;  /* 0x0000003f07057890 */ /* 0x004fe2000fffe0ff */
[----:B------:R-:W2:Y:S03]  /*16e0*/  LDCU.64 UR56, c[0x0][0x348] ;  /* 0x00006900ff3877ac */ /* 0x000ea60008000a00 */
[----:B------:R-:W-:-:S02]  /*16f0*/  USHF.R.S32.HI UR4, URZ, 0x1f, UR5 ;  /* 0x0000001fff047899 */ /* 0x000fc40008011405 */
[----:B---3--:R-:W-:Y:S02]  /*1700*/  UIADD3 UR6, UPT, UPT, UR6, 0x7f, URZ ;  /* 0x0000007f06067890 */ /* 0x008fe4000fffe0ff */
[----:B------:R-:W-:Y:S02]  /*1710*/  ULEA.HI UR4, UR4, UR5, URZ, 0x6 ;  /* 0x0000000504047291 */ /* 0x000fe4000f8f30ff */
[----:B------:R-:W-:Y:S02]  /*1720*/  UIADD3 UR5, UPT, UPT, UR7, -0x1, URZ ;  /* 0xffffffff07057890 */ /* 0x000fe4000fffe0ff */
[----:B------:R-:W-:Y:S02]  /*1730*/  USHF.R.S32.HI UR65, URZ, 0x6, UR4 ;  /* 0x00000006ff417899 */ /* 0x000fe40008011404 */
[----:B------:R-:W-:Y:S02]  /*1740*/  UISETP.GE.U32.AND UP1, UPT, UR5, -0x7f, UPT ;  /* 0xffffff810500788c */ /* 0x000fe4000bf26070 */
[----:B------:R-:W-:-:S02]  /*1750*/  UISETP.LT.U32.AND UP0, UPT, UR65, 0x8, UPT ;  /* 0x000000084100788c */ /* 0x000fc4000bf01070 */
[----:B------:R-:W-:Y:S02]  /*1760*/  USHF.R.S32.HI UR4, URZ, 0x1f, UR6 ;  /* 0x0000001fff047899 */ /* 0x000fe40008011406 */
[----:B------:R-:W-:Y:S02]  /*1770*/  USEL UR64, UR65, 0x8, UP0 ;  /* 0x0000000841407887 */ /* 0x000fe40008000000 */
[----:B------:R-:W-:Y:S02]  /*1780*/  ULEA.HI UR4, UR4, UR6, URZ, 0x7 ;  /* 0x0000000604047291 */ /* 0x000fe4000f8f38ff */
[----:B------:R-:W-:Y:S02]  /*1790*/  UIADD3 UR51, UPT, UPT, UR64, -0x1, URZ ;  /* 0xffffffff40337890 */ /* 0x000fe4000fffe0ff */
[----:B------:R-:W-:Y:S02]  /*17a0*/  @UP1 UIADD3 UR51, UPT, UPT, UR64, URZ, URZ ;  /* 0x000000ff40331290 */ /* 0x000fe4000fffe0ff */
[----:B------:R-:W-:-:S02]  /*17b0*/  USHF.L.U32 UR69, UR20, 0x7, URZ ;  /* 0x0000000714457899 */ /* 0x000fc400080006ff */
[----:B------:R-:W-:Y:S01]  /*17c0*/  UIADD3 UR68, UPT, UPT, UR7, 0x7e, URZ ;  /* 0x0000007e07447890 */ /* 0x000fe2000fffe0ff */
[----:B------:R-:W3:Y:S01]  /*17d0*/  LDCU UR62, c[0x0][0x374] ;  /* 0x00006e80ff3e77ac */ /* 0x000ee20008000800 */
[----:B------:R-:W-:Y:S02]  /*17e0*/  ULOP3.LUT UR67, UR8, 0x40, URZ, 0xc0, !UPT ;  /* 0x0000004008437892 */ /* 0x000fe4000f8ec0ff */
[----:B------:R-:W-:Y:S02]  /*17f0*/  USHF.R.S32.HI UR61, URZ, 0x7, UR4 ;  /* 0x00000007ff3d7899 */ /* 0x000fe40008011404 */
[----:B------:R-:W-:Y:S02]  /*1800*/  UIADD3 UR66, UPT, UPT, UR65, -UR64, URZ ;  /* 0x8000004041427290 */ /* 0x000fe4000fffe0ff */
[----:B------:R-:W-:Y:S01]  /*1810*/  UIADD3 UR51, UPT, UPT, UR51, 0x1, URZ ;  /* 0x0000000133337890 */ /* 0x000fe2000fffe0ff */
[----:B------:R-:W-:Y:S01]  /*1820*/  UMOV UR32, 0x1 ;  /* 0x0000000100207882 */ /* 0x000fe20000000000 */
[----:B--2-4-:R-:W-:-:S10]  /*1830*/  UMOV UR36, URZ ;  /* 0x000000ff00247c82 */ /* 0x014fd40008000000 */
.L_x_39:
[----:B------:R-:W-:Y:S01]  /*1840*/  IMAD.U32 R4, RZ, RZ, UR61 ;  /* 0x0000003dff047e24 */ /* 0x000fe2000f8e00ff */
[----:B------:R-:W2:Y:S04]  /*1850*/  LDCU UR60, c[0x0][0x5dc] ;  /* 0x0000bb80ff3c77ac */ /* 0x000ea80008000800 */
[-C--:B------:R-:W-:Y:S01]  /*1860*/  IABS R0, R4.reuse ;  /* 0x0000000400007213 */ /* 0x080fe20000000000 */
[----:B-1----:R-:W1:Y:S01]  /*1870*/  LDCU UR50, c[0x0][0x5e0] ;  /* 0x0000bc00ff3277ac */ /* 0x002e620008000800 */
[----:B------:R-:W-:Y:S02]  /*1880*/  IABS R4, R4 ;  /* 0x0000000400047213 */ /* 0x000fe40000000000 */
[----:B------:R-:W-:Y:S01]  /*1890*/  R2UR UR6, R0 ;  /* 0x00000000000672ca */ /* 0x000fe200000e0000 */
[----:B------:R-:W-:Y:S01]  /*18a0*/  UMOV UR33, 0x400 ;  /* 0x0000040000217882 */ /* 0x000fe20000000000 */
[----:B------:R-:W-:Y:S01]  /*18b0*/  UMOV UR19, URZ ;  /* 0x000000ff00137c82 */ /* 0x000fe20008000000 */
[----:B--2---:R-:W-:-:S10]  /*18c0*/  IMAD.U32 R3, RZ, RZ, UR60 ;  /* 0x0000003cff037e24 */ /* 0x004fd4000f8e00ff */
[----:B------:R-:W2:Y:S01]  /*18d0*/  I2F.RP R6, UR6 ;  /* 0x0000000600067d06 */ /* 0x000ea20008209400 */
[----:B-1----:R-:W-:-:S07]  /*18e0*/  UISETP.NE.AND UP2, UPT, UR50, URZ, UPT ;  /* 0x000000ff3200728c */ /* 0x002fce000bf45270 */
[----:B--2---:R-:W1:Y:S02]  /*18f0*/  MUFU.RCP R5, R6 ;  /* 0x0000000600057308 */ /* 0x004e640000001000 */
[----:B-1----:R-:W-:-:S06]  /*1900*/  VIADD R5, R5, 0xffffffe ;  /* 0x0ffffffe05057836 */ /* 0x002fcc0000000000 */
[----:B------:R-:W1:Y:S02]  /*1910*/  F2I.FTZ.U32.TRUNC.NTZ R0, R5 ;  /* 0x0000000500007305 */ /* 0x000e64000021f000 */
[----:B-1----:R-:W-:Y:S02]  /*1920*/  R2UR UR5, R0 ;  /* 0x00000000000572ca */ /* 0x002fe400000e0000 */
[----:B------:R-:W-:Y:S01]  /*1930*/  IABS R0, R3 ;  /* 0x0000000300007213 */ /* 0x000fe20000000000 */
[----:B------:R-:W-:-:S03]  /*1940*/  IMAD.U32 R3, RZ, RZ, UR21 ;  /* 0x00000015ff037e24 */ /* 0x000fc6000f8e00ff */
[----:B------:R-:W-:Y:S01]  /*1950*/  R2UR UR9, R0 ;  /* 0x00000000000972ca */ /* 0x000fe200000e0000 */
[----:B------:R-:W-:Y:S01]  /*1960*/  IMAD.MOV R0, RZ, RZ, -R4 ;  /* 0x000000ffff007224 */ /* 0x000fe200078e0a04 */
[----:B------:R-:W-:-:S04]  /*1970*/  IABS R3, R3 ;  /* 0x0000000300037213 */ /* 0x000fc80000000000 */
[----:B------:R-:W-:Y:S01]  /*1980*/  R2UR UR8, R3 ;  /* 0x00000000030872ca */ /* 0x000fe200000e0000 */
[----:B------:R-:W-:-:S04]  /*1990*/  UIADD3 UR4, UPT, UPT, URZ, -UR5, URZ ;  /* 0x80000005ff047290 */ /* 0x000fc8000fffe0ff */
[----:B------:R-:W-:Y:S02]  /*19a0*/  UIMAD UR7, UR4, UR6, URZ ;  /* 0x00000006040772a4 */ /* 0x000fe4000f8e02ff */
[----:B------:R-:W1:Y:S01]  /*19b0*/  I2F.RP R3, UR9 ;  /* 0x0000000900037d06 */ /* 0x000e620008209400 */
[----:B------:R-:W-:Y:S02]  /*19c0*/  UMOV UR4, URZ ;  /* 0x000000ff00047c82 */ /* 0x000fe40008000000 */
[----:B------:R-:W-:Y:S02]  /*19d0*/  UIMAD.WIDE.U32 UR4, UR5, UR7, UR4 ;  /* 0x00000007050472a5 */ /* 0x000fe4000f8e0004 */
[----:B------:R-:W-:-:S05]  /*19e0*/  R2UR UR7, R0 ;  /* 0x00000000000772ca */ /* 0x000fca00000e0000 */
[----:B------:R-:W-:Y:S02]  /*19f0*/  UMOV UR4, UR5 ;  /* 0x0000000500047c82 */ /* 0x000fe40008000000 */
[----:B------:R-:W-:Y:S01]  /*1a00*/  UIMAD.WIDE.U32 UR4, UR4, UR8, URZ ;  /* 0x00000008040472a5 */ /* 0x000fe2000f8e00ff */
[----:B-1----:R-:W1:Y:S06]  /*1a10*/  MUFU.RCP R3, R3 ;  /* 0x0000000300037308 */ /* 0x002e6c0000001000 */
[----:B------:R-:W-:Y:S02]  /*1a20*/  UMOV UR4, UR5 ;  /* 0x0000000500047c82 */ /* 0x000fe40008000000 */
[----:B------:R-:W-:-:S04]  /*1a30*/  UIMAD UR5, UR4, UR7, UR8 ;  /* 0x00000007040572a4 */ /* 0x000fc8000f8e0208 */
[----:B------:R-:W-:Y:S01]  /*1a40*/  UISETP.GT.U32.AND UP0, UPT, UR6, UR5, UPT ;  /* 0x000000050600728c */ /* 0x000fe2000bf04070 */
[----:B-1----:R-:W-:-:S10]  /*1a50*/  VIADD R4, R3, 0xffffffe ;  /* 0x0ffffffe03047836 */ /* 0x002fd40000000000 */
[----:B------:R-:W-:Y:S01]  /*1a60*/  @!UP0 UIADD3 UR5, UPT, UPT, UR5, -UR6, URZ ;  /* 0x8000000605058290 */ /* 0x000fe2000fffe0ff */
[----:B------:R-:W1:Y:S01]  /*1a70*/  F2I.FTZ.U32.TRUNC.NTZ R0, R4 ;  /* 0x0000000400007305 */ /* 0x000e62000021f000 */
[----:B------:R-:W-:Y:S02]  /*1a80*/  @!UP0 UIADD3 UR4, UPT, UPT, UR4, 0x1, URZ ;  /* 0x0000000104048890 */ /* 0x000fe4000fffe0ff */
[----:B------:R-:W-:Y:S02]  /*1a90*/  UISETP.GE.U32.AND UP1, UPT, UR5, UR6, UPT ;  /* 0x000000060500728c */ /* 0x000fe4000bf26070 */
[----:B------:R-:W-:-:S04]  /*1aa0*/  ULOP3.LUT UR5, UR21, UR61, URZ, 0x3c, !UPT ;  /* 0x0000003d15057292 */ /* 0x000fc8000f8e3cff */
[----:B------:R-:W-:-:S05]  /*1ab0*/  UISETP.GE.AND UP0, UPT, UR5, URZ, UPT ;  /* 0x000000ff0500728c */ /* 0x000fca000bf06270 */
[----:B------:R-:W-:Y:S01]  /*1ac0*/  @UP1 UIADD3 UR4, UPT, UPT, UR4, 0x1, URZ ;  /* 0x0000000104041890 */ /* 0x000fe2000fffe0ff */
[----:B-1----:R-:W-:Y:S01]  /*1ad0*/  R2UR UR5, R0 ;  /* 0x00000000000572ca */ /* 0x002fe200000e0000 */
[----:B------:R-:W-:Y:S01]  /*1ae0*/  UISETP.NE.AND UP1, UPT, UR61, URZ, UPT ;  /* 0x000000ff3d00728c */ /* 0x000fe2000bf25270 */
[----:B------:R-:W-:-:S04]  /*1af0*/  IMAD.U32 R0, RZ, RZ, UR50 ;  /* 0x00000032ff007e24 */ /* 0x000fc8000f8e00ff */
[----:B------:R-:W-:Y:S01]  /*1b00*/  UMOV UR8, UR4 ;  /* 0x0000000400087c82 */ /* 0x000fe20008000000 */
[----:B------:R-:W-:Y:S01]  /*1b10*/  IABS R0, R0 ;  /* 0x0000000000007213 */ /* 0x000fe20000000000 */
[----:B------:R-:W-:-:S03]  /*1b20*/  @!UP0 UIADD3 UR8, UPT, UPT, -UR8, URZ, URZ ;  /* 0x000000ff08088290 */ /* 0x000fc6000fffe1ff */
[----:B------:R-:W-:Y:S01]  /*1b30*/  R2UR UR10, R0 ;  /* 0x00000000000a72ca */ /* 0x000fe200000e0000 */
[----:B------:R-:W-:Y:S02]  /*1b40*/  @!UP1 ULOP3.LUT UR8, URZ, UR61, URZ, 0x33, !UPT ;  /* 0x0000003dff089292 */ /* 0x000fe4000f8e33ff */
[----:B------:R-:W-:-:S04]  /*1b50*/  UIADD3 UR4, UPT, UPT, URZ, -UR5, URZ ;  /* 0x80000005ff047290 */ /* 0x000fc8000fffe0ff */
[----:B------:R-:W-:Y:S01]  /*1b60*/  IMAD.U32 R3, RZ, RZ, UR8 ;  /* 0x00000008ff037e24 */ /* 0x000fe2000f8e00ff */
[----:B------:R-:W-:-:S03]  /*1b70*/  UIMAD UR6, UR4, UR9, URZ ;  /* 0x00000009040672a4 */ /* 0x000fc6000f8e02ff */
[----:B------:R-:W-:Y:S01]  /*1b80*/  UMOV UR4, URZ ;  /* 0x000000ff00047c82 */ /* 0x000fe20008000000 */
[----:B------:R-:W-:Y:S01]  /*1b90*/  IABS R3, R3 ;  /* 0x0000000300037213 */ /* 0x000fe20000000000 */
[----:B------:R-:W-:-:S03]  /*1ba0*/  UIMAD.WIDE.U32 UR4, UR5, UR6, UR4 ;  /* 0x00000006050472a5 */ /* 0x000fc6000f8e0004 */
[----:B------:R-:W-:Y:S02]  /*1bb0*/  R2UR UR7, R3 ;  /* 0x00000000030772ca */ /* 0x000fe400000e0000 */
[----:B------:R-:W1:Y:S02]  /*1bc0*/  I2F.RP R3, UR10 ;  /* 0x0000000a00037d06 */ /* 0x000e640008209400 */
[----:B------:R-:W-:-:S09]  /*1bd0*/  UMOV UR4, UR5 ;  /* 0x0000000500047c82 */ /* 0x000fd20008000000 */
[----:B------:R-:W-:Y:S01]  /*1be0*/  UIMAD.WIDE.U32 UR4, UR4, UR7, URZ ;  /* 0x00000007040472a5 */ /* 0x000fe2000f8e00ff */
[----:B-1----:R-:W1:Y:S06]  /*1bf0*/  MUFU.RCP R0, R3 ;  /* 0x0000000300007308 */ /* 0x002e6c0000001000 */
[----:B------:R-:W-:Y:S02]  /*1c00*/  UMOV UR4, UR5 ;  /* 0x0000000500047c82 */ /* 0x000fe40008000000 */
[----:B------:R-:W-:-:S04]  /*1c10*/  UIADD3 UR5, UPT, UPT, -UR4, URZ, URZ ;  /* 0x000000ff04057290 */ /* 0x000fc8000fffe1ff */
[----:B------:R-:W-:Y:S01]  /*1c20*/  UIMAD UR5, UR9, UR5, UR7 ;  /* 0x00000005090572a4 */ /* 0x000fe2000f8e0207 */
[----:B------:R-:W2:Y:S03]  /*1c30*/  S2UR UR7, SR_CgaCtaId ;  /* 0x00000000000779c3 */ /* 0x000ea60000008800 */
[----:B------:R-:W-:Y:S01]  /*1c40*/  UISETP.GT.U32.AND UP0, UPT, UR9, UR5, UPT ;  /* 0x000000050900728c */ /* 0x000fe2000bf04070 */
[----:B-1----:R-:W-:Y:S02]  /*1c50*/  VIADD R0, R0, 0xffffffe ;  /* 0x0ffffffe00007836 */ /* 0x002fe40000000000 */
[----:B------:R-:W-:-:S04]  /*1c60*/  IMAD.U32 R3, RZ, RZ, UR32 ;  /* 0x00000020ff037e24 */ /* 0x000fc8000f8e00ff */
[----:B------:R-:W1:Y:S04]  /*1c70*/  F2I.FTZ.U32.TRUNC.NTZ R0, R0 ;  /* 0x0000000000007305 */ /* 0x000e68000021f000 */
[----:B------:R-:W-:Y:S01]  /*1c80*/  @!UP0 UIADD3 UR5, UPT, UPT, UR5, -UR9, URZ ;  /* 0x8000000905058290 */ /* 0x000fe2000fffe0ff */
[----:B------:R-:W-:Y:S01]  /*1c90*/  SHF.L.U32 R3, R3, 0x1f, RZ ;  /* 0x0000001f03037819 */ /* 0x000fe200000006ff */
[----:B------:R-:W-:Y:S02]  /*1ca0*/  @!UP0 UIADD3 UR4, UPT, UPT, UR4, 0x1, URZ ;  /* 0x0000000104048890 */ /* 0x000fe4000fffe0ff */
[----:B------:R-:W-:Y:S02]  /*1cb0*/  UISETP.GE.U32.AND UP1, UPT, UR5, UR9, UPT ;  /* 0x000000090500728c */ /* 0x000fe4000bf26070 */
[----:B------:R-:W-:-:S04]  /*1cc0*/  ULOP3.LUT UR5, UR8, UR60, URZ, 0x3c, !UPT ;  /* 0x0000003c08057292 */ /* 0x000fc8000f8e3cff */
[----:B------:R-:W-:Y:S02]  /*1cd0*/  UISETP.GE.AND UP0, UPT, UR5, URZ, UPT ;  /* 0x000000ff0500728c */ /* 0x000fe4000bf06270 */
[----:B--2---:R-:W-:Y:S01]  /*1ce0*/  ULEA UR33, UR7, UR33, 0x18 ;  /* 0x0000002107217291 */ /* 0x004fe2000f8ec0ff */
[----:B-1----:R-:W-:Y:S02]  /*1cf0*/  R2UR UR5, R0 ;  /* 0x00000000000572ca */ /* 0x002fe400000e0000 */
[----:B------:R-:W-:Y:S02]  /*1d00*/  @UP1 UIADD3 UR4, UPT, UPT, UR4, 0x1, URZ ;  /* 0x0000000104041890 */ /* 0x000fe4000fffe0ff */
[----:B------:R-:W-:Y:S02]  /*1d10*/  UISETP.NE.AND UP1, UPT, UR60, URZ, UPT ;  /* 0x000000ff3c00728c */ /* 0x000fe4000bf25270 */
[----:B------:R-:W-:-:S03]  /*1d20*/  ULEA UR7, UR36, UR33, 0x3 ;  /* 0x0000002124077291 */ /* 0x000fc6000f8e18ff */
[----:B------:R-:W-:Y:S02]  /*1d30*/  UMOV UR6, UR4 ;  /* 0x0000000400067c82 */ /* 0x000fe40008000000 */
[----:B------:R-:W-:Y:S02]  /*1d40*/  @!UP0 UIADD3 UR6, UPT, UPT, -UR6, URZ, URZ ;  /* 0x000000ff06068290 */ /* 0x000fe4000fffe1ff */
[----:B------:R-:W-:Y:S02]  /*1d50*/  UIADD3 UR4, UPT, UPT, URZ, -UR5, URZ ;  /* 0x80000005ff047290 */ /* 0x000fe4000fffe0ff */
[----:B------:R1:W2:Y:S01]  /*1d60*/  SYNCS.PHASECHK.TRANS64.TRYWAIT P0, [UR7+0x40], R3 ;  /* 0x00004003ff0075a7 */ /* 0x0002a20008001107 */
[----:B------:R-:W-:Y:S02]  /*1d70*/  @!UP1 ULOP3.LUT UR6, URZ, UR60, URZ, 0x33, !UPT ;  /* 0x0000003cff069292 */ /* 0x000fe4000f8e33ff */
[----:B------:R-:W-:-:S03]  /*1d80*/  UIMAD UR7, UR4, UR10, URZ ;  /* 0x0000000a040772a4 */ /* 0x000fc6000f8e02ff */
[----:B------:R-:W-:Y:S01]  /*1d90*/  UMOV UR4, URZ ;  /* 0x000000ff00047c82 */ /* 0x000fe20008000000 */
[----:B------:R-:W-:Y:S01]  /*1da0*/  IMAD.U32 R0, RZ, RZ, UR6 ;  /* 0x00000006ff007e24 */ /* 0x000fe2000f8e00ff */
[----:B------:R-:W-:Y:S02]  /*1db0*/  UIMAD.WIDE.U32 UR4, UR5, UR7, UR4 ;  /* 0x00000007050472a5 */ /* 0x000fe4000f8e0004 */
[----:B------:R-:W-:Y:S02]  /*1dc0*/  ULEA.HI UR7, UR28, UR28, URZ, 0x1 ;  /* 0x0000001c1c077291 */ /* 0x000fe4000f8f08ff */
[----:B------:R-:W-:Y:S02]  /*1dd0*/  IABS R0, R0 ;  /* 0x0000000000007213 */ /* 0x000fe40000000000 */
[----:B------:R-:W-:Y:S02]  /*1de0*/  USHF.L.U32 UR7, UR7, 0x7, URZ ;  /* 0x0000000707077899 */ /* 0x000fe400080006ff */
[----:B------:R-:W-:Y:S01]  /*1df0*/  R2UR UR9, R0 ;  /* 0x00000000000972ca */ /* 0x000fe200000e0000 */
[----:B------:R-:W-:Y:S01]  /*1e00*/  UMOV UR4, UR5 ;  /* 0x0000000500047c82 */ /* 0x000fe20008000000 */
[----:B------:R-:W-:-:S04]  /*1e10*/  ULOP3.LUT UR42, UR7, 0xffffff00, URZ, 0xc0, !UPT ;  /* 0xffffff00072a7892 */ /* 0x000fc8000f8ec0ff */
[----:B------:R-:W-:-:S07]  /*1e20*/  ULOP3.LUT UR42, UR42, 0x80, UR69, 0xf8, !UPT ;  /* 0x000000802a2a7892 */ /* 0x000fce000f8ef845 */
[----:B------:R-:W-:-:S07]  /*1e30*/  UIMAD.WIDE.U32 UR4, UR4, UR9, URZ ;  /* 0x00000009040472a5 */ /* 0x000fce000f8e00ff */
[----:B------:R-:W-:Y:S02]  /*1e40*/  UMOV UR4, UR5 ;  /* 0x0000000500047c82 */ /* 0x000fe40008000000 */
[----:B------:R-:W-:-:S04]  /*1e50*/  UIADD3 UR5, UPT, UPT, -UR4, URZ, URZ ;  /* 0x000000ff04057290 */ /* 0x000fc8000fffe1ff */
[----:B------:R-:W-:-:S04]  /*1e60*/  UIMAD UR5, UR10, UR5, UR9 ;  /* 0x000000050a0572a4 */ /* 0x000fc8000f8e0209 */
[----:B------:R-:W-:-:S11]  /*1e70*/  UISETP.GT.U32.AND UP0, UPT, UR10, UR5, UPT ;  /* 0x000000050a00728c */ /* 0x000fd6000bf04070 */
[----:B------:R-:W-:Y:S02]  /*1e80*/  @!UP0 UIADD3 UR5, UPT, UPT, UR5, -UR10, URZ ;  /* 0x8000000a05058290 */ /* 0x000fe4000fffe0ff */
[----:B------:R-:W-:Y:S02]  /*1e90*/  @!UP0 UIADD3 UR4, UPT, UPT, UR4, 0x1, URZ ;  /* 0x0000000104048890 */ /* 0x000fe4000fffe0ff */
[----:B------:R-:W-:Y:S02]  /*1ea0*/  UISETP.GE.U32.AND UP1, UPT, UR5, UR10, UPT ;  /* 0x0000000a0500728c */ /* 0x000fe4000bf26070 */
[----:B------:R-:W-:Y:S02]  /*1eb0*/  ULOP3.LUT UR5, UR6, UR50, URZ, 0x3c, !UPT ;  /* 0x0000003206057292 */ /* 0x000fe4000f8e3cff */
[----:B------:R-:W-:Y:S02]  /*1ec0*/  UIADD3 UR10, UPT, UPT, -UR8, URZ, URZ ;  /* 0x000000ff080a7290 */ /* 0x000fe4000fffe1ff */
[----:B------:R-:W-:-:S02]  /*1ed0*/  UISETP.GE.AND UP0, UPT, UR5, URZ, UPT ;  /* 0x000000ff0500728c */ /* 0x000fc4000bf06270 */
[----:B------:R-:W-:Y:S02]  /*1ee0*/  UIMAD UR10, UR61, UR10, UR21 ;  /* 0x0000000a3d0a72a4 */ /* 0x000fe4000f8e0215 */
[----:B------:R-:W-:Y:S02]  /*1ef0*/  UIADD3 UR5, UPT, UPT, -UR6, URZ, URZ ;  /* 0x000000ff06057290 */ /* 0x000fe4000fffe1ff */
[----:B------:R-:W-:Y:S02]  /*1f00*/  @UP1 UIADD3 UR4, UPT, UPT, UR4, 0x1, URZ ;  /* 0x0000000104041890 */ /* 0x000fe4000fffe0ff */
[----:B------:R-:W-:Y:S02]  /*1f10*/  ULEA UR10, UR10, UR67, 0x7 ;  /* 0x000000430a0a7291 */ /* 0x000fe4000f8e38ff */
[----:B------:R-:W-:-:S03]  /*1f20*/  UIMAD UR60, UR60, UR5, UR8 ;  /* 0x000000053c3c72a4 */ /* 0x000fc6000f8e0208 */
[----:B------:R-:W-:Y:S02]  /*1f30*/  UMOV UR55, UR4 ;  /* 0x0000000400377c82 */ /* 0x000fe40008000000 */
[----:B------:R-:W-:Y:S02]  /*1f40*/  @!UP0 UIADD3 UR55, UPT, UPT, -UR55, URZ, URZ ;  /* 0x000000ff37378290 */ /* 0x000fe4000fffe1ff */
[----:B------:R-:W-:Y:S02]  /*1f50*/  UISETP.GE.U32.AND UP0, UPT, UR68, 0x7f, UPT ;  /* 0x0000007f4400788c */ /* 0x000fe4000bf06070 */
[----:B------:R-:W-:-:S04]  /*1f60*/  @!UP2 ULOP3.LUT UR55, URZ, UR50, URZ, 0x33, !UPT ;  /* 0x00000032ff37a292 */ /* 0x000fc8000f8e33ff */
[----:B------:R-:W-:-:S04]  /*1f70*/  UIADD3 UR4, UPT, UPT, -UR55, URZ, URZ ;  /* 0x000000ff37047290 */ /* 0x000fc8000fffe1ff */
[----:B------:R-:W-:Y:S01]  /*1f80*/  UIMAD UR50, UR50, UR4, UR6 ;  /* 0x00000004323272a4 */ /* 0x000fe2000f8e0206 */
[----:B-12---:R-:W-:Y:S11]  /*1f90*/  BRA.U !UP0, `(.L_x_22) ;  /* 0x0000000508807547 */ /* 0x006ff6000b800000 */
[----:B------:R-:W1:Y:S01]  /*1fa0*/  LDCU UR11, c[0x0][0x5c8] ;  /* 0x0000b900ff0b77ac */ /* 0x000e620008000800 */
[----:B------:R-:W2:Y:S01]  /*1fb0*/  LDCU.64 UR8, c[0x0][0x5c0] ;  /* 0x0000b800ff0877ac */ /* 0x000ea20008000a00 */
[----:B------:R-:W2:Y:S01]  /*1fc0*/  LDCU.64 UR48, c[0x0][0x5f8] ;  /* 0x0000bf00ff3077ac */ /* 0x000ea20008000a00 */
[----:B------:R-:W1:Y:S01]  /*1fd0*/  LDCU UR37, c[0x0][0x600] ;  /* 0x0000c000ff2577ac */ /* 0x000e620008000800 */
[----:B------:R-:W4:Y:S01]  /*1fe0*/  LDCU UR24, c[0x0][0x5a8] ;  /* 0x0000b500ff1877ac */ /* 0x000f220008000800 */
[----:B------:R-:W1:Y:S01]  /*1ff0*/  LDCU UR23, c[0x0][0x59c] ;  /* 0x0000b380ff1777ac */ /* 0x000e620008000800 */
[----:B------:R-:W1:Y:S01]  /*2000*/  LDCU UR22, c[0x0][0x590] ;  /* 0x0000b200ff1677ac */ /* 0x000e620008000800 */
[----:B------:R-:W1:Y:S01]  /*2010*/  LDCU UR28, c[0x0][0x594] ;  /* 0x0000b280ff1c77ac */ /* 0x000e620008000800 */
[----:B------:R-:W1:Y:S01]  /*2020*/  LDCU UR27, c[0x0][0x598] ;  /* 0x0000b300ff1b77ac */ /* 0x000e620008000800 */
[----:B------:R-:W3:Y:S01]  /*2030*/  LDCU UR26, c[0x0][0x5ac] ;  /* 0x0000b580ff1a77ac */ /* 0x000ee20008000800 */
[----:B------:R-:W3:Y:S01]  /*2040*/  LDCU UR25, c[0x0][0x5b0] ;  /* 0x0000b600ff1977ac */ /* 0x000ee20008000800 */
[----:B------:R-:W3:Y:S01]  /*2050*/  LDCU UR5, c[0x0][0x5cc] ;  /* 0x0000b980ff0577ac */ /* 0x000ee20008000800 */
[----:B------:R-:W3:Y:S01]  /*2060*/  LDCU UR4, c[0x0][0x5ec] ;  /* 0x0000bd80ff0477ac */ /* 0x000ee20008000800 */
[----:B------:R-:W3:Y:S01]  /*2070*/  LDCU.64 UR20, c[0x0][0x5a0] ;  /* 0x0000b400ff1477ac */ /* 0x000ee20008000a00 */
[----:B------:R-:W3:Y:S01]  /*2080*/  LDCU.64 UR16, c[0x0][0x5d0] ;  /* 0x0000ba00ff1077ac */ /* 0x000ee20008000a00 */
[----:B------:R-:W3:Y:S01]  /*2090*/  LDCU.64 UR6, c[0x0][0x5f0] ;  /* 0x0000be00ff0677ac */ /* 0x000ee20008000a00 */
[----:B--2---:R-:W-:-:S02]  /*20a0*/  UIMAD UR48, UR60, UR8, UR48 ;  /* 0x000000083c3072a4 */ /* 0x004fc4000f8e0230 */
[----:B------:R-:W-:Y:S02]  /*20b0*/  UIMAD UR38, UR50, UR9, UR49 ;  /* 0x00000009322672a4 */ /* 0x000fe4000f8e0231 */
[----:B------:R-:W-:Y:S02]  /*20c0*/  UIADD3 UR46, UPT, UPT, UR42, 0x40, URZ ;  /* 0x000000402a2e7890 */ /* 0x000fe4000fffe0ff */
[----:B-1----:R-:W-:Y:S01]  /*20d0*/  UIMAD UR37, UR55, UR11, UR37 ;  /* 0x0000000b372572a4 */ /* 0x002fe2000f8e0225 */
[----:B------:R-:W-:Y:S01]  /*20e0*/  UMOV UR18, URZ ;  /* 0x000000ff00127c82 */ /* 0x000fe20008000000 */
[----:B----4-:R-:W-:-:S10]  /*20f0*/  UMOV UR14, UR36 ;  /* 0x00000024000e7c82 */ /* 0x010fd40008000000 */
.L_x_28:
[----:B------:R-:W-:Y:S01]  /*2100*/  @!P3 MOV R3, 0xc000 ;  /* 0x0000c0000003b802 */ /* 0x000fe20000000f00 */
[----:B------:R-:W-:Y:S01]  /*2110*/  ULEA UR11, UR14, UR33, 0x3 ;  /* 0x000000210e0b7291 */ /* 0x000fe2000f8e18ff */
[----:B--2---:R-:W-:Y:S11]  /*2120*/  @P0 BRA `(.L_x_23) ;  /* 0x0000000000100947 */ /* 0x004ff60003800000 */
[----:B------:R-:W-:Y:S04]  /*2130*/  MOV R0, UR32 ;  /* 0x0000002000007c02 */ /* 0x000fe80008000f00 */
[----:B------:R-:W-:Y:S04]  /*2140*/  SHF.L.U32 R5, R0, 0x1f, RZ ;  /* 0x0000001f00057819 */ /* 0x000fe800000006ff */
[----:B------:R-:W1:Y:S02]  /*2150*/  SYNCS.PHASECHK.TRANS64.TRYWAIT P0, [UR11+0x40], R5 ;  /* 0x00004005ff0075a7 */ /* 0x000e64000800110b */
[----:B-1----:R-:W-:Y:S05]  /*2160*/  @!P0 BRA `(.L_x_24) ;  /* 0x0000008c00a88947 */ /* 0x002fea0003800000 */
.L_x_23:
[----:B------:R2:W-:Y:S01]  /*2170*/  @!P3 SYNCS.ARRIVE.TRANS64 RZ, [UR11], R3 ;  /* 0x00000003ffffb9a7 */ /* 0x0005e2000800000b */
[----:B------:R-:W-:Y:S04]  /*2180*/  ULOP3.LUT UR8, UR54, 0x2, URZ, 0xfc, !UPT ;  /* 0x0000000236087892 */ /* 0x000fe8000f8efcff */
[----:B------:R-:W-:Y:S09]  /*2190*/  UISETP.NE.AND UP0, UPT, UR8, 0x2, UPT ;  /* 0x000000020800788c */ /* 0x000ff2000bf05270 */
[----:B------:R-:W-:Y:S05]  /*21a0*/  BRA.U UP0, `(.L_x_25) ;  /* 0x0000000100047547 */ /* 0x000fea000b800000 */
[----:B---3--:R-:W-:Y:S05]  /*21b0*/  BPT.TRAP 0x1 ;  /* 0x000000040000795c */ /* 0x008fea0000300000 */
.L_x_25:
[----:B------:R-:W-:Y:S04]  /*21c0*/  BSSY.RECONVERGENT B0, `(.L_x_26) ;  /* 0x0000003000007945 */ /* 0x000fe80003800200 */
[----:B------:R-:W-:Y:S05]  /*21d0*/  @P2 BRA `(.L_x_27) ;  /* 0x0000000000042947 */ /* 0x000fea0003800000 */
[----:B---3--:R-:W-:Y:S05]  /*21e0*/  BPT.TRAP 0x1 ;  /* 0x000000040000795c */ /* 0x008fea0000300000 */
.L_x_27:
[----:B---3--:R-:W-:Y:S05]  /*21f0*/  BSYNC.RECONVERGENT B0 ;  /* 0x0000000000007941 */ /* 0x008fea0003800200 */
.L_x_26:
[----:B------:R-:W-:Y:S02]  /*2200*/  UIADD3 UR8, UPT, UPT, UR14, 0x1, URZ ;  /* 0x000000010e087890 */ /* 0x000fe4000fffe0ff */
[----:B------:R-:W-:Y:S02]  /*2210*/  USHF.L.U32 UR43, UR18, 0x6, URZ ;  /* 0x00000006122b7899 */ /* 0x000fe400080006ff */
[----:B------:R-:W-:Y:S02]  /*2220*/  UISETP.NE.AND UP0, UPT, UR8, 0x8, UPT ;  /* 0x000000080800788c */ /* 0x000fe4000bf05270 */
[----:B------:R-:W-:Y:S02]  /*2230*/  UISETP.NE.AND UP2, UPT, UR23, 0x1, UPT ;  /* 0x000000011700788c */ /* 0x000fe4000bf45270 */
[----:B------:R-:W-:Y:S02]  /*2240*/  USEL UR9, URZ, 0x1, UP0 ;  /* 0x00000001ff097887 */ /* 0x000fe40008000000 */
[----:B------:R-:W-:Y:S02]  /*2250*/  USEL UR36, UR8, URZ, UP0 ;  /* 0x000000ff08247287 */ /* 0x000fe40008000000 */
[----:B------:R-:W-:Y:S02]  /*2260*/  ULOP3.LUT UR32, UR32, UR9, URZ, 0x3c, !UPT ;  /* 0x0000000920207292 */ /* 0x000fe4000f8e3cff */
[----:B------:R-:W-:Y:S02]  /*2270*/  ULEA UR8, UR36, UR33, 0x3 ;  /* 0x0000002124087291 */ /* 0x000fe4000f8e18ff */
[----:B------:R-:W-:Y:S02]  /*2280*/  UISETP.NE.AND UP0, UPT, UR22, 0x1, UPT ;  /* 0x000000011600788c */ /* 0x000fe4000bf05270 */
[----:B------:R-:W-:Y:S01]  /*2290*/  ULEA UR19, UR14, UR33, 0xe ;  /* 0x000000210e137291 */ /* 0x000fe2000f8e70ff */
[----:B-1----:R-:W-:Y:S01]  /*22a0*/  MOV R0, UR32 ;  /* 0x0000002000007c02 */ /* 0x002fe20008000f00 */
[----:B------:R-:W-:Y:S02]  /*22b0*/  UIADD3 UR30, UP1, UPT, UR56, 0x80, URZ ;  /* 0x00000080381e7890 */ /* 0x000fe4000ff3e0ff */
[----:B------:R-:W-:Y:S01]  /*22c0*/  ULOP3.LUT UR41, UR11, 0xfefffff8, URZ, 0xc0, !UPT ;  /* 0xfefffff80b297892 */ /* 0x000fe2000f8ec0ff */
[----:B--2---:R-:W-:Y:S01]  /*22d0*/  SHF.L.U32 R3, R0, 0x1f, RZ ;  /* 0x0000001f00037819 */ /* 0x004fe200000006ff */
[----:B------:R-:W-:Y:S02]  /*22e0*/  UISETP.NE.AND UP3, UPT, UR24, 0x1, UPT ;  /* 0x000000011800788c */ /* 0x000fe4000bf65270 */
[----:B------:R-:W-:Y:S01]  /*22f0*/  UIADD3.X UR31, UPT, UPT, URZ, UR57, URZ, UP1, !UPT ;  /* 0x00000039ff1f7290 */ /* 0x000fe20008ffe4ff */
[----:B------:R1:W2:Y:S01]  /*2300*/  SYNCS.PHASECHK.TRANS64.TRYWAIT P0, [UR8+0x40], R3 ;  /* 0x00004003ff0075a7 */ /* 0x0002a20008001108 */
[----:B------:R-:W-:Y:S02]  /*2310*/  UIMAD.WIDE.U32 UR8, UR43, UR28, URZ ;  /* 0x0000001c2b0872a5 */ /* 0x000fe4000f8e00ff */
[----:B------:R-:W-:Y:S02]  /*2320*/  ULEA UR8, UR38, UR48, 0x5 ;  /* 0x0000003026087291 */ /* 0x000fe4000f8e28ff */
[----:B------:R-:W-:Y:S02]  /*2330*/  USHF.R.U32.HI UR9, URZ, UR27, UR9 ;  /* 0x0000001bff097299 */ /* 0x000fe40008011609 */
[----:B------:R-:W-:Y:S02]  /*2340*/  ULEA UR29, UR37, UR8, 0xa ;  /* 0x00000008251d7291 */ /* 0x000fe4000f8e50ff */
[----:B------:R-:W-:Y:S02]  /*2350*/  USEL UR9, UR43, UR9, !UP0 ;  /* 0x000000092b097287 */ /* 0x000fe4000c000000 */
[----:B------:R-:W-:Y:S02]  /*2360*/  UIADD3 UR40, UPT, UPT, UR19, 0x8400, URZ ;  /* 0x0000840013287890 */ /* 0x000fe4000fffe0ff */
[----:B------:R-:W-:Y:S02]  /*2370*/  UIMAD.WIDE.U32 UR12, UR9, UR20, URZ ;  /* 0x00000014090c72a5 */ /* 0x000fe4000f8e00ff */
[----:B------:R-:W-:Y:S02]  /*2380*/  ULEA UR12, UR14, UR33, 0xd ;  /* 0x000000210e0c7291 */ /* 0x000fe4000f8e68ff */
[----:B------:R-:W-:Y:S02]  /*2390*/  USHF.R.U32.HI UR13, URZ, UR21, UR13 ;  /* 0x00000015ff0d7299 */ /* 0x000fe4000801160d */
[----:B------:R-:W-:Y:S02]  /*23a0*/  UIADD3 UR44, UPT, UPT, UR19, 0xa400, URZ ;  /* 0x0000a400132c7890 */ /* 0x000fe4000fffe0ff */
[----:B------:R-:W-:Y:S02]  /*23b0*/  USEL UR13, UR9, UR13, !UP2 ;  /* 0x0000000d090d7287 */ /* 0x000fe4000d000000 */
[----:B------:R-:W-:Y:S02]  /*23c0*/  UIADD3 UR34, UP0, UPT, UR56, 0x180, URZ ;  /* 0x0000018038227890 */ /* 0x000fe4000ff1e0ff */
[----:B------:R-:W-:Y:S02]  /*23d0*/  UIMAD.WIDE.U32 UR14, UR13, UR26, URZ ;  /* 0x0000001a0d0e72a5 */ /* 0x000fe4000f8e00ff */
[----:B------:R-:W-:Y:S02]  /*23e0*/  UIADD3.X UR35, UPT, UPT, URZ, UR57, URZ, UP0, !UPT ;  /* 0x00000039ff237290 */ /* 0x000fe400087fe4ff */
[----:B------:R-:W-:Y:S01]  /*23f0*/  UIADD3 UR18, UPT, UPT, UR18, 0x1, URZ ;  /* 0x0000000112127890 */ /* 0x000fe2000fffe0ff */
[----:B------:R-:W-:Y:S01]  /*2400*/  UMOV UR52, 0x0 ;  /* 0x0000000000347882 */ /* 0x000fe20000000000 */
[----:B------:R-:W-:Y:S02]  /*2410*/  UMOV UR53, 0x10000000 ;  /* 0x1000000000357882 */ /* 0x000fe40000000000 */
[----:B------:R-:W-:Y:S01]  /*2420*/  UISETP.NE.AND UP0, UPT, UR18, UR51, UPT ;  /* 0x000000331200728c */ /* 0x000fe2000bf05270 */
[----:B------:R-:W-:Y:S01]  /*2430*/  UTMALDG.2D.2CTA [UR40], [UR30], desc[UR52] ;  /* 0x000034281e0075b4 */ /* 0x000fe20008209000 */
[----:B------:R-:W-:Y:S01]  /*2440*/  UMOV UR45, UR41 ;  /* 0x00000029002d7c82 */ /* 0x000fe20008000000 */
[----:B------:R-:W-:Y:S01]  /*2450*/  UMOV UR47, UR43 ;  /* 0x0000002b002f7c82 */ /* 0x000fe20008000000 */
[----:B------:R-:W-:Y:S01]  /*2460*/  UMOV UR8, UR15 ;  /* 0x0000000f00087c82 */ /* 0x000fe20008000000 */
[----:B------:R-:W-:Y:S01]  /*2470*/  UMOV UR19, UR51 ;  /* 0x0000003300137c82 */ /* 0x000fe20008000000 */
[----:B------:R-:W-:Y:S02]  /*2480*/  USHF.R.U32.HI UR11, URZ, UR25, UR8 ;  /* 0x00000019ff0b7299 */ /* 0x000fe40008011608 */
[----:B------:R-:W-:Y:S01]  /*2490*/  UIADD3 UR8, UPT, UPT, UR12, 0x28400, URZ ;  /* 0x000284000c087890 */ /* 0x000fe2000fffe0ff */
[----:B------:R-:W-:Y:S01]  /*24a0*/  UTMALDG.2D.2CTA [UR44], [UR30], desc[UR52] ;  /* 0x0000342c1e0075b4 */ /* 0x000fe20008209000 */
[----:B------:R-:W-:Y:S02]  /*24b0*/  USEL UR14, UR13, UR11, !UP3 ;  /* 0x0000000b0d0e7287 */ /* 0x000fe4000d800000 */
[----:B------:R-:W-:Y:S02]  /*24c0*/  UIADD3 UR12, UPT, UPT, -UR9, URZ, URZ ;  /* 0x000000ff090c7290 */ /* 0x000fe4000fffe1ff */
[----:B------:R-:W-:Y:S02]  /*24d0*/  UIADD3 UR11, UPT, UPT, -UR13, URZ, URZ ;  /* 0x000000ff0d0b7290 */ /* 0x000fe4000fffe1ff */
[----:B------:R-:W-:Y:S02]  /*24e0*/  UIADD3 UR15, UPT, UPT, -UR14, URZ, URZ ;  /* 0x000000ff0e0f7290 */ /* 0x000fe4000fffe1ff */
[----:B------:R-:W-:Y:S02]  /*24f0*/  UIMAD UR12, UR22, UR12, UR43 ;  /* 0x0000000c160c72a4 */ /* 0x000fe4000f8e022b */
[----:B------:R-:W-:Y:S02]  /*2500*/  UIMAD UR9, UR23, UR11, UR9 ;  /* 0x0000000b170972a4 */ /* 0x000fe4000f8e0209 */
[----:B------:R-:W-:Y:S02]  /*2510*/  UIMAD UR13, UR24, UR15, UR13 ;  /* 0x0000000f180d72a4 */ /* 0x000fe4000f8e020d */
[----:B------:R-:W-:Y:S02]  /*2520*/  UIMAD UR11, UR12, UR5, UR4 ;  /* 0x000000050c0b72a4 */ /* 0x000fe4000f8e0204 */
[----:B------:R-:W-:Y:S02]  /*2530*/  UIMAD UR12, UR9, UR16, UR6 ;  /* 0x00000010090c72a4 */ /* 0x000fe4000f8e0206 */
[----:B------:R-:W-:Y:S02]  /*2540*/  UIMAD UR13, UR13, UR17, UR7 ;  /* 0x000000110d0d72a4 */ /* 0x000fe4000f8e0207 */
[----:B------:R-:W-:Y:S01]  /*2550*/  UPRMT UR15, UR29, 0x5410, URZ ;  /* 0x000054101d0f7896 */ /* 0x000fe200080000ff */
[----:B------:R-:W-:Y:S08]  /*2560*/  UMOV UR9, UR41 ;  /* 0x0000002900097c82 */ /* 0x000ff00008000000 */
[----:B------:R3:W-:Y:S02]  /*2570*/  UTMALDG.5D.IM2COL.2CTA [UR8], [UR34], UR15, desc[UR52] ;  /* 0x00003408220073b4 */ /* 0x0007e4000826100f */
[----:B---3--:R-:W-:Y:S01]  /*2580*/  UMOV UR14, UR36 ;  /* 0x00000024000e7c82 */ /* 0x008fe20008000000 */
[----:B-1----:R-:W-:Y:S05]  /*2590*/  BRA.U UP0, `(.L_x_28) ;  /* 0xfffffff900d87547 */ /* 0x002fea000b83ffff */
.L_x_22:
[----:B------:R-:W-:Y:S01]  /*25a0*/  ULEA UR4, UR36, UR33, 0x3 ;  /* 0x0000002124047291 */ /* 0x000fe2000f8e18ff */
[----:B------:R-:W-:Y:S01]  /*25b0*/  MOV R0, UR32 ;  /* 0x0000002000007c02 */ /* 0x000fe20008000f00 */
[----:B------:R-:W-:Y:S01]  /*25c0*/  @!P1 SYNCS.ARRIVE.TRANS64.A1T0 RZ, [UR33+0xc8], RZ ;  /* 0x0000c8ffffff99a7 */ /* 0x000fe20008100021 */
[----:B------:R-:W-:Y:S02]  /*25d0*/  UISETP.GT.AND UP0, UPT, UR65, UR64, UPT ;  /* 0x000000404100728c */ /* 0x000fe4000bf04270 */
[----:B------:R-:W-:-:S04]  /*25e0*/  SHF.L.U32 R0, R0, 0x1f, RZ ;  /* 0x0000001f00007819 */ /* 0x000fc800000006ff */
[----:B--2---:R1:W2:Y:S03]  /*25f0*/  SYNCS.PHASECHK.TRANS64.TRYWAIT P0, [UR4+0x40], R0 ;  /* 0x00004000ff0075a7 */ /* 0x0042a60008001104 */
[----:B------:R-:W-:Y:S05]  /*2600*/  BRA.U !UP0, `(.L_x_29) ;  /* 0x00000005087c7547 */ /* 0x000fea000b800000 */
[----:B------:R-:W4:Y:S01]  /*2610*/  LDCU.64 UR12, c[0x0][0x5c0] ;  /* 0x0000b800ff0c77ac */ /* 0x000f220008000a00 */
[----:B------:R-:W4:Y:S01]  /*2620*/  LDCU.64 UR8, c[0x0][0x5f8] ;  /* 0x0000bf00ff0877ac */ /* 0x000f220008000a00 */
[----:B------:R-:W3:Y:S01]  /*2630*/  LDCU UR11, c[0x0][0x5c8] ;  /* 0x0000b900ff0b77ac */ /* 0x000ee20008000800 */
[----:B------:R-:W3:Y:S01]  /*2640*/  LDCU UR38, c[0x0][0x600] ;  /* 0x0000c000ff2677ac */ /* 0x000ee20008000800 */
[----:B------:R-:W1:Y:S01]  /*2650*/  LDCU UR23, c[0x0][0x5a8] ;  /* 0x0000b500ff1777ac */ /* 0x000e620008000800 */
[----:B------:R-:W1:Y:S01]  /*2660*/  LDCU UR22, c[0x0][0x59c] ;  /* 0x0000b380ff1677ac */ /* 0x000e620008000800 */
[----:B----4-:R-:W-:Y:S01]  /*2670*/  UIMAD UR48, UR50, UR13, UR9 ;  /* 0x0000000d323072a4 */ /* 0x010fe2000f8e0209 */
[----:B------:R-:W4:Y:S01]  /*2680*/  LDCU UR18, c[0x0][0x590] ;  /* 0x0000b200ff1277ac */ /* 0x000f220008000800 */
[----:B------:R-:W1:Y:S01]  /*2690*/  LDCU UR27, c[0x0][0x594] ;  /* 0x0000b280ff1b77ac */ /* 0x000e620008000800 */
[----:B------:R-:W1:Y:S01]  /*26a0*/  LDCU UR26, c[0x0][0x598] ;  /* 0x0000b300ff1a77ac */ /* 0x000e620008000800 */
[----:B------:R-:W1:Y:S01]  /*26b0*/  LDCU UR25, c[0x0][0x5ac] ;  /* 0x0000b580ff1977ac */ /* 0x000e620008000800 */
[----:B------:R-:W1:Y:S01]  /*26c0*/  LDCU UR24, c[0x0][0x5b0] ;  /* 0x0000b600ff1877ac */ /* 0x000e620008000800 */
[----:B------:R-:W1:Y:S01]  /*26d0*/  LDCU UR5, c[0x0][0x5cc] ;  /* 0x0000b980ff0577ac */ /* 0x000e620008000800 */
[----:B------:R-:W1:Y:S01]  /*26e0*/  LDCU UR4, c[0x0][0x5ec] ;  /* 0x0000bd80ff0477ac */ /* 0x000e620008000800 */
[----:B------:R-:W1:Y:S01]  /*26f0*/  LDCU.64 UR20, c[0x0][0x5a0] ;  /* 0x0000b400ff1477ac */ /* 0x000e620008000a00 */
[----:B------:R-:W1:Y:S01]  /*2700*/  LDCU.64 UR16, c[0x0][0x5d0] ;  /* 0x0000ba00ff1077ac */ /* 0x000e620008000a00 */
[----:B------:R-:W1:Y:S01]  /*2710*/  LDCU.64 UR6, c[0x0][0x5f0] ;  /* 0x0000be00ff0677ac */ /* 0x000e620008000a00 */
[----:B------:R-:W-:-:S02]  /*2720*/  UIMAD UR49, UR60, UR12, UR8 ;  /* 0x0000000c3c3172a4 */ /* 0x000fc4000f8e0208 */
[----:B------:R-:W-:Y:S02]  /*2730*/  UIADD3 UR50, UPT, UPT, UR66, UR19, URZ ;  /* 0x0000001342327290 */ /* 0x000fe4000fffe0ff */
[----:B------:R-:W-:Y:S02]  /*2740*/  UIADD3 UR46, UPT, UPT, UR42, 0x40, URZ ;  /* 0x000000402a2e7890 */ /* 0x000fe4000fffe0ff */
[----:B---3--:R-:W-:Y:S01]  /*2750*/  UIMAD UR38, UR55, UR11, UR38 ;  /* 0x0000000b372672a4 */ /* 0x008fe2000f8e0226 */
[----:B------:R-:W-:-:S11]  /*2760*/  UMOV UR14, UR36 ;  /* 0x00000024000e7c82 */ /* 0x000fd60008000000 */
.L_x_35:
[----:B------:R-:W-:Y:S01]  /*2770*/  @!P3 MOV R3, 0xc000 ;  /* 0x0000c0000003b802 */ /* 0x000fe20000000f00 */
[----:B------:R-:W-:Y:S01]  /*2780*/  ULEA UR11, UR14, UR33, 0x3 ;  /* 0x000000210e0b7291 */ /* 0x000fe2000f8e18ff */
[----:B--2---:R-:W-:Y:S11]  /*2790*/  @P0 BRA `(.L_x_30) ;  /* 0x0000000000100947 */ /* 0x004ff60003800000 */
[----:B-1----:R-:W-:Y:S04]  /*27a0*/  MOV R0, UR32 ;  /* 0x0000002000007c02 */ /* 0x002fe80008000f00 */
[----:B------:R-:W-:Y:S04]  /*27b0*/  SHF.L.U32 R5, R0, 0x1f, RZ ;  /* 0x0000001f00057819 */ /* 0x000fe800000006ff */
[----:B------:R-:W1:Y:S02]  /*27c0*/  SYNCS.PHASECHK.TRANS64.TRYWAIT P0, [UR11+0x40], R5 ;  /* 0x00004005ff0075a7 */ /* 0x000e64000800110b */
[----:B-1----:R-:W-:Y:S05]  /*27d0*/  @!P0 BRA `(.L_x_31) ;  /* 0x0000008800248947 */ /* 0x002fea0003800000 */
.L_x_30:
[----:B------:R2:W-:Y:S01]  /*27e0*/  @!P3 SYNCS.ARRIVE.TRANS64 RZ, [UR11], R3 ;  /* 0x00000003ffffb9a7 */ /* 0x0005e2000800000b */
[----:B------:R-:W-:Y:S04]  /*27f0*/  ULOP3.LUT UR8, UR54, 0x2, URZ, 0xfc, !UPT ;  /* 0x0000000236087892 */ /* 0x000fe8000f8efcff */
[----:B------:R-:W-:Y:S09]  /*2800*/  UISETP.NE.AND UP0, UPT, UR8, 0x2, UPT ;  /* 0x000000020800788c */ /* 0x000ff2000bf05270 */
[----:B------:R-:W-:Y:S05]  /*2810*/  BRA.U UP0, `(.L_x_32) ;  /* 0x0000000100047547 */ /* 0x000fea000b800000 */
[----:B-1--4-:R-:W-:Y:S05]  /*2820*/  BPT.TRAP 0x1 ;  /* 0x000000040000795c */ /* 0x012fea0000300000 */
.L_x_32:
[----:B------:R-:W-:Y:S04]  /*2830*/  BSSY.RECONVERGENT B0, `(.L_x_33) ;  /* 0x0000003000007945 */ /* 0x000fe80003800200 */
[----:B------:R-:W-:Y:S05]  /*2840*/  @P2 BRA `(.L_x_34) ;  /* 0x0000000000042947 */ /* 0x000fea0003800000 */
[----:B-1--4-:R-:W-:Y:S05]  /*2850*/  BPT.TRAP 0x1 ;  /* 0x000000040000795c */ /* 0x012fea0000300000 */
.L_x_34:
[----:B-1--4-:R-:W-:Y:S05]  /*2860*/  BSYNC.RECONVERGENT B0 ;  /* 0x0000000000007941 */ /* 0x012fea0003800200 */
.L_x_33:
        /* <DEDUP_REMOVED lines=10> */
[----:B------:R-:W-:Y:S01]  /*2910*/  MOV R0, UR32 ;  /* 0x0000002000007c02 */ /* 0x000fe20008000f00 */
[----:B------:R-:W-:Y:S02]  /*2920*/  ULEA UR31, UR14, UR33, 0xd ;  /* 0x000000210e1f7291 */ /* 0x000fe4000f8e68ff */
[----:B------:R-:W-:Y:S01]  /*2930*/  UIADD3 UR28, UP1, UPT, UR56, 0x80, URZ ;  /* 0x00000080381c7890 */ /* 0x000fe2000ff3e0ff */
[----:B--2---:R-:W-:Y:S01]  /*2940*/  SHF.L.U32 R3, R0, 0x1f, RZ ;  /* 0x0000001f00037819 */ /* 0x004fe200000006ff */
[----:B------:R-:W-:Y:S02]  /*2950*/  ULOP3.LUT UR41, UR11, 0xfefffff8, URZ, 0xc0, !UPT ;  /* 0xfefffff80b297892 */ /* 0x000fe4000f8ec0ff */
[----:B------:R-:W-:Y:S01]  /*2960*/  UISETP.NE.AND UP3, UPT, UR23, 0x1, UPT ;  /* 0x000000011700788c */ /* 0x000fe2000bf65270 */
[----:B------:R1:W2:Y:S01]  /*2970*/  SYNCS.PHASECHK.TRANS64.TRYWAIT P0, [UR8+0x40], R3 ;  /* 0x00004003ff0075a7 */ /* 0x0002a20008001108 */
[----:B------:R-:W-:Y:S02]  /*2980*/  UIMAD.WIDE.U32 UR8, UR43, UR27, URZ ;  /* 0x0000001b2b0872a5 */ /* 0x000fe4000f8e00ff */
[----:B------:R-:W-:Y:S02]  /*2990*/  ULEA UR8, UR48, UR49, 0x5 ;  /* 0x0000003130087291 */ /* 0x000fe4000f8e28ff */
[----:B------:R-:W-:Y:S02]  /*29a0*/  USHF.R.U32.HI UR9, URZ, UR26, UR9 ;  /* 0x0000001aff097299 */ /* 0x000fe40008011609 */
[----:B------:R-:W-:Y:S02]  /*29b0*/  ULEA UR37, UR38, UR8, 0xa ;  /* 0x0000000826257291 */ /* 0x000fe4000f8e50ff */
[----:B------:R-:W-:Y:S02]  /*29c0*/  USEL UR9, UR43, UR9, !UP0 ;  /* 0x000000092b097287 */ /* 0x000fe4000c000000 */
[----:B------:R-:W-:Y:S02]  /*29d0*/  UIADD3.X UR29, UPT, UPT, URZ, UR57, URZ, UP1, !UPT ;  /* 0x00000039ff1d7290 */ /* 0x000fe40008ffe4ff */
[----:B------:R-:W-:Y:S02]  /*29e0*/  UIMAD.WIDE.U32 UR12, UR9, UR20, URZ ;  /* 0x00000014090c72a5 */ /* 0x000fe4000f8e00ff */
[----:B------:R-:W-:Y:S02]  /*29f0*/  UIADD3 UR40, UPT, UPT, UR30, 0x8400, URZ ;  /* 0x000084001e287890 */ /* 0x000fe4000fffe0ff */
[----:B------:R-:W-:Y:S02]  /*2a00*/  USHF.R.U32.HI UR13, URZ, UR21, UR13 ;  /* 0x00000015ff0d7299 */ /* 0x000fe4000801160d */
[----:B------:R-:W-:Y:S02]  /*2a10*/  UIADD3 UR12, UPT, UPT, -UR9, URZ, URZ ;  /* 0x000000ff090c7290 */ /* 0x000fe4000fffe1ff */
[----:B------:R-:W-:Y:S02]  /*2a20*/  USEL UR13, UR9, UR13, !UP2 ;  /* 0x0000000d090d7287 */ /* 0x000fe4000d000000 */
[----:B------:R-:W-:Y:S02]  /*2a30*/  UIADD3 UR44, UPT, UPT, UR30, 0xa400, URZ ;  /* 0x0000a4001e2c7890 */ /* 0x000fe4000fffe0ff */
[----:B------:R-:W-:Y:S02]  /*2a40*/  UIMAD.WIDE.U32 UR14, UR13, UR25, URZ ;  /* 0x000000190d0e72a5 */ /* 0x000fe4000f8e00ff */
[----:B------:R-:W-:Y:S02]  /*2a50*/  UIMAD UR12, UR18, UR12, UR43 ;  /* 0x0000000c120c72a4 */ /* 0x000fe4000f8e022b */
[----:B------:R-:W-:Y:S02]  /*2a60*/  UIADD3 UR34, UP0, UPT, UR56, 0x180, URZ ;  /* 0x0000018038227890 */ /* 0x000fe4000ff1e0ff */
[----:B------:R-:W-:Y:S02]  /*2a70*/  UIADD3 UR19, UPT, UPT, UR19, 0x1, URZ ;  /* 0x0000000113137890 */ /* 0x000fe4000fffe0ff */
[----:B------:R-:W-:Y:S02]  /*2a80*/  UIADD3.X UR35, UPT, UPT, URZ, UR57, URZ, UP0, !UPT ;  /* 0x00000039ff237290 */ /* 0x000fe400087fe4ff */
[----:B------:R-:W-:Y:S01]  /*2a90*/  UISETP.NE.AND UP0, UPT, UR19, UR50, UPT ;  /* 0x000000321300728c */ /* 0x000fe2000bf05270 */
[----:B------:R-:W-:Y:S01]  /*2aa0*/  UMOV UR52, 0x0 ;  /* 0x0000000000347882 */ /* 0x000fe20000000000 */
[----:B------:R-:W-:Y:S01]  /*2ab0*/  UMOV UR53, 0x10000000 ;  /* 0x1000000000357882 */ /* 0x000fe20000000000 */
[----:B------:R-:W-:Y:S01]  /*2ac0*/  UMOV UR45, UR41 ;  /* 0x00000029002d7c82 */ /* 0x000fe20008000000 */
[----:B------:R-:W-:Y:S01]  /*2ad0*/  UTMALDG.2D.2CTA [UR40], [UR28], desc[UR52] ;  /* 0x000034281c0075b4 */ /* 0x000fe20008209000 */
[----:B------:R-:W-:Y:S01]  /*2ae0*/  UMOV UR47, UR43 ;  /* 0x0000002b002f7c82 */ /* 0x000fe20008000000 */
[----:B------:R-:W-:Y:S02]  /*2af0*/  UMOV UR8, UR15 ;  /* 0x0000000f00087c82 */ /* 0x000fe40008000000 */
[----:B------:R-:W-:Y:S02]  /*2b00*/  USHF.R.U32.HI UR11, URZ, UR24, UR8 ;  /* 0x00000018ff0b7299 */ /* 0x000fe40008011608 */
[----:B------:R-:W-:Y:S02]  /*2b10*/  UIADD3 UR8, UPT, UPT, UR31, 0x28400, URZ ;  /* 0x000284001f087890 */ /* 0x000fe4000fffe0ff */
[----:B------:R-:W-:Y:S01]  /*2b20*/  USEL UR14, UR13, UR11, !UP3 ;  /* 0x0000000b0d0e7287 */ /* 0x000fe2000d800000 */
[----:B------:R-:W-:Y:S01]  /*2b30*/  UTMALDG.2D.2CTA [UR44], [UR28], desc[UR52] ;  /* 0x0000342c1c0075b4 */ /* 0x000fe20008209000 */
[----:B------:R-:W-:Y:S02]  /*2b40*/  UIADD3 UR11, UPT, UPT, -UR13, URZ, URZ ;  /* 0x000000ff0d0b7290 */ /* 0x000fe4000fffe1ff */
[----:B------:R-:W-:Y:S02]  /*2b50*/  UIADD3 UR15, UPT, UPT, -UR14, URZ, URZ ;  /* 0x000000ff0e0f7290 */ /* 0x000fe4000fffe1ff */
        /* <DEDUP_REMOVED lines=10> */
.L_x_29:
[----:B------:R-:W-:Y:S01]  /*2c00*/  SHF.L.U32 R3, R2, 0x1f, RZ ;  /* 0x0000001f02037819 */ /* 0x000fe200000006ff */
[----:B------:R-:W-:-:S03]  /*2c10*/  NOP ;  /* 0x0000000000007918 */ /* 0x000fc60000000000 */
[----:B--2---:R-:W2:Y:S02]  /*2c20*/  SYNCS.PHASECHK.TRANS64.TRYWAIT P0, [UR33+0xd0], R3 ;  /* 0x0000d003ff0075a7 */ /* 0x004ea40008001121 */
[----:B--2---:R-:W-:Y:S05]  /*2c30*/  @!P0 BRA `(.L_x_36) ;  /* 0x0000008400248947 */ /* 0x004fea0003800000 */
.L_x_149:
[----:B------:R-:W2:Y:S01]  /*2c40*/  LDS.128 R4, [UR33+0x110] ;  /* 0x00011021ff047984 */ /* 0x000ea20008000c00 */
[----:B------:R-:W-:Y:S02]  /*2c50*/  UIADD3 UR4, UPT, UPT, UR33, 0xd8, URZ ;  /* 0x000000d821047890 */ /* 0x000fe4000fffe0ff */
[----:B------:R-:W-:Y:S01]  /*2c60*/  UISETP.GE.AND UP0, UPT, UR39, 0x1, UPT ;  /* 0x000000012700788c */ /* 0x000fe2000bf06270 */
[----:B------:R-:W-:Y:S01]  /*2c70*/  @!PT LDS RZ, [RZ] ;  /* 0x00000000fffff984 */ /* 0x000fe20000000800 */
[----:B------:R-:W-:Y:S01]  /*2c80*/  @!PT LDS RZ, [RZ] ;  /* 0x00000000fffff984 */ /* 0x000fe20000000800 */
[----:B------:R-:W-:Y:S01]  /*2c90*/  @!PT LDS RZ, [RZ] ;  /* 0x00000000fffff984 */ /* 0x000fe20000000800 */
[----:B------:R-:W-:Y:S01]  /*2ca0*/  @!PT LDS RZ, [RZ] ;  /* 0x00000000fffff984 */ /* 0x000fe20000000800 */
[----:B------:R4:W-:Y:S06]  /*2cb0*/  MEMBAR.ALL.CTA ;  /* 0x0000000000007992 */ /* 0x0009ec0000008000 */
[----:B----4-:R-:W4:Y:S01]  /*2cc0*/  FENCE.VIEW.ASYNC.S ;  /* 0x00000000000073c6 */ /* 0x010f220000000000 */
[----:B------:R-:W-:-:S09]  /*2cd0*/  UPRMT UR4, URZ, 0x654, UR4 ;  /* 0x00000654ff047896 */ /* 0x000fd20008000004 */
[----:B----4-:R-:W-:Y:S01]  /*2ce0*/  SYNCS.ARRIVE.TRANS64.RED.A1T0 RZ, [UR4], RZ ;  /* 0x000000ffffff79a7 */ /* 0x010fe20008100404 */
[----:B--2---:R-:W-:-:S13]  /*2cf0*/  LOP3.LUT P0, RZ, R6, 0x1, RZ, 0xc0, !PT ;  /* 0x0000000106ff7812 */ /* 0x004fda000780c0ff */
[----:B------:R-:W-:Y:S01]  /*2d00*/  VOTEU.ANY UP1, P0 ;  /* 0x0000000000ff7886 */ /* 0x000fe20000020100 */
[----:B------:R-:W-:-:S13]  /*2d10*/  PLOP3.LUT P0, PT, PT, PT, UP1, 0x80, 0x8 ;  /* 0x000000000008781c */ /* 0x000fda0003f0f018 */
[----:B-1----:R-:W-:Y:S02]  /*2d20*/  @P0 MOV R0, R4 ;  /* 0x0000000400000202 */ /* 0x002fe40000000f00 */
[----:B------:R-:W-:Y:S02]  /*2d30*/  @P0 LOP3.LUT R4, R5, 0xffff, RZ, 0xc0, !PT ;  /* 0x0000ffff05040812 */ /* 0x000fe400078ec0ff */
[----:B------:R-:W-:Y:S02]  /*2d40*/  @P0 R2UR UR6, R0 ;  /* 0x00000000000602ca */ /* 0x000fe400000e0000 */
[----:B------:R-:W-:-:S11]  /*2d50*/  @P0 R2UR UR5, R4 ;  /* 0x00000000040502ca */ /* 0x000fd600000e0000 */
[----:B------:R-:W-:Y:S02]  /*2d60*/  @UP1 UMOV UR59, UR6 ;  /* 0x00000006003b1c82 */ /* 0x000fe40008000000 */
[----:B------:R-:W-:Y:S01]  /*2d70*/  @UP1 UMOV UR58, UR5 ;  /* 0x00000005003a1c82 */ /* 0x000fe20008000000 */
[----:B------:R-:W-:Y:S05]  /*2d80*/  BRA.U !UP0, `(.L_x_37) ;  /* 0x0000000108d47547 */ /* 0x000fea000b800000 */
[----:B------:R-:W3:Y:S01]  /*2d90*/  LDCU.128 UR16, c[0x0][0xc10] ;  /* 0x00018200ff1077ac */ /* 0x000ee20008000c00 */
[----:B------:R-:W1:Y:S01]  /*2da0*/  LDCU UR20, c[0x0][0xc20] ;  /* 0x00018400ff1477ac */ /* 0x000e620008000800 */
[----:B------:R-:W2:Y:S01]  /*2db0*/  LDCU UR13, c[0x0][0xc0c] ;  /* 0x00018180ff0d77ac */ /* 0x000ea20008000800 */
[----:B------:R-:W4:Y:S01]  /*2dc0*/  LDCU.64 UR14, c[0x0][0xc28] ;  /* 0x00018500ff0e77ac */ /* 0x000f220008000a00 */
[----:B------:R-:W-:Y:S02]  /*2dd0*/  UISETP.NE.AND UP3, UPT, UR39, 0x1, UPT ;  /* 0x000000012700788c */ /* 0x000fe4000bf65270 */
[----:B---3--:R-:W-:Y:S02]  /*2de0*/  UIMAD.WIDE.U32 UR4, UR62, UR19, URZ ;  /* 0x000000133e0472a5 */ /* 0x008fe4000f8e00ff */
[----:B------:R-:W-:Y:S02]  /*2df0*/  UIMAD.WIDE.U32 UR6, UR63, UR16, URZ ;  /* 0x000000103f0672a5 */ /* 0x000fe4000f8e00ff */
[----:B------:R-:W-:-:S02]  /*2e00*/  UISETP.NE.AND UP0, UPT, UR18, 0x1, UPT ;  /* 0x000000011200788c */ /* 0x000fc4000bf05270 */
[----:B------:R-:W-:Y:S01]  /*2e10*/  UIMAD.WIDE.U32 UR10, UR58, UR19, URZ ;  /* 0x000000133a0a72a5 */ /* 0x000fe2000f8e00ff */
[----:B------:R-:W-:Y:S01]  /*2e20*/  UMOV UR4, UR5 ;  /* 0x0000000500047c82 */ /* 0x000fe20008000000 */
[----:B--2---:R-:W-:Y:S02]  /*2e30*/  UISETP.NE.AND UP2, UPT, UR13, 0x1, UPT ;  /* 0x000000010d00788c */ /* 0x004fe4000bf45270 */
[----:B-1----:R-:W-:Y:S02]  /*2e40*/  USHF.R.U32.HI UR5, URZ, UR20, UR4 ;  /* 0x00000014ff057299 */ /* 0x002fe40008011604 */
[----:B------:R-:W-:Y:S01]  /*2e50*/  UIMAD.WIDE.U32 UR8, UR59, UR16, URZ ;  /* 0x000000103b0872a5 */ /* 0x000fe2000f8e00ff */
[----:B------:R-:W-:Y:S01]  /*2e60*/  UMOV UR4, UR7 ;  /* 0x0000000700047c82 */ /* 0x000fe20008000000 */
[----:B------:R-:W-:Y:S02]  /*2e70*/  USEL UR5, UR62, UR5, !UP0 ;  /* 0x000000053e057287 */ /* 0x000fe4000c000000 */
[----:B------:R-:W-:-:S02]  /*2e80*/  USHF.R.U32.HI UR4, URZ, UR17, UR4 ;  /* 0x00000011ff047299 */ /* 0x000fc40008011604 */
[----:B----4-:R-:W-:Y:S02]  /*2e90*/  UIMAD.WIDE.U32 UR6, UR5, UR14, URZ ;  /* 0x0000000e050672a5 */ /* 0x010fe4000f8e00ff */
[----:B------:R-:W-:Y:S01]  /*2ea0*/  USEL UR12, UR63, UR4, !UP2 ;  /* 0x000000043f0c7287 */ /* 0x000fe2000d000000 */
[----:B------:R-:W-:Y:S02]  /*2eb0*/  UMOV UR8, UR9 ;  /* 0x0000000900087c82 */ /* 0x000fe40008000000 */
[----:B------:R-:W-:Y:S01]  /*2ec0*/  UMOV UR4, UR11 ;  /* 0x0000000b00047c82 */ /* 0x000fe20008000000 */
[----:B------:R-:W-:Y:S01]  /*2ed0*/  UIMAD.WIDE.U32 UR10, UR12, UR14, URZ ;  /* 0x0000000e0c0a72a5 */ /* 0x000fe2000f8e00ff */
[----:B------:R-:W-:Y:S01]  /*2ee0*/  UMOV UR6, UR7 ;  /* 0x0000000700067c82 */ /* 0x000fe20008000000 */
[----:B------:R-:W-:Y:S02]  /*2ef0*/  USHF.R.U32.HI UR4, URZ, UR20, UR4 ;  /* 0x00000014ff047299 */ /* 0x000fe40008011604 */
[----:B------:R-:W-:-:S02]  /*2f00*/  @UP3 USHF.R.U32.HI UR5, URZ, UR15, UR6 ;  /* 0x0000000fff053299 */ /* 0x000fc40008011606 */
[----:B------:R-:W-:Y:S01]  /*2f10*/  USHF.R.U32.HI UR17, URZ, UR17, UR8 ;  /* 0x00000011ff117299 */ /* 0x000fe20008011608 */
[----:B------:R-:W-:Y:S01]  /*2f20*/  UMOV UR6, UR11 ;  /* 0x0000000b00067c82 */ /* 0x000fe20008000000 */
[----:B------:R-:W-:Y:S02]  /*2f30*/  USEL UR4, UR58, UR4, !UP0 ;  /* 0x000000043a047287 */ /* 0x000fe4000c000000 */
[----:B------:R-:W-:Y:S02]  /*2f40*/  @UP3 USHF.R.U32.HI UR12, URZ, UR15, UR6 ;  /* 0x0000000fff0c3299 */ /* 0x000fe40008011606 */
[----:B------:R-:W-:Y:S02]  /*2f50*/  UIMAD UR6, UR39, UR5, URZ ;  /* 0x00000005270672a4 */ /* 0x000fe4000f8e02ff */
[----:B------:R-:W-:Y:S02]  /*2f60*/  USEL UR5, UR59, UR17, !UP2 ;  /* 0x000000113b057287 */ /* 0x000fe4000d000000 */
[----:B------:R-:W-:-:S02]  /*2f70*/  UIMAD UR8, UR39, UR12, URZ ;  /* 0x0000000c270872a4 */ /* 0x000fc4000f8e02ff */
[----:B------:R-:W-:Y:S02]  /*2f80*/  UISETP.GE.AND UP0, UPT, UR4, UR6, UPT ;  /* 0x000000060400728c */ /* 0x000fe4000bf06270 */
[----:B------:R-:W-:Y:S02]  /*2f90*/  UIMAD.WIDE.U32 UR6, UR4, UR14, URZ ;  /* 0x0000000e040672a5 */ /* 0x000fe4000f8e00ff */
[----:B------:R-:W-:Y:S02]  /*2fa0*/  UISETP.GE.OR UP0, UPT, UR5, UR8, UP0 ;  /* 0x000000080500728c */ /* 0x000fe40008706670 */
[----:B------:R-:W-:Y:S02]  /*2fb0*/  UIMAD.WIDE.U32 UR8, UR5, UR14, URZ ;  /* 0x0000000e050872a5 */ /* 0x000fe4000f8e00ff */
[----:B------:R-:W-:Y:S01]  /*2fc0*/  UIADD3 UR10, UPT, UPT, -UR4, URZ, URZ ;  /* 0x000000ff040a7290 */ /* 0x000fe2000fffe1ff */
[----:B------:R-:W-:Y:S02]  /*2fd0*/  UMOV UR6, UR7 ;  /* 0x0000000700067c82 */ /* 0x000fe40008000000 */
[----:B------:R-:W-:-:S02]  /*2fe0*/  USHF.R.U32.HI UR6, URZ, UR15, UR6 ;  /* 0x0000000fff067299 */ /* 0x000fc40008011606 */
[----:B------:R-:W-:Y:S02]  /*2ff0*/  UIMAD UR10, UR18, UR10, UR58 ;  /* 0x0000000a120a72a4 */ /* 0x000fe4000f8e023a */
[----:B------:R-:W-:Y:S01]  /*3000*/  USEL UR6, UR4, UR6, !UP3 ;  /* 0x0000000604067287 */ /* 0x000fe2000d800000 */
[----:B------:R-:W-:Y:S01]  /*3010*/  @!UP0 UMOV UR7, UR9 ;  /* 0x0000000900078c82 */ /* 0x000fe20008000000 */
[----:B------:R-:W-:Y:S02]  /*3020*/  UIADD3 UR9, UPT, UPT, -UR5, URZ, URZ ;  /* 0x000000ff05097290 */ /* 0x000fe4000fffe1ff */
[----:B------:R-:W-:Y:S02]  /*3030*/  @!UP0 USHF.R.U32.HI UR7, URZ, UR15, UR7 ;  /* 0x0000000fff078299 */ /* 0x000fe40008011607 */
[----:B------:R-:W-:Y:S02]  /*3040*/  UIADD3 UR8, UPT, UPT, -UR6, URZ, URZ ;  /* 0x000000ff06087290 */ /* 0x000fe4000fffe1ff */
[----:B------:R-:W-:-:S02]  /*3050*/  @!UP0 USEL UR7, UR5, UR7, !UP3 ;  /* 0x0000000705078287 */ /* 0x000fc4000d800000 */
[----:B------:R-:W-:Y:S02]  /*3060*/  UIMAD UR8, UR39, UR8, UR4 ;  /* 0x00000008270872a4 */ /* 0x000fe4000f8e0204 */
[----:B------:R-:W-:Y:S02]  /*3070*/  @!UP0 UIADD3 UR6, UPT, UPT, UR6, -UR7, URZ ;  /* 0x8000000706068290 */ /* 0x000fe4000fffe0ff */
[----:B------:R-:W-:Y:S02]  /*3080*/  @!UP0 UIMAD UR7, UR8, UR12, UR7 ;  /* 0x0000000c080782a4 */ /* 0x000fe4000f8e0207 */
[----:B------:R-:W-:Y:S02]  /*3090*/  @!UP0 UIMAD UR4, UR39, UR6, UR5 ;  /* 0x00000006270482a4 */ /* 0x000fe4000f8e0205 */
[----:B------:R-:W-:Y:S02]  /*30a0*/  UIMAD UR6, UR13, UR9, UR59 ;  /* 0x000000090d0672a4 */ /* 0x000fe4000f8e023b */
[----:B------:R-:W-:Y:S01]  /*30b0*/  UIMAD UR58, UR4, UR18, UR10 ;  /* 0x00000012043a72a4 */ /* 0x000fe2000f8e020a */
[----:B------:R-:W-:-:S02]  /*30c0*/  @!UP0 UMOV UR5, UR7 ;  /* 0x0000000700058c82 */ /* 0x000fc40008000000 */
[----:B------:R-:W-:-:S12]  /*30d0*/  UIMAD UR59, UR5, UR13, UR6 ;  /* 0x0000000d053b72a4 */ /* 0x000fd8000f8e0206 */
.L_x_37:
[----:B------:R-:W1:Y:S02]  /*30e0*/  LDCU UR4, c[0x0][0xc30] ;  /* 0x00018600ff0477ac */ /* 0x000e640008000800 */
[----:B-1----:R-:W-:-:S09]  /*30f0*/  UISETP.NE.AND UP0, UPT, UR4, 0x1, UPT ;  /* 0x000000010400788c */ /* 0x002fd2000bf05270 */
[----:B------:R-:W-:Y:S05]  /*3100*/  BRA.U UP0, `(.L_x_38) ;  /* 0x0000000100447547 */ /* 0x000fea000b800000 */
[----:B------:R-:W1:Y:S01]  /*3110*/  LDCU.128 UR8, c[0x0][0xc10] ;  /* 0x00018200ff0877ac */ /* 0x000e620008000c00 */
[----:B------:R-:W2:Y:S01]  /*3120*/  LDCU UR12, c[0x0][0xc0c] ;  /* 0x00018180ff0c77ac */ /* 0x000ea20008000800 */
[----:B------:R-:W4:Y:S01]  /*3130*/  LDCU UR13, c[0x0][0xc20] ;  /* 0x00018400ff0d77ac */ /* 0x000f220008000800 */
[----:B-1----:R-:W-:Y:S02]  /*3140*/  UIMAD.WIDE.U32 UR6, UR59, UR8, URZ ;  /* 0x000000083b0672a5 */ /* 0x002fe4000f8e00ff */
[----:B------:R-:W-:Y:S02]  /*3150*/  UIMAD.WIDE.U32 UR4, UR58, UR11, URZ ;  /* 0x0000000b3a0472a5 */ /* 0x000fe4000f8e00ff */
[----:B--2---:R-:W-:Y:S02]  /*3160*/  UISETP.NE.AND UP2, UPT, UR12, 0x1, UPT ;  /* 0x000000010c00788c */ /* 0x004fe4000bf45270 */
[----:B------:R-:W-:Y:S01]  /*3170*/  UISETP.NE.AND UP0, UPT, UR10, 0x1, UPT ;  /* 0x000000010a00788c */ /* 0x000fe2000bf05270 */
[----:B------:R-:W-:-:S02]  /*3180*/  UMOV UR6, UR7 ;  /* 0x0000000700067c82 */ /* 0x000fc40008000000 */
[----:B------:R-:W-:Y:S01]  /*3190*/  UMOV UR4, UR5 ;  /* 0x0000000500047c82 */ /* 0x000fe20008000000 */
[----:B------:R-:W-:Y:S02]  /*31a0*/  USHF.R.U32.HI UR6, URZ, UR9, UR6 ;  /* 0x00000009ff067299 */ /* 0x000fe40008011606 */
[----:B----4-:R-:W-:Y:S02]  /*31b0*/  USHF.R.U32.HI UR4, URZ, UR13, UR4 ;  /* 0x0000000dff047299 */ /* 0x010fe40008011604 */
[----:B------:R-:W-:Y:S02]  /*31c0*/  USEL UR5, UR59, UR6, !UP2 ;  /* 0x000000063b057287 */ /* 0x000fe4000d000000 */
[----:B------:R-:W-:-:S04]  /*31d0*/  USEL UR4, UR58, UR4, !UP0 ;  /* 0x000000043a047287 */ /* 0x000fc8000c000000 */
[----:B------:R-:W-:Y:S02]  /*31e0*/  UIADD3 UR6, UPT, UPT, UR5, -UR4, URZ ;  /* 0x8000000405067290 */ /* 0x000fe4000fffe0ff */
[----:B------:R-:W-:Y:S02]  /*31f0*/  UIADD3 UR4, UPT, UPT, -UR5, UR4, URZ ;  /* 0x0000000405047290 */ /* 0x000fe4000fffe1ff */
[----:B------:R-:W-:Y:S02]  /*3200*/  UIMAD UR58, UR6, UR10, UR58 ;  /* 0x0000000a063a72a4 */ /* 0x000fe4000f8e023a */
[----:B------:R-:W-:-:S12]  /*3210*/  UIMAD UR59, UR4, UR12, UR59 ;  /* 0x0000000c043b72a4 */ /* 0x000fd8000f8e023b */
.L_x_38:
[----:B------:R-:W-:Y:S02]  /*3220*/  R2UR UR5, R92 ;  /* 0x000000005c0572ca */ /* 0x000fe400000e0000 */
[----:B------:R-:W-:Y:S02]  /*3230*/  R2UR UR4, R91 ;  /* 0x000000005b0472ca */ /* 0x000fe400000e0000 */
[----:B------:R-:W-:Y:S02]  /*3240*/  PLOP3.LUT P1, PT, PT, PT, PT, 0x80, 0x8 ;  /* 0x000000000008781c */ /* 0x000fe40003f2f070 */
[----:B------:R-:W-:-:S07]  /*3250*/  LOP3.LUT R2, R2, 0x1, RZ, 0x3c, !PT ;  /* 0x0000000102027812 */ /* 0x000fce00078e3cff */
[----:B------:R-:W-:Y:S02]  /*3260*/  UIADD3 UR28, UPT, UPT, UR59, UR5, URZ ;  /* 0x000000053b1c7290 */ /* 0x000fe4000fffe0ff */
[----:B------:R-:W-:Y:S01]  /*3270*/  UIADD3 UR21, UPT, UPT, UR58, UR4, URZ ;  /* 0x000000043a157290 */ /* 0x000fe2000fffe0ff */
[----:B------:R-:W-:Y:S11]  /*3280*/  BRA.U UP1, `(.L_x_39) ;  /* 0xffffffe5016c7547 */ /* 0x000ff6000b83ffff */
[----:B------:R-:W-:Y:S01]  /*3290*/  UIADD3 UR33, UPT, UPT, UR33, 0x40, URZ ;  /* 0x0000004021217890 */ /* 0x000fe2000fffe0ff */
[----:B------:R-:W-:-:S03]  /*32a0*/  MOV R3, UR32 ;  /* 0x0000002000037c02 */ /* 0x000fc60008000f00 */
[----:B------:R-:W-:Y:S01]  /*32b0*/  ULEA UR4, UR36, UR33, 0x3 ;  /* 0x0000002124047291 */ /* 0x000fe2000f8e18ff */
[----:B------:R-:W-:-:S08]  /*32c0*/  SHF.L.U32 R3, R3, 0x1f, RZ ;  /* 0x0000001f03037819 */ /* 0x000fd000000006ff */
[----:B------:R-:W1:Y:S02]  /*32d0*/  SYNCS.PHASECHK.TRANS64.TRYWAIT P0, [UR4], R3 ;  /* 0x00000003ff0075a7 */ /* 0x000e640008001104 */
[----:B-1----:R-:W-:Y:S05]  /*32e0*/  @!P0 BRA `(.L_x_40) ;  /* 0x0000007c00908947 */ /* 0x002fea0003800000 */
.L_x_151:
[----:B------:R-:W-:-:S04]  /*32f0*/  UIADD3 UR4, UPT, UPT, UR36, 0x1, URZ ;  /* 0x0000000124047890 */ /* 0x000fc8000fffe0ff */
[----:B------:R-:W-:-:S04]  /*3300*/  UISETP.NE.AND UP0, UPT, UR4, 0x8, UPT ;  /* 0x000000080400788c */ /* 0x000fc8000bf05270 */
[----:B------:R-:W-:Y:S02]  /*3310*/  USEL UR5, URZ, 0x1, UP0 ;  /* 0x00000001ff057887 */ /* 0x000fe40008000000 */
[----:B------:R-:W-:Y:S02]  /*3320*/  USEL UR4, UR4, URZ, UP0 ;  /* 0x000000ff04047287 */ /* 0x000fe40008000000 */
[----:B------:R-:W-:Y:S02]  /*3330*/  ULOP3.LUT UR6, UR32, UR5, URZ, 0x3c, !UPT ;  /* 0x0000000520067292 */ /* 0x000fe4000f8e3cff */
[----:B------:R-:W-:-:S04]  /*3340*/  ULEA UR5, UR4, UR33, 0x3 ;  /* 0x0000002104057291 */ /* 0x000fc8000f8e18ff */
[----:B-1----:R-:W-:-:S04]  /*3350*/  MOV R3, UR6 ;  /* 0x0000000600037c02 */ /* 0x002fc80008000f00 */
[----:B------:R-:W-:-:S04]  /*3360*/  SHF.L.U32 R3, R3, 0x1f, RZ ;  /* 0x0000001f03037819 */ /* 0x000fc800000006ff */
[----:B------:R-:W1:Y:S02]  /*3370*/  SYNCS.PHASECHK.TRANS64.TRYWAIT P0, [UR5], R3 ;  /* 0x00000003ff0075a7 */ /* 0x000e640008001105 */
[----:B-1----:R-:W-:Y:S05]  /*3380*/  @!P0 BRA `(.L_x_41) ;  /* 0x0000007c00808947 */ /* 0x002fea0003800000 */
.L_x_153:
        /* <DEDUP_REMOVED lines=10> */
.L_x_155:
        /* <DEDUP_REMOVED lines=10> */
.L_x_157:
        /* <DEDUP_REMOVED lines=10> */
.L_x_159:
        /* <DEDUP_REMOVED lines=10> */
.L_x_161:
        /* <DEDUP_REMOVED lines=10> */
.L_x_163:
[----:B------:R-:W-:-:S04]  /*36b0*/  UIADD3 UR4, UPT, UPT, UR4, 0x1, URZ ;  /* 0x0000000104047890 */ /* 0x000fc8000fffe0ff */
[----:B------:R-:W-:-:S04]  /*36c0*/  UISETP.NE.AND UP0, UPT, UR4, 0x8, UPT ;  /* 0x000000080400788c */ /* 0x000fc8000bf05270 */
[----:B------:R-:W-:Y:S02]  /*36d0*/  USEL UR5, URZ, 0x1, UP0 ;  /* 0x00000001ff057887 */ /* 0x000fe40008000000 */
[----:B------:R-:W-:Y:S02]  /*36e0*/  USEL UR4, UR4, URZ, UP0 ;  /* 0x000000ff04047287 */ /* 0x000fe40008000000 */
[----:B------:R-:W-:Y:S02]  /*36f0*/  ULOP3.LUT UR5, UR6, UR5, URZ, 0x3c, !UPT ;  /* 0x0000000506057292 */ /* 0x000fe4000f8e3cff */
[----:B------:R-:W-:-:S04]  /*3700*/  ULEA UR4, UR4, UR33, 0x3 ;  /* 0x0000002104047291 */ /* 0x000fc8000f8e18ff */
[----:B------:R-:W-:Y:S02]  /*3710*/  IMAD.U32 R2, RZ, RZ, UR5 ;  /* 0x00000005ff027e24 */ /* 0x000fe4000f8e00ff */
[----:B-1----:R-:W-:-:S03]  /*3720*/  MOV R0, UR4 ;  /* 0x0000000400007c02 */ /* 0x002fc60008000f00 */
[----:B------:R-:W-:-:S07]  /*3730*/  SHF.L.U32 R3, R2, 0x1f, RZ ;  /* 0x0000001f02037819 */ /* 0x000fce00000006ff */
.L_x_47:
[----:B-1----:R1:W2:Y:S02]  /*3740*/  SYNCS.PHASECHK.TRANS64.TRYWAIT P0, [R0+URZ], R3 ;  /* 0x00000003000075a7 */ /* 0x0022a400080011ff */
[----:B--2---:R-:W-:Y:S05]  /*3750*/  @!P0 NANOSLEEP.SYNCS 0x989680 ;  /* 0x009896800000895d */ /* 0x004fea0003900000 */
[----:B------:R-:W2:Y:S02]  /*3760*/  @!P0 SYNCS.PHASECHK.TRANS64 P0, [R0+URZ], R3 ;  /* 0x00000003000085a7 */ /* 0x000ea400080010ff */
[----:B--23--:R-:W-:Y:S05]  /*3770*/  @P0 EXIT ;  /* 0x000000000000094d */ /* 0x00cfea0003800000 */
[----:B------:R-:W-:Y:S05]  /*3780*/  BRA `(.L_x_47) ;  /* 0xfffffffc00ec7947 */ /* 0x000fea000383ffff */
.L_x_21:
[----:B------:R-:W2:Y:S02]  /*3790*/  S2UR UR4, SR_CgaCtaId ;  /* 0x00000000000479c3 */ /* 0x000ea40000008800 */
[----:B--2---:R-:W-:-:S04]  /*37a0*/  UISETP.NE.AND UP0, UPT, UR4, URZ, UPT ;  /* 0x000000ff0400728c */ /* 0x004fc8000bf05270 */
[----:B------:R-:W-:-:S09]  /*37b0*/  UISETP.NE.OR UP0, UPT, UR18, 0x1, UP0 ;  /* 0x000000011200788c */ /* 0x000fd20008705670 */
[----:B------:R-:W-:Y:S05]  /*37c0*/  BRA.U UP0, `(.L_x_48) ;  /* 0x0000000100b47547 */ /* 0x000fea000b800000 */
[----:B------:R-:W2:Y:S01]  /*37d0*/  S2UR UR5, SR_CgaCtaId ;  /* 0x00000000000579c3 */ /* 0x000ea20000008800 */
[----:B------:R-:W-:Y:S01]  /*37e0*/  UMOV UR4, 0x400 ;  /* 0x0000040000047882 */ /* 0x000fe20000000000 */
[----:B------:R-:W-:Y:S01]  /*37f0*/  HFMA2 R2, -RZ, RZ, 0, 5.9604644775390625e-08 ;  /* 0x00000001ff027431 */ /* 0x000fe200000001ff */
[----:B------:R-:W-:Y:S01]  /*3800*/  ISETP.GE.U32.AND P0, PT, R3, 0x2, PT ;  /* 0x000000020300780c */ /* 0x000fe20003f06070 */
[----:B------:R-:W-:Y:S01]  /*3810*/  IMAD.MOV.U32 R8, RZ, RZ, RZ ;  /* 0x000000ffff087224 */ /* 0x000fe200078e00ff */
[----:B--2---:R-:W-:-:S04]  /*3820*/  ULEA UR4, UR5, UR4, 0x18 ;  /* 0x0000000405047291 */ /* 0x004fc8000f8ec0ff */
[----:B------:R-:W-:Y:S02]  /*3830*/  UIADD3 UR5, UPT, UPT, UR4, 0xd8, URZ ;  /* 0x000000d804057890 */ /* 0x000fe4000fffe0ff */
[----:B------:R-:W-:Y:S02]  /*3840*/  UIADD3 UR8, UPT, UPT, UR4, 0xd0, URZ ;  /* 0x000000d004087890 */ /* 0x000fe4000fffe0ff */
[----:B------:R-:W-:-:S12]  /*3850*/  UPRMT UR5, URZ, 0x654, UR5 ;  /* 0x00000654ff057896 */ /* 0x000fd80008000005 */
.L_x_51:
[----:B------:R-:W-:Y:S01]  /*3860*/  SHF.L.U32 R7, R2, 0x1f, RZ ;  /* 0x0000001f02077819 */ /* 0x000fe200000006ff */
[----:B------:R-:W-:Y:S02]  /*3870*/  IMAD.U32 R4, RZ, RZ, UR8 ;  /* 0x00000008ff047e24 */ /* 0x000fe4000f8e00ff */
[----:B------:R-:W-:Y:S01]  /*3880*/  @!P0 IMAD.MOV.U32 R5, RZ, RZ, 0x10 ;  /* 0x00000010ff058424 */ /* 0x000fe200078e00ff */
[----:B------:R-:W2:Y:S02]  /*3890*/  SYNCS.PHASECHK.TRANS64.TRYWAIT P1, [UR4+0xd8], R7 ;  /* 0x0000d807ff0075a7 */ /* 0x000ea40008021104 */
[----:B------:R-:W-:-:S04]  /*38a0*/  PRMT R9, R3, 0x654, R4 ;  /* 0x0000065403097816 */ /* 0x000fc80000000004 */
[----:B------:R-:W-:Y:S01]  /*38b0*/  SEL R0, R9, R0, !P0 ;  /* 0x0000000009007207 */ /* 0x000fe20004000000 */
[----:B--2---:R-:W-:Y:S06]  /*38c0*/  @!P1 BRA `(.L_x_49) ;  /* 0x0000007800c09947 */ /* 0x004fec0003800000 */
.L_x_165:
[----:B------:R-:W-:Y:S01]  /*38d0*/  UIADD3 UR6, UPT, UPT, UR4, 0x110, URZ ;  /* 0x0000011004067890 */ /* 0x000fe2000fffe0ff */
[----:B------:R3:W-:Y:S01]  /*38e0*/  @!P0 SYNCS.ARRIVE.TRANS64.RED RZ, [R0+URZ], R5 ;  /* 0x0000000500ff89a7 */ /* 0x0007e200080004ff */
[----:B------:R-:W-:Y:S01]  /*38f0*/  UIADD3 UR7, UPT, UPT, UR4, 0xd0, URZ ;  /* 0x000000d004077890 */ /* 0x000fe2000fffe0ff */
[----:B------:R-:W-:-:S08]  /*3900*/  LOP3.LUT R2, R2, 0x1, RZ, 0x3c, !PT ;  /* 0x0000000102027812 */ /* 0x000fd000078e3cff */
[----:B------:R-:W-:Y:S06]  /*3910*/  UGETNEXTWORKID.BROADCAST [UR6], [UR7] ;  /* 0x00000000060073ca */ /* 0x000fec0008000100 */
[----:B---3--:R-:W-:-:S04]  /*3920*/  SHF.L.U32 R5, R8, 0x1f, RZ ;  /* 0x0000001f08057819 */ /* 0x008fc800000006ff */
[----:B------:R-:W3:Y:S02]  /*3930*/  SYNCS.PHASECHK.TRANS64.TRYWAIT P1, [UR4+0xd0], R5 ;  /* 0x0000d005ff0075a7 */ /* 0x000ee40008021104 */
[----:B---3--:R-:W-:Y:S05]  /*3940*/  @!P1 BRA `(.L_x_50) ;  /* 0x0000007800b89947 */ /* 0x008fea0003800000 */
.L_x_167:
[----:B--2---:R-:W2:Y:S01]  /*3950*/  LDS.128 R4, [UR4+0x110] ;  /* 0x00011004ff047984 */ /* 0x004ea20008000c00 */
[----:B------:R-:W-:Y:S01]  /*3960*/  LOP3.LUT R8, R8, 0x1, RZ, 0x3c, !PT ;  /* 0x0000000108087812 */ /* 0x000fe200078e3cff */
[----:B------:R-:W-:Y:S01]  /*3970*/  @!PT LDS RZ, [RZ] ;  /* 0x00000000fffff984 */ /* 0x000fe20000000800 */
[----:B------:R-:W-:Y:S01]  /*3980*/  @!PT LDS RZ, [RZ] ;  /* 0x00000000fffff984 */ /* 0x000fe20000000800 */
[----:B------:R-:W-:Y:S01]  /*3990*/  @!PT LDS RZ, [RZ] ;  /* 0x00000000fffff984 */ /* 0x000fe20000000800 */
[----:B------:R-:W-:Y:S01]  /*39a0*/  @!PT LDS RZ, [RZ] ;  /* 0x00000000fffff984 */ /* 0x000fe20000000800 */
[----:B------:R3:W-:Y:S06]  /*39b0*/  MEMBAR.ALL.CTA ;  /* 0x0000000000007992 */ /* 0x0007ec0000008000 */
[----:B---3--:R-:W3:Y:S02]  /*39c0*/  FENCE.VIEW.ASYNC.S ;  /* 0x00000000000073c6 */ /* 0x008ee40000000000 */
[----:B---3--:R-:W-:Y:S01]  /*39d0*/  SYNCS.ARRIVE.TRANS64.RED.A1T0 RZ, [UR5], RZ ;  /* 0x000000ffffff79a7 */ /* 0x008fe20008100405 */
[----:B--2---:R-:W-:-:S13]  /*39e0*/  LOP3.LUT P1, RZ, R6, 0x1, RZ, 0xc0, !PT ;  /* 0x0000000106ff7812 */ /* 0x004fda000782c0ff */
[----:B------:R-:W-:Y:S05]  /*39f0*/  @P1 BRA `(.L_x_51) ;  /* 0xfffffffc00981947 */ /* 0x000fea000383ffff */
[----:B------:R-:W-:-:S04]  /*3a00*/  SHF.L.U32 R0, R2, 0x1f, RZ ;  /* 0x0000001f02007819 */ /* 0x000fc800000006ff */
[----:B------:R-:W2:Y:S02]  /*3a10*/  SYNCS.PHASECHK.TRANS64 P0, [UR4+0xd8], R0 ;  /* 0x0000d800ff0075a7 */ /* 0x000ea40008001004 */
[----:B-12---:R-:W-:Y:S05]  /*3a20*/  @P0 EXIT ;  /* 0x000000000000094d */ /* 0x006fea0003800000 */
[----:B------:R-:W-:-:S07]  /*3a30*/  MOV R0, UR4 ;  /* 0x0000000400007c02 */ /* 0x000fce0008000f00 */
.L_x_52:
[----:B-1----:R-:W-:-:S04]  /*3a40*/  SHF.L.U32 R3, R2, 0x1f, RZ ;  /* 0x0000001f02037819 */ /* 0x002fc800000006ff */
[----:B------:R1:W2:Y:S03]  /*3a50*/  SYNCS.PHASECHK.TRANS64.TRYWAIT P0, [R0+URZ+0xd8], R3 ;  /* 0x0000d803000075a7 */ /* 0x0002a600080011ff */
[----:B--2---:R-:W-:Y:S05]  /*3a60*/  @!P0 NANOSLEEP.SYNCS 0x989680 ;  /* 0x009896800000895d */ /* 0x004fea0003900000 */
[----:B------:R-:W2:Y:S02]  /*3a70*/  @!P0 SYNCS.PHASECHK.TRANS64 P0, [R0+URZ+0xd8], R3 ;  /* 0x0000d803000085a7 */ /* 0x000ea400080010ff */
[----:B--2---:R-:W-:Y:S05]  /*3a80*/  @P0 EXIT ;  /* 0x000000000000094d */ /* 0x004fea0003800000 */
[----:B------:R-:W-:Y:S05]  /*3a90*/  BRA `(.L_x_52) ;  /* 0xfffffffc00e87947 */ /* 0x000fea000383ffff */
.L_x_48:
[----:B------:R-:W-:Y:S05]  /*3aa0*/  BRA.U UP4, `(.L_x_53) ;  /* 0x0000001104a07547 */ /* 0x000fea000b800000 */
[----:B------:R-:W2:Y:S01]  /*3ab0*/  S2UR UR4, SR_CgaCtaId ;  /* 0x00000000000479c3 */ /* 0x000ea20000008800 */
[----:B------:R-:W-:Y:S01]  /*3ac0*/  UMOV UR5, 0x40 ;  /* 0x0000004000057882 */ /* 0x000fe20000000000 */
[----:B------:R-:W-:Y:S01]  /*3ad0*/  NOP ;  /* 0x0000000000007918 */ /* 0x000fe20000000000 */
[----:B------:R-:W-:Y:S01]  /*3ae0*/  UMOV UR6, 0x400 ;  /* 0x0000040000067882 */ /* 0x000fe20000000000 */
[----:B--2---:R-:W-:Y:S02]  /*3af0*/  ULEA UR5, UR4, UR5, 0x18 ;  /* 0x0000000504057291 */ /* 0x004fe4000f8ec0ff */
[----:B------:R-:W-:-:S07]  /*3b00*/  ULEA UR6, UR4, UR6, 0x18 ;  /* 0x0000000604067291 */ /* 0x000fce000f8ec0ff */
[----:B------:R-:W2:Y:S02]  /*3b10*/  LDS.U8 R3, [UR5+0x1c] ;  /* 0x00001c05ff037984 */ /* 0x000ea40008000000 */
[----:B--2---:R-:W-:-:S13]  /*3b20*/  ISETP.NE.AND P0, PT, R3, RZ, PT ;  /* 0x000000ff0300720c */ /* 0x004fda0003f05270 */
[----:B------:R-:W-:Y:S05]  /*3b30*/  @P0 BRA `(.L_x_54) ;  /* 0x0000000400080947 */ /* 0x000fea0003800000 */
[----:B------:R-:W-:Y:S02]  /*3b40*/  UISETP.NE.U32.AND UP1, UPT, UR41, 0x1, UPT ;  /* 0x000000012900788c */ /* 0x000fe4000bf25070 */
[----:B------:R-:W-:-:S07]  /*3b50*/  UIADD3 UR7, UPT, UPT, UR5, 0x8, URZ ;  /* 0x0000000805077890 */ /* 0x000fce000fffe0ff */
[----:B------:R-:W-:Y:S05]  /*3b60*/  BRA.U !UP1, `(.L_x_55) ;  /* 0x00000001099c7547 */ /* 0x000fea000b800000 */
[----:B------:R-:W-:Y:S01]  /*3b70*/  ELECT P0, URZ, PT ;  /* 0x0000000000ff782f */ /* 0x000fe20003800000 */
[----:B------:R-:W-:-:S12]  /*3b80*/  BSSY B0, `(.L_x_55) ;  /* 0x0000025000007945 */ /* 0x000fd80003800000 */
[----:B------:R-:W-:Y:S05]  /*3b90*/  @!P0 BRA `(.L_x_56) ;  /* 0x00000000008c8947 */ /* 0x000fea0003800000 */
[----:B------:R-:W-:-:S05]  /*3ba0*/  UMOV UR4, 0x10 ;  /* 0x0000001000047882 */ /* 0x000fca0000000000 */
[----:B------:R-:W-:Y:S04]  /*3bb0*/  DEPBAR.LE SB2, 0x36 ;  /* 0x0000ad800000791a */ /* 0x000fe80000000000 */
[----:B------:R-:W2:Y:S02]  /*3bc0*/  UTCATOMSWS.2CTA.FIND_AND_SET.ALIGN UP0, UR4, UR4 ;  /* 0x00000004000475e3 */ /* 0x000ea40008200800 */
[----:B--2---:R-:W-:Y:S01]  /*3bd0*/  MOV R10, UR4 ;  /* 0x00000004000a7c02 */ /* 0x004fe20008000f00 */
[----:B------:R-:W-:Y:S06]  /*3be0*/  BRA.U UP0, `(.L_x_57) ;  /* 0x0000000100187547 */ /* 0x000fec000b800000 */
.L_x_58:
[----:B------:R-:W-:Y:S05]  /*3bf0*/  NANOSLEEP 0x64 ;  /* 0x000000640000795d */ /* 0x000fea0003800000 */
[----:B------:R-:W-:-:S05]  /*3c00*/  UMOV UR4, 0x10 ;  /* 0x0000001000047882 */ /* 0x000fca0000000000 */
[----:B------:R-:W-:Y:S04]  /*3c10*/  DEPBAR.LE SB2, 0x36 ;  /* 0x0000ad800000791a */ /* 0x000fe80000000000 */
[----:B------:R-:W2:Y:S02]  /*3c20*/  UTCATOMSWS.2CTA.FIND_AND_SET.ALIGN UP0, UR4, UR4 ;  /* 0x00000004000475e3 */ /* 0x000ea40008200800 */
[----:B--2---:R-:W-:Y:S01]  /*3c30*/  MOV R10, UR4 ;  /* 0x00000004000a7c02 */ /* 0x004fe20008000f00 */
[----:B------:R-:W-:Y:S05]  /*3c40*/  BRA.U !UP0, `(.L_x_58) ;  /* 0xfffffffd08e87547 */ /* 0x000fea000b83ffff */
.L_x_57:
[----:B------:R-:W2:Y:S01]  /*3c50*/  LDS R6, [UR5+0x10] ;  /* 0x00001005ff067984 */ /* 0x000ea20008000800 */
[----:B------:R-:W-:Y:S01]  /*3c60*/  IMAD.U32 R3, RZ, RZ, UR6 ;  /* 0x00000006ff037e24 */ /* 0x000fe2000f8e00ff */
[----:B------:R-:W-:-:S03]  /*3c70*/  MOV R4, UR40 ;  /* 0x0000002800047c02 */ /* 0x000fc60008000f00 */
[----:B------:R-:W-:Y:S01]  /*3c80*/  VIADD R3, R3, 0x120 ;  /* 0x0000012003037836 */ /* 0x000fe20000000000 */
[----:B--2---:R-:W-:-:S04]  /*3c90*/  SHF.L.U32 R6, R6, 0x1f, RZ ;  /* 0x0000001f06067819 */ /* 0x004fc800000006ff */
[----:B------:R-:W2:Y:S02]  /*3ca0*/  SYNCS.PHASECHK.TRANS64.TRYWAIT P0, [UR5+0x8], R6 ;  /* 0x00000806ff0075a7 */ /* 0x000ea40008001105 */
[----:B--2---:R-:W-:Y:S05]  /*3cb0*/  @P0 BRA `(.L_x_59) ;  /* 0x0000000000080947 */ /* 0x004fea0003800000 */
[----:B------:R-:W2:Y:S02]  /*3cc0*/  SYNCS.PHASECHK.TRANS64.TRYWAIT P0, [UR5+0x8], R6 ;  /* 0x00000806ff0075a7 */ /* 0x000ea40008001105 */
[----:B--2---:R-:W-:Y:S05]  /*3cd0*/  @!P0 BRA `(.L_x_60) ;  /* 0x0000007400ec8947 */ /* 0x004fea0003800000 */
.L_x_59:
[----:B------:R-:W-:Y:S01]  /*3ce0*/  PRMT R4, R4, 0x654, R3 ;  /* 0x0000065404047816 */ /* 0x000fe20000000003 */
[----:B------:R-:W-:Y:S01]  /*3cf0*/  HFMA2 R3, -RZ, RZ, 0, 5.9604644775390625e-08 ;  /* 0x00000001ff037431 */ /* 0x000fe200000001ff */
[----:B------:R-:W-:Y:S01]  /*3d00*/  UPRMT UR4, UR40, 0x654, UR7 ;  /* 0x0000065428047896 */ /* 0x000fe20008000007 */
[----:B------:R-:W-:Y:S02]  /*3d10*/  IMAD.MOV.U32 R7, RZ, RZ, 0xffff ;  /* 0x0000ffffff077424 */ /* 0x000fe400078e00ff */
[----:B--2---:R-:W-:Y:S02]  /*3d20*/  IMAD.MOV.U32 R6, RZ, RZ, 0x4 ;  /* 0x00000004ff067424 */ /* 0x004fe400078e00ff */
[----:B------:R-:W-:Y:S01]  /*3d30*/  IMAD.SHL.U32 R9, R10, 0x20, RZ ;  /* 0x000000200a097824 */ /* 0x000fe200078e00ff */
[----:B------:R-:W-:Y:S02]  /*3d40*/  MOV R5, UR4 ;  /* 0x0000000400057c02 */ /* 0x000fe40008000f00 */
[-C--:B------:R-:W-:Y:S01]  /*3d50*/  SHF.L.U32 R8, R7, R10.reuse, RZ ;  /* 0x0000000a07087219 */ /* 0x080fe200000006ff */
[----:B------:R2:W-:Y:S01]  /*3d60*/  SYNCS.ARRIVE.TRANS64.RED RZ, [UR4], R6 ;  /* 0x00000006ffff79a7 */ /* 0x0005e20008000404 */
[----:B------:R-:W-:Y:S01]  /*3d70*/  SHF.L.U32 R7, R3, R10, RZ ;  /* 0x0000000a03077219 */ /* 0x000fe200000006ff */
[----:B------:R2:W-:Y:S04]  /*3d80*/  STS [UR6+0x120], R9 ;  /* 0x00012009ff007988 */ /* 0x0005e80008000806 */
[----:B------:R2:W-:Y:S04]  /*3d90*/  STAS [R4.64], R10 ;  /* 0x0000000a04007dbd */ /* 0x0005e8000c0008ff */
[----:B------:R2:W-:Y:S04]  /*3da0*/  ATOMS.OR RZ, [UR5+0x14], R8 ;  /* 0x00001408ffff798c */ /* 0x0005e8000b000005 */
[----:B------:R2:W-:Y:S04]  /*3db0*/  ATOMS.OR RZ, [UR5+0x18], R7 ;  /* 0x00001807ffff798c */ /* 0x0005e8000b000005 */
[----:B------:R2:W-:Y:S02]  /*3dc0*/  ATOMS.XOR RZ, [UR5+0x10], R3 ;  /* 0x00001003ffff798c */ /* 0x0005e4000b800005 */
.L_x_56:
[----:B-1----:R-:W-:Y:S05]  /*3dd0*/  BSYNC B0 ;  /* 0x0000000000007941 */ /* 0x002fea0003800000 */
.L_x_55:
[----:B------:R-:W-:Y:S05]  /*3de0*/  BRA.U UP1, `(.L_x_61) ;  /* 0x00000001016c7547 */ /* 0x000fea000b800000 */
[----:B------:R-:W-:-:S03]  /*3df0*/  UMOV UR4, 0xffffffff ;  /* 0xffffffff00047882 */ /* 0x000fc60000000000 */
[----:B------:R-:W-:Y:S05]  /*3e00*/  BRA.DIV UR4, `(.L_x_62) ;  /* 0x0000007604b87947 */ /* 0x000fea000b800000 */
[----:B------:R-:W-:-:S13]  /*3e10*/  ELECT P0, URZ, PT ;  /* 0x0000000000ff782f */ /* 0x000fda0003800000 */
.L_x_170:
[----:B------:R-:W-:Y:S05]  /*3e20*/  @!P0 BRA `(.L_x_61) ;  /* 0x00000000005c8947 */ /* 0x000fea0003800000 */
[----:B--2---:R-:W2:Y:S02]  /*3e30*/  LDS R4, [UR5+0x10] ;  /* 0x00001005ff047984 */ /* 0x004ea40008000800 */
[----:B--2---:R-:W-:-:S04]  /*3e40*/  SHF.L.U32 R4, R4, 0x1f, RZ ;  /* 0x0000001f04047819 */ /* 0x004fc800000006ff */
[----:B------:R-:W2:Y:S02]  /*3e50*/  SYNCS.PHASECHK.TRANS64.TRYWAIT P0, [UR5+0x8], R4 ;  /* 0x00000804ff0075a7 */ /* 0x000ea40008001105 */
[----:B--2---:R-:W-:Y:S05]  /*3e60*/  @P0 BRA `(.L_x_63) ;  /* 0x0000000000080947 */ /* 0x004fea0003800000 */
[----:B------:R-:W2:Y:S02]  /*3e70*/  SYNCS.PHASECHK.TRANS64.TRYWAIT P0, [UR5+0x8], R4 ;  /* 0x00000804ff0075a7 */ /* 0x000ea40008001105 */
[----:B--2---:R-:W-:Y:S05]  /*3e80*/  @!P0 BRA `(.L_x_64) ;  /* 0x0000007400bc8947 */ /* 0x004fea0003800000 */
.L_x_63:
[----:B------:R-:W3:Y:S01]  /*3e90*/  LDS R6, [UR6+0x120] ;  /* 0x00012006ff067984 */ /* 0x000ee20008000800 */
[----:B--2---:R-:W-:Y:S02]  /*3ea0*/  HFMA2 R3, -RZ, RZ, 0, 5.9604644775390625e-08 ;  /* 0x00000001ff037431 */ /* 0x004fe400000001ff */
[----:B------:R-:W-:Y:S01]  /*3eb0*/  IMAD.MOV.U32 R4, RZ, RZ, 0xffff ;  /* 0x0000ffffff047424 */ /* 0x000fe200078e00ff */
[----:B------:R-:W-:Y:S01]  /*3ec0*/  UPRMT UR4, UR40, 0x654, UR7 ;  /* 0x0000065428047896 */ /* 0x000fe20008000007 */
[----:B---3--:R-:W-:-:S03]  /*3ed0*/  IMAD.SHL.U32 R5, R6, 0x20, RZ ;  /* 0x0000002006057824 */ /* 0x008fc600078e00ff */
[-C--:B------:R-:W-:Y:S02]  /*3ee0*/  SHF.L.U32 R4, R4, R6.reuse, RZ ;  /* 0x0000000604047219 */ /* 0x080fe400000006ff */
[----:B------:R-:W-:Y:S01]  /*3ef0*/  SHF.L.U32 R6, R3, R6, RZ ;  /* 0x0000000603067219 */ /* 0x000fe200000006ff */
[----:B------:R3:W-:Y:S04]  /*3f00*/  STS [UR6+0x120], R5 ;  /* 0x00012005ff007988 */ /* 0x0007e80008000806 */
[----:B------:R3:W-:Y:S04]  /*3f10*/  ATOMS.OR RZ, [UR5+0x14], R4 ;  /* 0x00001404ffff798c */ /* 0x0007e8000b000005 */
[----:B------:R3:W-:Y:S01]  /*3f20*/  ATOMS.OR RZ, [UR5+0x18], R6 ;  /* 0x00001806ffff798c */ /* 0x0007e2000b000005 */
[----:B------:R-:W-:Y:S03]  /*3f30*/  SYNCS.ARRIVE.TRANS64.RED.A1T0 RZ, [UR4], RZ ;  /* 0x000000ffffff79a7 */ /* 0x000fe60008100404 */
[----:B------:R3:W-:Y:S01]  /*3f40*/  ATOMS.XOR RZ, [UR5+0x10], R3 ;  /* 0x00001003ffff798c */ /* 0x0007e2000b800005 */
[----:B------:R-:W-:Y:S05]  /*3f50*/  BRA `(.L_x_61) ;  /* 0x0000000000107947 */ /* 0x000fea0003800000 */
.L_x_54:
[----:B------:R-:W-:Y:S02]  /*3f60*/  MOV R3, 0xffffffff ;  /* 0xffffffff00037802 */ /* 0x000fe40000000f00 */
[----:B------:R-:W-:-:S03]  /*3f70*/  MOV R4, 0x3fa0 ;  /* 0x00003fa000047802 */ /* 0x000fc60000000f00 */
[----:B------:R2:W-:Y:S04]  /*3f80*/  STS [UR6+0x120], R3 ;  /* 0x00012003ff007988 */ /* 0x0005e80008000806 */
[----:B-12--5:R-:W-:Y:S05]  /*3f90*/  CALL.REL.NOINC `($__internal_1_$__cuda_sm10x_tcgen05_guardrail_trap_phase_invalid_during_alloc) ;  /* 0x0000007c006c7944 */ /* 0x026fea0003c00000 */
.L_x_61:
[----:B------:R-:W-:Y:S05]  /*3fa0*/  WARPSYNC.ALL ;  /* 0x0000000000007948 */ /* 0x000fea0003800000 */
[----:B------:R-:W4:Y:S01]  /*3fb0*/  S2UR UR21, SR_CgaCtaId ;  /* 0x00000000001579c3 */ /* 0x000f220000008800 */
[----:B------:R-:W-:Y:S01]  /*3fc0*/  UMOV UR4, 0x400 ;  /* 0x0000040000047882 */ /* 0x000fe20000000000 */
[----:B------:R-:W-:-:S06]  /*3fd0*/  NOP ;  /* 0x0000000000007918 */ /* 0x000fcc0000000000 */
[----:B------:R-:W-:Y:S06]  /*3fe0*/  BAR.ARV 0x6, 0xa0 ;  /* 0x0182800000007b1d */ /* 0x000fec0000002000 */
[----:B------:R-:W1:Y:S01]  /*3ff0*/  LDCU UR7, c[0x0][0x394] ;  /* 0x00007280ff0777ac */ /* 0x000e620008000800 */
[----:B------:R-:W-:Y:S01]  /*4000*/  LOP3.LUT R2, R2, 0xffff, RZ, 0xc0, !PT ;  /* 0x0000ffff02027812 */ /* 0x000fe200078ec0ff */
[----:B--2---:R-:W-:Y:S01]  /*4010*/  IMAD.MOV.U32 R8, RZ, RZ, 0x1 ;  /* 0x00000001ff087424 */ /* 0x004fe200078e00ff */
[----:B------:R-:W-:Y:S01]  /*4020*/  LOP3.LUT R0, R0, 0xffff, RZ, 0xc0, !PT ;  /* 0x0000ffff00007812 */ /* 0x000fe200078ec0ff */
[----:B------:R-:W-:Y:S01]  /*4030*/  UMOV UR25, URZ ;  /* 0x000000ff00197c82 */ /* 0x000fe20008000000 */
[----:B------:R-:W-:Y:S01]  /*4040*/  R2UR UR22, R2 ;  /* 0x00000000021672ca */ /* 0x000fe200000e0000 */
[----:B------:R-:W-:Y:S01]  /*4050*/  IMAD.MOV.U32 R2, RZ, RZ, RZ ;  /* 0x000000ffff027224 */ /* 0x000fe200078e00ff */
[----:B------:R-:W-:Y:S01]  /*4060*/  R2UR UR37, R0 ;  /* 0x00000000002572ca */ /* 0x000fe200000e0000 */
[----:B------:R-:W-:Y:S01]  /*4070*/  IMAD.MOV.U32 R0, RZ, RZ, RZ ;  /* 0x000000ffff007224 */ /* 0x000fe200078e00ff */
[----:B------:R-:W-:Y:S01]  /*4080*/  UMOV UR18, URZ ;  /* 0x000000ff00127c82 */ /* 0x000fe20008000000 */
[----:B----4-:R-:W-:-:S02]  /*4090*/  ULEA UR21, UR21, UR4, 0x18 ;  /* 0x0000000415157291 */ /* 0x010fc4000f8ec0ff */
[----:B------:R-:W-:Y:S02]  /*40a0*/  UISETP.NE.AND UP4, UPT, UR41, URZ, UPT ;  /* 0x000000ff2900728c */ /* 0x000fe4000bf85270 */
[----:B------:R-:W-:Y:S02]  /*40b0*/  UIADD3 UR5, UPT, UPT, UR21, 0x8400, URZ ;  /* 0x0000840015057890 */ /* 0x000fe4000fffe0ff */
[----:B------:R-:W-:Y:S02]  /*40c0*/  UIADD3 UR6, UPT, UPT, UR21, 0x28400, URZ ;  /* 0x0002840015067890 */ /* 0x000fe4000fffe0ff */
[----:B-1----:R-:W-:Y:S01]  /*40d0*/  UIADD3 UR7, UPT, UPT, UR7, 0x3f, URZ ;  /* 0x0000003f07077890 */ /* 0x002fe2000fffe0ff */
[----:B---3--:R-:W1:Y:S01]  /*40e0*/  LDS R3, [UR21+0x120] ;  /* 0x00012015ff037984 */ /* 0x008e620008000800 */
[----:B------:R-:W-:Y:S02]  /*40f0*/  USHF.R.U32.HI UR5, URZ, 0x4, UR5 ;  /* 0x00000004ff057899 */ /* 0x000fe40008011605 */
[----:B------:R-:W-:-:S02]  /*4100*/  USHF.R.S32.HI UR4, URZ, 0x1f, UR7 ;  /* 0x0000001fff047899 */ /* 0x000fc40008011407 */
[----:B------:R-:W-:Y:S02]  /*4110*/  UIADD3 UR36, UPT, UPT, UR21, 0xd8, URZ ;  /* 0x000000d815247890 */ /* 0x000fe4000fffe0ff */
[----:B------:R-:W-:Y:S02]  /*4120*/  ULEA.HI UR4, UR4, UR7, URZ, 0x6 ;  /* 0x0000000704047291 */ /* 0x000fe4000f8f30ff */
[----:B------:R-:W-:Y:S02]  /*4130*/  USHF.R.U32.HI UR6, URZ, 0x4, UR6 ;  /* 0x00000004ff067899 */ /* 0x000fe40008011606 */
[----:B------:R-:W-:Y:S02]  /*4140*/  USHF.R.S32.HI UR27, URZ, 0x6, UR4 ;  /* 0x00000006ff1b7899 */ /* 0x000fe40008011404 */
[----:B------:R-:W-:Y:S02]  /*4150*/  ULOP3.LUT UR23, UR5, 0x3fff, URZ, 0xc0, !UPT ;  /* 0x00003fff05177892 */ /* 0x000fe4000f8ec0ff */
[----:B------:R-:W-:-:S02]  /*4160*/  UISETP.LT.AND UP0, UPT, UR27, 0x1, UPT ;  /* 0x000000011b00788c */ /* 0x000fc4000bf01270 */
[----:B------:R-:W-:Y:S02]  /*4170*/  UPRMT UR36, URZ, 0x654, UR36 ;  /* 0x00000654ff247896 */ /* 0x000fe40008000024 */
[----:B------:R-:W-:Y:S02]  /*4180*/  USEL UR38, UR27, 0x1, !UP0 ;  /* 0x000000011b267887 */ /* 0x000fe4000c000000 */
[----:B------:R-:W-:Y:S02]  /*4190*/  ULOP3.LUT UR24, UR6, 0x3fff, URZ, 0xc0, !UPT ;  /* 0x00003fff06187892 */ /* 0x000fe4000f8ec0ff */
[----:B------:R-:W-:Y:S02]  /*41a0*/  ULOP3.LUT UR23, UR23, 0x2000000, URZ, 0xfc, !UPT ;  /* 0x0200000017177892 */ /* 0x000fe4000f8efcff */
[----:B------:R-:W-:Y:S01]  /*41b0*/  UIADD3 UR38, UPT, UPT, -UR38, URZ, URZ ;  /* 0x000000ff26267290 */ /* 0x000fe2000fffe1ff */
[----:B------:R-:W-:Y:S01]  /*41c0*/  UMOV UR34, 0x0 ;  /* 0x0000000000227882 */ /* 0x000fe20000000000 */
[----:B------:R-:W-:Y:S01]  /*41d0*/  UMOV UR35, 0x10218490 ;  /* 0x1021849000237882 */ /* 0x000fe20000000000 */
[----:B------:R-:W-:Y:S01]  /*41e0*/  UMOV UR32, 0x0 ;  /* 0x0000000000207882 */ /* 0x000fe20000000000 */
[----:B------:R-:W-:Y:S01]  /*41f0*/  UMOV UR33, 0x10218490 ;  /* 0x1021849000217882 */ /* 0x000fe20000000000 */
[----:B------:R-:W-:Y:S01]  /*4200*/  UMOV UR30, 0x0 ;  /* 0x00000000001e7882 */ /* 0x000fe20000000000 */
[----:B------:R-:W-:Y:S01]  /*4210*/  UMOV UR31, 0x10218490 ;  /* 0x10218490001f7882 */ /* 0x000fe20000000000 */
[----:B------:R-:W-:Y:S01]  /*4220*/  UMOV UR28, 0x0 ;  /* 0x00000000001c7882 */ /* 0x000fe20000000000 */
[----:B------:R-:W-:Y:S01]  /*4230*/  UMOV UR29, 0x10218490 ;  /* 0x10218490001d7882 */ /* 0x000fe20000000000 */
[C---:B-1----:R-:W-:Y:S01]  /*4240*/  VIADD R5, R3.reuse, 0x80 ;  /* 0x0000008003057836 */ /* 0x042fe20000000000 */
[----:B------:R-:W-:-:S04]  /*4250*/  LOP3.LUT R4, R3, 0xffff, RZ, 0xc0, !PT ;  /* 0x0000ffff03047812 */ /* 0x000fc800078ec0ff */
[----:B------:R-:W-:-:S05]  /*4260*/  LOP3.LUT R5, R5, 0xffff, RZ, 0xc0, !PT ;  /* 0x0000ffff05057812 */ /* 0x000fca00078ec0ff */
[----:B------:R1:W-:Y:S02]  /*4270*/  STL.64 [R1], R4 ;  /* 0x0000000401007387 */ /* 0x0003e40000100a00 */
.L_x_73:
[----:B-1----:R-:W-:-:S04]  /*4280*/  SHF.L.U32 R5, R2, 0x1f, RZ ;  /* 0x0000001f02057819 */ /* 0x002fc800000006ff */
[----:B------:R-:W1:Y:S02]  /*4290*/  SYNCS.PHASECHK.TRANS64.TRYWAIT P0, [UR21+0xd0], R5 ;  /* 0x0000d005ff0075a7 */ /* 0x000e640008001115 */
[----:B-1-34-:R-:W-:Y:S05]  /*42a0*/  @!P0 BRA `(.L_x_65) ;  /* 0x0000007000cc8947 */ /* 0x01afea0003800000 */
.L_x_172:
[----:B-1----:R-:W1:Y:S01]  /*42b0*/  LDS.128 R4, [UR21+0x110] ;  /* 0x00011015ff047984 */ /* 0x002e620008000c00 */
[----:B------:R-:W-:Y:S01]  /*42c0*/  ULEA UR26, UR25, UR21, 0x3 ;  /* 0x00000015191a7291 */ /* 0x000fe2000f8e18ff */
[----:B------:R-:W-:Y:S01]  /*42d0*/  @!PT LDS RZ, [RZ] ;  /* 0x00000000fffff984 */ /* 0x000fe20000000800 */
[----:B------:R-:W-:Y:S01]  /*42e0*/  @!PT LDS RZ, [RZ] ;  /* 0x00000000fffff984 */ /* 0x000fe20000000800 */
[----:B------:R-:W-:Y:S01]  /*42f0*/  @!PT LDS RZ, [RZ] ;  /* 0x00000000fffff984 */ /* 0x000fe20000000800 */
[----:B------:R-:W-:Y:S01]  /*4300*/  @!PT LDS RZ, [RZ] ;  /* 0x00000000fffff984 */ /* 0x000fe20000000800 */
[----:B------:R2:W-:Y:S06]  /*4310*/  MEMBAR.ALL.CTA ;  /* 0x0000000000007992 */ /* 0x0005ec0000008000 */
[----:B--2---:R-:W2:Y:S02]  /*4320*/  FENCE.VIEW.ASYNC.S ;  /* 0x00000000000073c6 */ /* 0x004ea40000000000 */
[----:B--2---:R-:W-:Y:S01]  /*4330*/  SYNCS.ARRIVE.TRANS64.RED.A1T0 RZ, [UR36], RZ ;  /* 0x000000ffffff79a7 */ /* 0x004fe20008100424 */
[----:B-1----:R-:W-:Y:S01]  /*4340*/  LOP3.LUT P3, RZ, R6, 0x1, RZ, 0xc0, !PT ;  /* 0x0000000106ff7812 */ /* 0x002fe2000786c0ff */
[----:B------:R-:W-:-:S12]  /*4350*/  BRA.U UP4, `(.L_x_66) ;  /* 0x00000001040c7547 */ /* 0x000fd8000b800000 */
[----:B------:R-:W-:-:S04]  /*4360*/  SHF.L.U32 R5, R8, 0x1f, RZ ;  /* 0x0000001f08057819 */ /* 0x000fc800000006ff */
[----:B------:R-:W1:Y:S02]  /*4370*/  SYNCS.PHASECHK.TRANS64.TRYWAIT P0, [UR26+0xf0], R5 ;  /* 0x0000f005ff0075a7 */ /* 0x000e64000800111a */
[----:B-1----:R-:W-:Y:S05]  /*4380*/  @!P0 BRA `(.L_x_67) ;  /* 0x0000007000ac8947 */ /* 0x002fea0003800000 */
.L_x_66:
[----:B------:R-:W-:Y:S05]  /*4390*/  BRA.U UP4, `(.L_x_68) ;  /* 0x00000005040c7547 */ /* 0x000fea000b800000 */
[----:B------:R-:W2:Y:S02]  /*43a0*/  LDCU UR4, c[0x0][0x394] ;  /* 0x00007280ff0477ac */ /* 0x000ea40008000800 */
[----:B--2---:R-:W-:-:S09]  /*43b0*/  UISETP.GE.AND UP0, UPT, UR4, 0x1, UPT ;  /* 0x000000010400788c */ /* 0x004fd2000bf06270 */
[----:B------:R-:W-:Y:S05]  /*43c0*/  BRA.U !UP0, `(.L_x_69) ;  /* 0x0000000108f47547 */ /* 0x000fea000b800000 */
[----:B------:R-:W-:Y:S01]  /*43d0*/  ULEA UR4, UR25, UR49, 0x2 ;  /* 0x0000003119047291 */ /* 0x000fe2000f8e10ff */
[----:B-1----:R-:W-:-:S08]  /*43e0*/  SHF.L.U32 R4, R0, 0x1f, RZ ;  /* 0x0000001f00047819 */ /* 0x002fd000000006ff */
[----:B------:R-:W5:Y:S01]  /*43f0*/  LDL R5, [UR4] ;  /* 0x00000004ff057983 */ /* 0x000f620008100800 */
[----:B------:R-:W-:Y:S02]  /*4400*/  ULEA UR4, UR18, UR21, 0x3 ;  /* 0x0000001512047291 */ /* 0x000fe4000f8e18ff */
[----:B------:R-:W-:Y:S01]  /*4410*/  UPLOP3.LUT UP2, UPT, UPT, UPT, UPT, 0x40, 0x4 ;  /* 0x000000000004789c */ /* 0x000fe20003f4e870 */
[----:B------:R-:W-:Y:S01]  /*4420*/  UMOV UR20, UR38 ;  /* 0x0000002600147c82 */ /* 0x000fe20008000000 */
[----:B------:R-:W-:-:S05]  /*4430*/  UMOV UR19, UR27 ;  /* 0x0000001b00137c82 */ /* 0x000fca0008000000 */
[----:B------:R1:W2:Y:S01]  /*4440*/  SYNCS.PHASECHK.TRANS64.TRYWAIT P2, [UR4], R4 ;  /* 0x00000004ff0075a7 */ /* 0x0002a20008041104 */
[----:B------:R-:W-:-:S05]  /*4450*/  UMOV UR4, UR18 ;  /* 0x0000001200047c82 */ /* 0x000fca0008000000 */
.L_x_72:
[----:B------:R-:W-:Y:S02]  /*4460*/  UIADD3 UR20, UPT, UPT, UR20, 0x1, URZ ;  /* 0x0000000114147890 */ /* 0x000fe4000fffe0ff */
[----:B------:R-:W-:Y:S02]  /*4470*/  ULEA UR17, UR4, UR21, 0x3 ;  /* 0x0000001504117291 */ /* 0x000fe4000f8e18ff */
[----:B------:R-:W-:Y:S01]  /*4480*/  UISETP.NE.AND UP3, UPT, UR20, URZ, UPT ;  /* 0x000000ff1400728c */ /* 0x000fe2000bf65270 */
[----:B--234-:R-:W-:Y:S10]  /*4490*/  @P2 BRA `(.L_x_70) ;  /* 0x00000000000c2947 */ /* 0x01cff40003800000 */
[----:B------:R-:W-:Y:S04]  /*44a0*/  SHF.L.U32 R7, R0, 0x1f, RZ ;  /* 0x0000001f00077819 */ /* 0x000fe800000006ff */
[----:B------:R-:W2:Y:S02]  /*44b0*/  SYNCS.PHASECHK.TRANS64.TRYWAIT P0, [UR17], R7 ;  /* 0x00000007ff0075a7 */ /* 0x000ea40008001111 */
[----:B--2---:R-:W-:Y:S05]  /*44c0*/  @!P0 BRA `(.L_x_71) ;  /* 0x0000007000748947 */ /* 0x004fea0003800000 */
.L_x_70:
[----:B------:R-:W-:Y:S01]  /*44d0*/  UISETP.NE.AND UP0, UPT, UR19, 0x1, UPT ;  /* 0x000000011300788c */ /* 0x000fe2000bf05270 */
[----:B------:R-:W-:Y:S01]  /*44e0*/  PLOP3.LUT P2, PT, PT, PT, PT, 0x80, 0x8 ;  /* 0x000000000008781c */ /* 0x000fe20003f4f070 */
[----:B------:R-:W-:Y:S02]  /*44f0*/  UIADD3 UR5, UPT, UPT, UR4, 0x1, URZ ;  /* 0x0000000104057890 */ /* 0x000fe4000fffe0ff */
[----:B------:R-:W-:Y:S02]  /*4500*/  ULEA UR10, UR4, UR24, 0x9 ;  /* 0x00000018040a7291 */ /* 0x000fe4000f8e48ff */
[----:B------:R-:W-:Y:S01]  /*4510*/  UISETP.NE.AND UP1, UPT, UR5, 0x8, UPT ;  /* 0x000000080500788c */ /* 0x000fe2000bf25270 */
[----:B------:R-:W-:Y:S01]  /*4520*/  PLOP3.LUT P0, PT, PT, PT, UP0, 0x80, 0x8 ;  /* 0x000000000008781c */ /* 0x000fe20003f0f008 */
[----:B------:R-:W-:Y:S02]  /*4530*/  ULEA UR14, UR4, UR23, 0xa ;  /* 0x00000017040e7291 */ /* 0x000fe4000f8e50ff */
[----:B------:R-:W-:Y:S02]  /*4540*/  USEL UR6, URZ, 0x1, UP1 ;  /* 0x00000001ff067887 */ /* 0x000fe40008800000 */
[----:B------:R-:W-:Y:S01]  /*4550*/  USEL UR18, UR5, URZ, UP1 ;  /* 0x000000ff05127287 */ /* 0x000fe20008800000 */
[----:B------:R-:W-:Y:S11]  /*4560*/  ELECT P1, URZ, PT ;  /* 0x0000000000ff782f */ /* 0x000ff60003820000 */
[----:B------:R-:W-:Y:S02]  /*4570*/  @!UPT UIADD3 URZ, UPT, UPT, URZ, URZ, URZ ;  /* 0x000000fffffff290 */ /* 0x000fe4000fffe0ff */
[C---:B-----5:R-:W-:Y:S01]  /*4580*/  @P1 R2UR.BROADCAST UR4, R5.reuse ;  /* 0x00000000050412ca */ /* 0x060fe200008e0000 */
[----:B------:R-:W-:Y:S01]  /*4590*/  @UP0 ULEA UR5, UR18, UR21, 0x3 ;  /* 0x0000001512050291 */ /* 0x000fe2000f8e18ff */
[----:B------:R-:W-:Y:S01]  /*45a0*/  LOP3.LUT R0, R0, UR6, RZ, 0x3c, !PT ;  /* 0x0000000600007c12 */ /* 0x000fe2000f8e3cff */
[----:B------:R-:W-:Y:S02]  /*45b0*/  UIADD3 UR8, UPT, UPT, UR10, 0x80, URZ ;  /* 0x000000800a087890 */ /* 0x000fe4000fffe0ff */
[----:B------:R-:W-:Y:S01]  /*45c0*/  UIADD3 UR6, UPT, UPT, UR14, 0x80, URZ ;  /* 0x000000800e067890 */ /* 0x000fe2000fffe0ff */
[----:B-1----:R-:W-:Y:S01]  /*45d0*/  @P0 SHF.L.U32 R4, R0, 0x1f, RZ ;  /* 0x0000001f00040819 */ /* 0x002fe200000006ff */
[----:B------:R-:W-:Y:S02]  /*45e0*/  UIADD3 UR12, UPT, UPT, UR10, 0x100, URZ ;  /* 0x000001000a0c7890 */ /* 0x000fe4000fffe0ff */
[----:B------:R-:W-:Y:S01]  /*45f0*/  UIADD3 UR19, UPT, UPT, UR19, -0x1, URZ ;  /* 0xffffffff13137890 */ /* 0x000fe2000fffe0ff */
[----:B------:R3:W4:Y:S01]  /*4600*/  @P0 SYNCS.PHASECHK.TRANS64.TRYWAIT P2, [UR5], R4 ;  /* 0x00000004ff0005a7 */ /* 0x0007220008041105 */
[----:B------:R-:W-:Y:S11]  /*4610*/  ELECT P0, URZ, PT ;  /* 0x0000000000ff782f */ /* 0x000ff60003800000 */
[----:B------:R-:W-:Y:S02]  /*4620*/  @!UPT UIADD3 URZ, UPT, UPT, URZ, URZ, URZ ;  /* 0x000000fffffff290 */ /* 0x000fe4000fffe0ff */
[C---:B------:R-:W-:Y:S02]  /*4630*/  @P0 R2UR.BROADCAST UR16, R5.reuse ;  /* 0x00000000051002ca */ /* 0x040fe400008e0000 */
[----:B------:R-:W-:Y:S01]  /*4640*/  ELECT P0, URZ, PT ;  /* 0x0000000000ff782f */ /* 0x000fe20003800000 */
[----:B------:R-:W-:Y:S01]  /*4650*/  UMOV UR11, 0x40004040 ;  /* 0x40004040000b7882 */ /* 0x000fe20000000000 */
[----:B------:R-:W-:Y:S01]  /*4660*/  UMOV UR15, 0x40004040 ;  /* 0x40004040000f7882 */ /* 0x000fe20000000000 */
[----:B------:R-:W-:Y:S01]  /*4670*/  UMOV UR9, 0x40004040 ;  /* 0x4000404000097882 */ /* 0x000fe20000000000 */
[----:B------:R1:W-:Y:S01]  /*4680*/  UTCHMMA.2CTA gdesc[UR14], gdesc[UR10], tmem[UR4], tmem[UR34], idesc[UR35], UP2 ;  /* 0x00ff220a0e0075ea */ /* 0x0003e20009200004 */
[----:B------:R-:W-:Y:S01]  /*4690*/  UPLOP3.LUT UP2, UPT, UPT, UPT, UPT, 0x80, 0x8 ;  /* 0x000000000008789c */ /* 0x000fe20003f4f070 */
[----:B------:R-:W-:Y:S01]  /*46a0*/  UMOV UR7, 0x40004040 ;  /* 0x4000404000077882 */ /* 0x000fe20000000000 */
[----:B------:R-:W-:Y:S01]  /*46b0*/  UMOV UR13, 0x40004040 ;  /* 0x40004040000d7882 */ /* 0x000fe20000000000 */
[----:B------:R-:W-:Y:S03]  /*46c0*/  UMOV UR5, 0x40004040 ;  /* 0x4000404000057882 */ /* 0x000fe60000000000 */
[----:B------:R2:W-:Y:S01]  /*46d0*/  UTCHMMA.2CTA gdesc[UR6], gdesc[UR8], tmem[UR16], tmem[UR32], idesc[UR33], UPT ;  /* 0x00ff2008060075ea */ /* 0x0005e2000ba00010 */
[----:B-1----:R-:W-:Y:S01]  /*46e0*/  UIADD3 UR4, UPT, UPT, UR14, 0x100, URZ ;  /* 0x000001000e047890 */ /* 0x002fe2000fffe0ff */
[C---:B------:R-:W-:Y:S02]  /*46f0*/  @P0 R2UR.BROADCAST UR15, R5.reuse ;  /* 0x00000000050f02ca */ /* 0x040fe400008e0000 */
[----:B------:R-:W-:Y:S01]  /*4700*/  ELECT P0, URZ, PT ;  /* 0x0000000000ff782f */ /* 0x000fe20003800000 */
[----:B------:R-:W-:Y:S02]  /*4710*/  UIADD3 UR10, UPT, UPT, UR10, 0x180, URZ ;  /* 0x000001800a0a7890 */ /* 0x000fe4000fffe0ff */
[----:B--2---:R-:W-:Y:S10]  /*4720*/  UIADD3 UR6, UPT, UPT, UR14, 0x180, URZ ;  /* 0x000001800e067890 */ /* 0x004ff4000fffe0ff */
[----:B------:R-:W-:Y:S01]  /*4730*/  @P0 R2UR.BROADCAST UR9, R5 ;  /* 0x00000000050902ca */ /* 0x000fe200008e0000 */
[----:B------:R-:W-:Y:S01]  /*4740*/  UIADD3 UR8, UPT, UPT, UR17, 0x40, URZ ;  /* 0x0000004011087890 */ /* 0x000fe2000fffe0ff */
[----:B------:R1:W-:Y:S11]  /*4750*/  UTCHMMA.2CTA gdesc[UR4], gdesc[UR12], tmem[UR15], tmem[UR30], idesc[UR31], UPT ;  /* 0x00ff1e0c040075ea */ /* 0x0003f6000ba0000f */
[----:B------:R3:W-:Y:S01]  /*4760*/  UTCHMMA.2CTA gdesc[UR6], gdesc[UR10], tmem[UR9], tmem[UR28], idesc[UR29], UPT ;  /* 0x00ff1c0a060075ea */ /* 0x0007e2000ba00009 */
[----:B------:R3:W-:Y:S01]  /*4770*/  UTCBAR.2CTA.MULTICAST [UR8], URZ, UR22 ;  /* 0x000000ff080073e9 */ /* 0x0007e20008200816 */
[----:B-1----:R-:W-:Y:S01]  /*4780*/  UMOV UR4, UR18 ;  /* 0x0000001200047c82 */ /* 0x002fe20008000000 */
[----:B------:R-:W-:Y:S05]  /*4790*/  BRA.U UP3, `(.L_x_72) ;  /* 0xfffffffd03307547 */ /* 0x000fea000b83ffff */
.L_x_69:
[----:B------:R-:W-:-:S09]  /*47a0*/  UIADD3 UR4, UPT, UPT, UR26, 0xe0, URZ ;  /* 0x000000e01a047890 */ /* 0x000fd2000fffe0ff */
[----:B------:R2:W-:Y:S01]  /*47b0*/  UTCBAR.2CTA.MULTICAST [UR4], URZ, UR37 ;  /* 0x000000ff040073e9 */ /* 0x0005e20008200825 */
[----:B------:R-:W-:Y:S02]  /*47c0*/  NOP ;  /* 0x0000000000007918 */ /* 0x000fe40000000000 */
.L_x_68:
[----:B--2---:R-:W-:Y:S01]  /*47d0*/  UIADD3 UR4, UPT, UPT, UR25, 0x1, URZ ;  /* 0x0000000119047890 */ /* 0x004fe2000fffe0ff */
[----:B------:R-:W-:-:S03]  /*47e0*/  LOP3.LUT R2, R2, 0x1, RZ, 0x3c, !PT ;  /* 0x0000000102027812 */ /* 0x000fc600078e3cff */
[----:B------:R-:W-:-:S04]  /*47f0*/  UISETP.NE.AND UP0, UPT, UR4, 0x2, UPT ;  /* 0x000000020400788c */ /* 0x000fc8000bf05270 */
[----:B------:R-:W-:Y:S02]  /*4800*/  USEL UR5, URZ, 0x1, UP0 ;  /* 0x00000001ff057887 */ /* 0x000fe40008000000 */
[----:B------:R-:W-:-:S04]  /*4810*/  USEL UR25, UR4, URZ, UP0 ;  /* 0x000000ff04197287 */ /* 0x000fc80008000000 */
[----:B------:R-:W-:Y:S01]  /*4820*/  LOP3.LUT R8, R8, UR5, RZ, 0x3c, !PT ;  /* 0x0000000508087c12 */ /* 0x000fe2000f8e3cff */
[----:B------:R-:W-:Y:S07]  /*4830*/  @P3 BRA `(.L_x_73) ;  /* 0xfffffff800903947 */ /* 0x000fee000383ffff */
[----:B---3--:R-:W2:Y:S01]  /*4840*/  S2UR UR8, SR_CgaCtaId ;  /* 0x00000000000879c3 */ /* 0x008ea20000008800 */
[----:B------:R-:W-:Y:S01]  /*4850*/  ELECT P0, URZ, PT ;  /* 0x0000000000ff782f */ /* 0x000fe20003800000 */
[----:B------:R-:W-:Y:S01]  /*4860*/  HFMA2 R0, -RZ, RZ, 0, 5.9604644775390625e-08 ;  /* 0x00000001ff007431 */ /* 0x000fe200000001ff */
[----:B------:R-:W-:-:S05]  /*4870*/  UMOV UR4, 0x40 ;  /* 0x0000004000047882 */ /* 0x000fca0000000000 */
[----:B------:R-:W-:Y:S01]  /*4880*/  UVIRTCOUNT.DEALLOC.SMPOOL 0x80 ;  /* 0x000000800000784c */ /* 0x000fe20000000000 */
[----:B------:R-:W-:Y:S02]  /*4890*/  UISETP.NE.AND UP0, UPT, UR41, URZ, UPT ;  /* 0x000000ff2900728c */ /* 0x000fe4000bf05270 */
[----:B--2---:R-:W-:-:S09]  /*48a0*/  ULEA UR8, UR8, UR4, 0x18 ;  /* 0x0000000408087291 */ /* 0x004fd2000f8ec0ff */
[----:B------:R2:W-:Y:S01]  /*48b0*/  @P0 STS.U8 [UR8+0x1c], R0 ;  /* 0x00001c00ff000988 */ /* 0x0005e20008000008 */
[----:B------:R-:W-:Y:S05]  /*48c0*/  BRA.U UP0, `(.L_x_74) ;  /* 0x0000000100587547 */ /* 0x000fea000b800000 */
[----:B------:R-:W-:Y:S01]  /*48d0*/  UIADD3 UR5, UPT, UPT, UR21, 0xf0, URZ ;  /* 0x000000f015057890 */ /* 0x000fe2000fffe0ff */
[----:B-1----:R-:W-:-:S03]  /*48e0*/  SHF.L.U32 R5, R8, 0x1f, RZ ;  /* 0x0000001f08057819 */ /* 0x002fc600000006ff */
[----:B------:R-:W-:-:S09]  /*48f0*/  ULEA UR4, UR25, UR5, 0x3 ;  /* 0x0000000519047291 */ /* 0x000fd2000f8e18ff */
[----:B------:R-:W1:Y:S02]  /*4900*/  SYNCS.PHASECHK.TRANS64.TRYWAIT P0, [UR4], R5 ;  /* 0x00000005ff0075a7 */ /* 0x000e640008001104 */
[----:B-1----:R-:W-:Y:S05]  /*4910*/  @!P0 BRA `(.L_x_75) ;  /* 0x0000006c00788947 */ /* 0x002fea0003800000 */
.L_x_176:
[----:B------:R-:W-:-:S04]  /*4920*/  UIADD3 UR4, UPT, UPT, UR25, 0x1, URZ ;  /* 0x0000000119047890 */ /* 0x000fc8000fffe0ff */
[----:B------:R-:W-:-:S04]  /*4930*/  UISETP.NE.AND UP1, UPT, UR4, 0x2, UPT ;  /* 0x000000020400788c */ /* 0x000fc8000bf25270 */
[----:B------:R-:W-:Y:S02]  /*4940*/  USEL UR6, URZ, 0x1, UP1 ;  /* 0x00000001ff067887 */ /* 0x000fe40008800000 */
[----:B------:R-:W-:-:S04]  /*4950*/  USEL UR4, UR4, URZ, UP1 ;  /* 0x000000ff04047287 */ /* 0x000fc80008800000 */
[----:B------:R-:W-:Y:S01]  /*4960*/  ULEA UR4, UR4, UR5, 0x3 ;  /* 0x0000000504047291 */ /* 0x000fe2000f8e18ff */
[----:B-1----:R-:W-:-:S04]  /*4970*/  LOP3.LUT R5, R8, UR6, RZ, 0x3c, !PT ;  /* 0x0000000608057c12 */ /* 0x002fc8000f8e3cff */
[----:B------:R-:W-:Y:S01]  /*4980*/  SHF.L.U32 R5, R5, 0x1f, RZ ;  /* 0x0000001f05057819 */ /* 0x000fe200000006ff */
[----:B--2---:R-:W-:-:S04]  /*4990*/  IMAD.U32 R0, RZ, RZ, UR4 ;  /* 0x00000004ff007e24 */ /* 0x004fc8000f8e00ff */
[----:B------:R1:W2:Y:S03]  /*49a0*/  SYNCS.PHASECHK.TRANS64.TRYWAIT P0, [R0+URZ], R5 ;  /* 0x00000005000075a7 */ /* 0x0002a600080011ff */
[----:B--2---:R-:W-:Y:S05]  /*49b0*/  @!P0 NANOSLEEP.SYNCS 0x989680 ;  /* 0x009896800000895d */ /* 0x004fea0003900000 */
[----:B------:R-:W2:Y:S02]  /*49c0*/  @!P0 SYNCS.PHASECHK.TRANS64 P0, [R0+URZ], R5 ;  /* 0x00000005000085a7 */ /* 0x000ea400080010ff */
[----:B--2---:R-:W-:Y:S05]  /*49d0*/  @P0 BRA `(.L_x_76) ;  /* 0x0000000000200947 */ /* 0x004fea0003800000 */
.L_x_77:
[----:B--2---:R2:W3:Y:S02]  /*49e0*/  SYNCS.PHASECHK.TRANS64.TRYWAIT P0, [R0+URZ], R5 ;  /* 0x00000005000075a7 */ /* 0x0044e400080011ff */
[----:B---3--:R-:W-:Y:S05]  /*49f0*/  @!P0 NANOSLEEP.SYNCS 0x989680 ;  /* 0x009896800000895d */ /* 0x008fea0003900000 */
[----:B------:R-:W3:Y:S02]  /*4a00*/  @!P0 SYNCS.PHASECHK.TRANS64 P0, [R0+URZ], R5 ;  /* 0x00000005000085a7 */ /* 0x000ee400080010ff */
[----:B---3--:R-:W-:Y:S05]  /*4a10*/  @!P0 BRA `(.L_x_77) ;  /* 0xfffffffc00f08947 */ /* 0x008fea000383ffff */
[----:B------:R-:W-:Y:S05]  /*4a20*/  BRA `(.L_x_76) ;  /* 0x00000000000c7947 */ /* 0x000fea0003800000 */
.L_x_74:
[----:B------:R-:W-:-:S04]  /*4a30*/  UIADD3 UR4, UPT, UPT, UR21, 0x100, URZ ;  /* 0x0000010015047890 */ /* 0x000fc8000fffe0ff */
[----:B------:R-:W-:-:S09]  /*4a40*/  UPRMT UR4, UR40, 0x654, UR4 ;  /* 0x0000065428047896 */ /* 0x000fd20008000004 */
[----:B------:R-:W-:Y:S03]  /*4a50*/  SYNCS.ARRIVE.TRANS64.RED.A1T0 RZ, [UR4], RZ ;  /* 0x000000ffffff79a7 */ /* 0x000fe60008100404 */
.L_x_76:
[----:B-12---:R-:W-:Y:S01]  /*4a60*/  SHF.L.U32 R5, RZ, 0x1f, RZ ;  /* 0x0000001fff057819 */ /* 0x006fe200000006ff */
[----:B------:R-:W-:Y:S01]  /*4a70*/  UIADD3 UR4, UPT, UPT, UR21, 0x100, URZ ;  /* 0x0000010015047890 */ /* 0x000fe2000fffe0ff */
[----:B------:R-:W-:Y:S02]  /*4a80*/  PLOP3.LUT P0, PT, PT, PT, UP0, 0x80, 0x8 ;  /* 0x000000000008781c */ /* 0x000fe40003f0f008 */
[----:B------:R-:W1:Y:S02]  /*4a90*/  SYNCS.PHASECHK.TRANS64.TRYWAIT P1, [UR21+0x100], R5 ;  /* 0x00010005ff0075a7 */ /* 0x000e640008021115 */
[----:B-1----:R-:W-:Y:S09]  /*4aa0*/  @!P1 BRA `(.L_x_78) ;  /* 0x0000006c002c9947 */ /* 0x002ff20003800000 */
.L_x_178:
[----:B------:R-:W-:Y:S01]  /*4ab0*/  @!UP0 UPRMT UR4, UR40, 0x654, UR4 ;  /* 0x0000065428048896 */ /* 0x000fe20008000004 */
[----:B------:R-:W-:Y:S01]  /*4ac0*/  LOP3.LUT R2, R3, 0xffff, RZ, 0xc0, !PT ;  /* 0x0000ffff03027812 */ /* 0x000fe200078ec0ff */
[----:B------:R-:W-:Y:S02]  /*4ad0*/  IMAD.MOV.U32 R3, RZ, RZ, 0xffff ;  /* 0x0000ffffff037424 */ /* 0x000fe400078e00ff */
[----:B-1----:R-:W-:Y:S01]  /*4ae0*/  IMAD.MOV.U32 R5, RZ, RZ, 0x1 ;  /* 0x00000001ff057424 */ /* 0x002fe200078e00ff */
[----:B------:R-:W-:-:S04]  /*4af0*/  SHF.R.U32.HI R2, RZ, 0x5, R2 ;  /* 0x00000005ff027819 */ /* 0x000fc80000011602 */
[----:B------:R-:W-:Y:S01]  /*4b00*/  @!P0 SYNCS.ARRIVE.TRANS64.RED.A1T0 RZ, [UR4], RZ ;  /* 0x000000ffffff89a7 */ /* 0x000fe20008100404 */
[----:B------:R-:W-:Y:S01]  /*4b10*/  NOP ;  /* 0x0000000000007918 */ /* 0x000fe20000000000 */
[----:B------:R-:W1:Y:S01]  /*4b20*/  LDS R0, [UR8+0x14] ;  /* 0x00001408ff007984 */ /* 0x000e620008000800 */
[-C--:B------:R-:W-:Y:S02]  /*4b30*/  SHF.L.U32 R3, R3, R2.reuse, RZ ;  /* 0x0000000203037219 */ /* 0x080fe400000006ff */
[----:B------:R-:W-:Y:S02]  /*4b40*/  SHF.L.U32 R5, R5, R2, RZ ;  /* 0x0000000205057219 */ /* 0x000fe400000006ff */
[----:B-1----:R-:W-:-:S04]  /*4b50*/  LOP3.LUT R0, R0, R3, RZ, 0xc0, !PT ;  /* 0x0000000300007212 */ /* 0x002fc800078ec0ff */
[----:B------:R-:W-:-:S13]  /*4b60*/  ISETP.NE.AND P0, PT, R0, R3, PT ;  /* 0x000000030000720c */ /* 0x000fda0003f05270 */
[----:B------:R-:W-:Y:S05]  /*4b70*/  @P0 BRA `(.L_x_79) ;  /* 0x00000000005c0947 */ /* 0x000fea0003800000 */
[----:B------:R-:W1:Y:S02]  /*4b80*/  LDS R0, [UR8+0x18] ;  /* 0x00001808ff007984 */ /* 0x000e640008000800 */
[----:B-1----:R-:W-:-:S04]  /*4b90*/  LOP3.LUT R0, R0, R5, RZ, 0xc0, !PT ;  /* 0x0000000500007212 */ /* 0x002fc800078ec0ff */
[----:B------:R-:W-:-:S13]  /*4ba0*/  ISETP.NE.AND P0, PT, R0, R5, PT ;  /* 0x000000050000720c */ /* 0x000fda0003f05270 */
[----:B------:R-:W-:Y:S05]  /*4bb0*/  @P0 BRA `(.L_x_80) ;  /* 0x0000000000400947 */ /* 0x000fea0003800000 */
[----:B------:R-:W-:Y:S01]  /*4bc0*/  R2UR UR4, R3 ;  /* 0x00000000030472ca */ /* 0x000fe200000e0000 */
[----:B------:R-:W1:Y:S01]  /*4bd0*/  S2R R2, SR_LANEID ;  /* 0x0000000000027919 */ /* 0x000e620000000000 */
[----:B------:R-:W-:-:S04]  /*4be0*/  LOP3.LUT R5, RZ, R5, RZ, 0x33, !PT ;  /* 0x00000005ff057212 */ /* 0x000fc800078e33ff */
[----:B------:R-:W2:Y:S07]  /*4bf0*/  REDUX UR6, R5 ;  /* 0x00000000050673c4 */ /* 0x000eae0000000000 */
[----:B------:R-:W-:-:S03]  /*4c00*/  ULOP3.LUT UR5, URZ, UR4, URZ, 0x33, !UPT ;  /* 0x00000004ff057292 */ /* 0x000fc6000f8e33ff */
[----:B------:R-:W-:Y:S02]  /*4c10*/  VOTEU.ANY UR4, UPT, PT ;  /* 0x0000000000047886 */ /* 0x000fe400038e0100 */
[----:B------:R-:W-:Y:S01]  /*4c20*/  UFLO.U32 UR4, UR4 ;  /* 0x00000004000472bd */ /* 0x000fe200080e0000 */
[----:B------:R-:W-:-:S04]  /*4c30*/  IMAD.U32 R0, RZ, RZ, UR5 ;  /* 0x00000005ff007e24 */ /* 0x000fc8000f8e00ff */
[----:B------:R-:W3:Y:S02]  /*4c40*/  REDUX UR7, R0 ;  /* 0x00000000000773c4 */ /* 0x000ee40000000000 */
[----:B------:R1:W-:Y:S02]  /*4c50*/  UTCATOMSWS.AND URZ, UR5 ;  /* 0x0000000500ff79e3 */ /* 0x0003e40008000000 */
[----:B-1----:R-:W-:Y:S01]  /*4c60*/  ISETP.EQ.U32.AND P0, PT, R2, UR4, PT ;  /* 0x0000000402007c0c */ /* 0x002fe2000bf02070 */
[----:B--2---:R-:W-:Y:S02]  /*4c70*/  IMAD.U32 R2, RZ, RZ, UR6 ;  /* 0x00000006ff027e24 */ /* 0x004fe4000f8e00ff */
[----:B---3--:R-:W-:-:S10]  /*4c80*/  IMAD.U32 R3, RZ, RZ, UR7 ;  /* 0x00000007ff037e24 */ /* 0x008fd4000f8e00ff */
[----:B------:R1:W-:Y:S04]  /*4c90*/  @P0 ATOMS.AND RZ, [UR8+0x14], R3 ;  /* 0x00001403ffff098c */ /* 0x0003e8000a800008 */
[----:B------:R1:W-:Y:S01]  /*4ca0*/  @P0 ATOMS.AND RZ, [UR8+0x18], R2 ;  /* 0x00001802ffff098c */ /* 0x0003e2000a800008 */
[----:B------:R-:W-:Y:S05]  /*4cb0*/  BRA `(.L_x_81) ;  /* 0x0000000000147947 */ /* 0x000fea0003800000 */
.L_x_80:
[----:B------:R-:W-:Y:S02]  /*4cc0*/  MOV R2, 0x4ce0 ;  /* 0x00004ce000027802 */ /* 0x000fe40000000f00 */
[----:B----45:R-:W-:Y:S05]  /*4cd0*/  CALL.REL.NOINC `($__internal_0_$__cuda_sm10x_tcgen05_guardrail_trap_col_being_dealloced_not_returned_by_alloc) ;  /* 0x0000007000107944 */ /* 0x030fea0003c00000 */
[----:B------:R-:W-:Y:S05]  /*4ce0*/  BRA `(.L_x_81) ;  /* 0x0000000000087947 */ /* 0x000fea0003800000 */
.L_x_79:
[----:B------:R-:W-:Y:S02]  /*4cf0*/  MOV R2, 0x4d10 ;  /* 0x00004d1000027802 */ /* 0x000fe40000000f00 */
[----:B----45:R-:W-:Y:S05]  /*4d00*/  CALL.REL.NOINC `($__internal_2_$__cuda_sm10x_tcgen05_guardrail_trap_unallocated_columns_being_dealloced) ;  /* 0x00000070001c7944 */ /* 0x030fea0003c00000 */
.L_x_81:
[----:B------:R-:W-:Y:S01]  /*4d10*/  NOP ;  /* 0x0000000000007918 */ /* 0x000fe20000000000 */
[----:B------:R-:W-:Y:S05]  /*4d20*/  EXIT ;  /* 0x000000000000794d */ /* 0x000fea0003800000 */
.L_x_53:
[----:B------:R-:W2:Y:S01]  /*4d30*/  LDCU UR5, c[0x0][0x384] ;  /* 0x00007080ff0577ac */ /* 0x000ea20008000800 */
[----:B------:R-:W-:Y:S02]  /*4d40*/  UISETP.NE.OR UP0, UPT, UR18, 0x3, !UP3 ;  /* 0x000000031200788c */ /* 0x000fe4000df05670 */
[----:B--2---:R-:W-:-:S07]  /*4d50*/  UIADD3 UR5, UPT, UPT, UR5, 0x7f, URZ ;  /* 0x0000007f05057890 */ /* 0x004fce000fffe0ff */
[----:B------:R-:W-:Y:S05]  /*4d60*/  BRA.U UP0, `(.L_x_82) ;  /* 0x0000001500fc7547 */ /* 0x000fea000b800000 */
[----:B------:R-:W2:Y:S01]  /*4d70*/  LDCU UR54, c[0x0][0x388] ;  /* 0x00007100ff3677ac */ /* 0x000ea20008000800 */
[----:B------:R-:W3:Y:S01]  /*4d80*/  S2UR UR10, SR_CgaCtaId ;  /* 0x00000000000a79c3 */ /* 0x000ee20000008800 */
[----:B------:R-:W-:Y:S01]  /*4d90*/  IMAD.MOV.U32 R10, RZ, RZ, 0x1 ;  /* 0x00000001ff0a7424 */ /* 0x000fe200078e00ff */
[----:B------:R-:W-:Y:S01]  /*4da0*/  USHF.R.S32.HI UR4, URZ, 0x1f, UR5 ;  /* 0x0000001fff047899 */ /* 0x000fe20008011405 */
[----:B------:R-:W-:Y:S01]  /*4db0*/  IMAD.MOV.U32 R8, RZ, RZ, RZ ;  /* 0x000000ffff087224 */ /* 0x000fe200078e00ff */
[----:B------:R-:W4:Y:S04]  /*4dc0*/  LDCU UR41, c[0x0][0x370] ;  /* 0x00006e00ff2977ac */ /* 0x000f280008000800 */
[----:B------:R-:W1:Y:S01]  /*4dd0*/  LDC.64 R14, c[0x0][0x348] ;  /* 0x0000d200ff0e7b82 */ /* 0x000e620000000a00 */
[----:B------:R-:W-:Y:S01]  /*4de0*/  ULEA.HI UR4, UR4, UR5, URZ, 0x7 ;  /* 0x0000000504047291 */ /* 0x000fe2000f8f38ff */
[----:B------:R-:W4:Y:S03]  /*4df0*/  LDCU.128 UR32, c[0x0][0xc10] ;  /* 0x00018200ff2077ac */ /* 0x000f260008000c00 */
[----:B------:R-:W-:Y:S01]  /*4e00*/  USHF.R.S32.HI UR27, URZ, 0x7, UR4 ;  /* 0x00000007ff1b7899 */ /* 0x000fe20008011404 */
[----:B--2---:R-:W-:Y:S01]  /*4e10*/  IMAD.U32 R0, RZ, RZ, UR54 ;  /* 0x00000036ff007e24 */ /* 0x004fe2000f8e00ff */
[----:B------:R-:W2:Y:S04]  /*4e20*/  LDCU UR40, c[0x0][0x374] ;  /* 0x00006e80ff2877ac */ /* 0x000ea80008000800 */
[----:B------:R-:W-:Y:S01]  /*4e30*/  IMAD.U32 R3, RZ, RZ, UR27 ;  /* 0x0000001bff037e24 */ /* 0x000fe2000f8e00ff */
[----:B------:R-:W-:Y:S01]  /*4e40*/  IABS R0, R0 ;  /* 0x0000000000007213 */ /* 0x000fe20000000000 */
[----:B------:R-:W4:Y:S03]  /*4e50*/  LDCU.64 UR4, c[0x0][0x988] ;  /* 0x00013100ff0477ac */ /* 0x000f260008000a00 */
[----:B------:R-:W-:Y:S01]  /*4e60*/  IABS R2, R3 ;  /* 0x0000000300027213 */ /* 0x000fe20000000000 */
[----:B------:R-:W2:Y:S01]  /*4e70*/  LDCU.64 UR30, c[0x0][0x990] ;  /* 0x00013200ff1e77ac */ /* 0x000ea20008000a00 */
[----:B------:R-:W-:-:S02]  /*4e80*/  R2UR UR25, R0 ;  /* 0x00000000001972ca */ /* 0x000fc400000e0000 */
[----:B------:R-:W-:Y:S01]  /*4e90*/  R2UR UR26, R2 ;  /* 0x00000000021a72ca */ /* 0x000fe200000e0000 */
[----:B------:R-:W-:Y:S01]  /*4ea0*/  UMOV UR20, 0x400 ;  /* 0x0000040000147882 */ /* 0x000fe20000000000 */
[----:B------:R-:W1:Y:S01]  /*4eb0*/  LDCU UR17, c[0x0][0xc0c] ;  /* 0x00018180ff1177ac */ /* 0x000e620008000800 */
[----:B---3--:R-:W-:Y:S01]  /*4ec0*/  ULEA UR20, UR10, UR20, 0x18 ;  /* 0x000000140a147291 */ /* 0x008fe2000f8ec0ff */
[----:B------:R-:W3:Y:S07]  /*4ed0*/  LDCU UR56, c[0x0][0xc20] ;  /* 0x00018400ff3877ac */ /* 0x000eee0008000800 */
[----:B------:R-:W2:Y:S01]  /*4ee0*/  I2F.RP R4, UR25 ;  /* 0x0000001900047d06 */ /* 0x000ea20008209400 */
[----:B----4-:R-:W-:Y:S01]  /*4ef0*/  UISETP.NE.U32.AND UP0, UPT, UR4, URZ, UPT ;  /* 0x000000ff0400728c */ /* 0x010fe2000bf05070 */
[----:B------:R-:W4:Y:S01]  /*4f00*/  LDCU UR4, c[0x0][0xc30] ;  /* 0x00018600ff0477ac */ /* 0x000f220008000800 */
[----:B------:R-:W4:Y:S05]  /*4f10*/  LDCU UR29, c[0x0][0x38c] ;  /* 0x00007180ff1d77ac */ /* 0x000f2a0008000800 */
[----:B------:R-:W3:Y:S01]  /*4f20*/  I2F.RP R2, UR26 ;  /* 0x0000001a00027d06 */ /* 0x000ee20008209400 */
[----:B------:R-:W-:-:S02]  /*4f30*/  UISETP.NE.AND.EX UP0, UPT, UR5, URZ, UPT, UP0 ;  /* 0x000000ff0500728c */ /* 0x000fc4000bf05300 */
[----:B------:R-:W-:Y:S02]  /*4f40*/  UIADD3 UR48, UPT, UPT, UR20, 0x98, URZ ;  /* 0x0000009814307890 */ /* 0x000fe4000fffe0ff */
[----:B------:R-:W-:-:S03]  /*4f50*/  UIADD3 UR38, UPT, UPT, UR20, 0x80, URZ ;  /* 0x0000008014267890 */ /* 0x000fc6000fffe0ff */
[----:B--2---:R-:W2:Y:S01]  /*4f60*/  MUFU.RCP R0, R4 ;  /* 0x0000000400007308 */ /* 0x004ea20000001000 */
[----:B------:R-:W-:Y:S02]  /*4f70*/  UIADD3 UR37, UPT, UPT, UR20, 0x88, URZ ;  /* 0x0000008814257890 */ /* 0x000fe4000fffe0ff */
[----:B------:R-:W-:Y:S02]  /*4f80*/  UIADD3 UR36, UPT, UPT, UR20, 0x90, URZ ;  /* 0x0000009014247890 */ /* 0x000fe4000fffe0ff */
[----:B------:R-:W-:Y:S02]  /*4f90*/  UPRMT UR48, UR10, 0x654, UR48 ;  /* 0x000006540a307896 */ /* 0x000fe40008000030 */
[----:B------:R-:W-:Y:S01]  /*4fa0*/  UPRMT UR52, UR10, 0x654, UR38 ;  /* 0x000006540a347896 */ /* 0x000fe20008000026 */
[----:B---3--:R-:W3:Y:S01]  /*4fb0*/  MUFU.RCP R2, R2 ;  /* 0x0000000200027308 */ /* 0x008ee20000001000 */
[----:B------:R-:W-:Y:S02]  /*4fc0*/  UPRMT UR51, UR10, 0x654, UR37 ;  /* 0x000006540a337896 */ /* 0x000fe40008000025 */
[----:B------:R-:W-:-:S02]  /*4fd0*/  UPRMT UR49, UR10, 0x654, UR36 ;  /* 0x000006540a317896 */ /* 0x000fc40008000024 */
[----:B------:R-:W-:Y:S02]  /*4fe0*/  UIMAD.WIDE.U32 UR12, UR41, UR32, URZ ;  /* 0x00000020290c72a5 */ /* 0x000fe4000f8e00ff */
[----:B------:R-:W-:Y:S01]  /*4ff0*/  UIMAD.WIDE.U32 UR14, UR40, UR35, URZ ;  /* 0x00000023280e72a5 */ /* 0x000fe2000f8e00ff */
[----:B--2---:R-:W-:Y:S01]  /*5000*/  VIADD R0, R0, 0xffffffe ;  /* 0x0ffffffe00007836 */ /* 0x004fe20000000000 */
[----:B------:R-:W-:Y:S01]  /*5010*/  UMOV UR8, URZ ;  /* 0x000000ff00087c82 */ /* 0x000fe20008000000 */
[----:B------:R-:W-:Y:S02]  /*5020*/  UP2UR UR53, UPR, URZ, 0x1 ;  /* 0x00000001ff357883 */ /* 0x000fe40008000000 */
[----:B------:R-:W-:Y:S02]  /*5030*/  UISETP.NE.AND UP0, UPT, UR39, 0x1, UPT ;  /* 0x000000012700788c */ /* 0x000fe4000bf05270 */
[----:B------:R-:W2:Y:S01]  /*5040*/  F2I.FTZ.U32.TRUNC.NTZ R0, R0 ;  /* 0x0000000000007305 */ /* 0x000ea2000021f000 */
[----:B------:R-:W-:Y:S01]  /*5050*/  UISETP.NE.U32.AND UP0, UPT, UR30, URZ, UPT ;  /* 0x000000ff1e00728c */ /* 0x000fe2000bf05070 */
[----:B---3--:R-:W-:Y:S01]  /*5060*/  VIADD R2, R2, 0xffffffe ;  /* 0x0ffffffe02027836 */ /* 0x008fe20000000000 */
[----:B------:R-:W-:-:S02]  /*5070*/  UIADD3 UR46, UPT, UPT, UR20, 0xd8, URZ ;  /* 0x000000d8142e7890 */ /* 0x000fc4000fffe0ff */
[----:B------:R-:W-:Y:S02]  /*5080*/  UISETP.GE.AND UP3, UPT, UR39, 0x1, UPT ;  /* 0x000000012700788c */ /* 0x000fe4000bf66270 */
[----:B------:R-:W-:Y:S01]  /*5090*/  UISETP.NE.AND.EX UP5, UPT, UR31, URZ, UPT, UP0 ;  /* 0x000000ff1f00728c */ /* 0x000fe2000bfa5300 */
[----:B------:R-:W3:Y:S01]  /*50a0*/  F2I.FTZ.U32.TRUNC.NTZ R2, R2 ;  /* 0x0000000200027305 */ /* 0x000ee2000021f000 */
[----:B------:R-:W-:Y:S01]  /*50b0*/  UMOV UR45, UR13 ;  /* 0x0000000d002d7c82 */ /* 0x000fe20008000000 */
[----:B------:R-:W-:Y:S01]  /*50c0*/  UMOV UR44, UR15 ;  /* 0x0000000f002c7c82 */ /* 0x000fe20008000000 */
[----:B-1----:R-:W-:Y:S02]  /*50d0*/  UISETP.NE.AND UP3, UPT, UR17, 0x1, UPT ;  /* 0x000000011100788c */ /* 0x002fe4000bf65270 */
[----:B------:R-:W-:Y:S01]  /*50e0*/  UISETP.NE.AND UP0, UPT, UR34, 0x1, UPT ;  /* 0x000000012200788c */ /* 0x000fe2000bf05270 */
[----:B--2---:R-:W-:Y:S01]  /*50f0*/  R2UR UR7, R0 ;  /* 0x00000000000772ca */ /* 0x004fe200000e0000 */
[----:B------:R-:W-:Y:S01]  /*5100*/  UPLOP3.LUT UP2, UPT, UPT, UPT, UPT, 0x40, 0x4 ;  /* 0x000000000004789c */ /* 0x000fe20003f4e870 */
[----:B------:R-:W-:Y:S01]  /*5110*/  IABS R0, R3 ;  /* 0x0000000300007213 */ /* 0x000fe20000000000 */
[----:B------:R-:W1:Y:S04]  /*5120*/  LDCU.64 UR18, c[0x0][0xc28] ;  /* 0x00018500ff1277ac */ /* 0x000e680008000a00 */
[----:B------:R-:W-:Y:S01]  /*5130*/  IMAD.MOV R0, RZ, RZ, -R0 ;  /* 0x000000ffff007224 */ /* 0x000fe200078e0a00 */
[----:B---3--:R-:W-:Y:S01]  /*5140*/  R2UR UR9, R2 ;  /* 0x00000000020972ca */ /* 0x008fe200000e0000 */
[----:B------:R-:W-:Y:S01]  /*5150*/  IMAD.MOV.U32 R2, RZ, RZ, 0x2000 ;  /* 0x00002000ff027424 */ /* 0x000fe200078e00ff */
[----:B------:R-:W-:-:S02]  /*5160*/  UPRMT UR46, URZ, 0x654, UR46 ;  /* 0x00000654ff2e7896 */ /* 0x000fc4000800002e */
[----:B------:R-:W-:Y:S01]  /*5170*/  R2UR UR47, R0 ;  /* 0x00000000002f72ca */ /* 0x000fe200000e0000 */
[----:B------:R-:W-:Y:S02]  /*5180*/  UIADD3 UR5, UPT, UPT, URZ, -UR7, URZ ;  /* 0x80000007ff057290 */ /* 0x000fe4000fffe0ff */
[----:B------:R-:W-:Y:S02]  /*5190*/  USHF.R.U32.HI UR45, URZ, UR33, UR45 ;  /* 0x00000021ff2d7299 */ /* 0x000fe4000801162d */
[----:B------:R-:W-:Y:S02]  /*51a0*/  UIMAD UR5, UR5, UR25, URZ ;  /* 0x00000019050572a4 */ /* 0x000fe4000f8e02ff */
[----:B------:R-:W-:Y:S02]  /*51b0*/  USHF.R.U32.HI UR44, URZ, UR56, UR44 ;  /* 0x00000038ff2c7299 */ /* 0x000fe4000801162c */
[----:B------:R-:W-:Y:S02]  /*51c0*/  UIADD3 UR6, UPT, UPT, URZ, -UR9, URZ ;  /* 0x80000009ff067290 */ /* 0x000fe4000fffe0ff */
[----:B----4-:R-:W-:-:S02]  /*51d0*/  UISETP.NE.AND UP4, UPT, UR4, 0x1, UPT ;  /* 0x000000010400788c */ /* 0x010fc4000bf85270 */
[----:B------:R-:W-:Y:S02]  /*51e0*/  UIMAD UR10, UR6, UR26, URZ ;  /* 0x0000001a060a72a4 */ /* 0x000fe4000f8e02ff */
[----:B------:R-:W-:Y:S01]  /*51f0*/  UISETP.NE.AND UP3, UPT, UR54, URZ, UPT ;  /* 0x000000ff3600728c */ /* 0x000fe2000bf65270 */
[----:B------:R-:W-:Y:S01]  /*5200*/  UMOV UR6, URZ ;  /* 0x000000ff00067c82 */ /* 0x000fe20008000000 */
[----:B------:R-:W-:Y:S02]  /*5210*/  UIMAD.WIDE.U32 UR8, UR9, UR10, UR8 ;  /* 0x0000000a090872a5 */ /* 0x000fe4000f8e0008 */
[----:B------:R-:W-:Y:S02]  /*5220*/  UIMAD.WIDE.U32 UR42, UR7, UR5, UR6 ;  /* 0x00000005072a72a5 */ /* 0x000fe4000f8e0006 */
[----:B------:R-:W-:Y:S02]  /*5230*/  UISETP.NE.AND UP0, UPT, UR29, URZ, UPT ;  /* 0x000000ff1d00728c */ /* 0x000fe4000bf05270 */
[----:B------:R-:W-:-:S03]  /*5240*/  UISETP.NE.AND UP6, UPT, UR27, URZ, UPT ;  /* 0x000000ff1b00728c */ /* 0x000fc6000bfc5270 */
[----:B------:R-:W-:Y:S01]  /*5250*/  UMOV UR42, UR43 ;  /* 0x0000002b002a7c82 */ /* 0x000fe20008000000 */
[----:B-1----:R-:W-:-:S07]  /*5260*/  UMOV UR43, UR9 ;  /* 0x00000009002b7c82 */ /* 0x002fce0008000000 */
.L_x_93:
[----:B------:R-:W-:Y:S04]  /*5270*/  SHF.L.U32 R3, R8, 0x1f, RZ ;  /* 0x0000001f08037819 */ /* 0x000fe800000006ff */
[----:B-1----:R-:W1:Y:S02]  /*5280*/  SYNCS.PHASECHK.TRANS64.TRYWAIT P0, [UR20+0xd0], R3 ;  /* 0x0000d003ff0075a7 */ /* 0x002e640008001114 */
[----:B-1----:R-:W-:Y:S05]  /*5290*/  @!P0 BRA `(.L_x_83) ;  /* 0x0000006400488947 */ /* 0x002fea0003800000 */
.L_x_180:
[----:B------:R-:W2:Y:S01]  /*52a0*/  LDS.128 R4, [UR20+0x110] ;  /* 0x00011014ff047984 */ /* 0x000ea20008000c00 */
[----:B------:R-:W-:Y:S01]  /*52b0*/  UISETP.GE.AND UP0, UPT, UR39, 0x1, UPT ;  /* 0x000000012700788c */ /* 0x000fe2000bf06270 */
[----:B------:R-:W-:Y:S01]  /*52c0*/  @!PT LDS RZ, [RZ] ;  /* 0x00000000fffff984 */ /* 0x000fe20000000800 */
[----:B------:R-:W-:Y:S01]  /*52d0*/  @!PT LDS RZ, [RZ] ;  /* 0x00000000fffff984 */ /* 0x000fe20000000800 */
[----:B------:R-:W-:Y:S01]  /*52e0*/  @!PT LDS RZ, [RZ] ;  /* 0x00000000fffff984 */ /* 0x000fe20000000800 */
[----:B------:R-:W-:Y:S01]  /*52f0*/  @!PT LDS RZ, [RZ] ;  /* 0x00000000fffff984 */ /* 0x000fe20000000800 */
[----:B------:R3:W-:Y:S06]  /*5300*/  MEMBAR.ALL.CTA ;  /* 0x0000000000007992 */ /* 0x0007ec0000008000 */
[----:B---3--:R-:W3:Y:S02]  /*5310*/  FENCE.VIEW.ASYNC.S ;  /* 0x00000000000073c6 */ /* 0x008ee40000000000 */
[----:B---3--:R-:W-:Y:S01]  /*5320*/  SYNCS.ARRIVE.TRANS64.RED.A1T0 RZ, [UR46], RZ ;  /* 0x000000ffffff79a7 */ /* 0x008fe2000810042e */
[----:B--2---:R-:W-:Y:S11]  /*5330*/  LOP3.LUT P0, RZ, R6, 0x1, RZ, 0xc0, !PT ;  /* 0x0000000106ff7812 */ /* 0x004ff6000780c0ff */
[----:B------:R-:W-:Y:S02]  /*5340*/  @!UPT UIADD3 URZ, UPT, UPT, URZ, URZ, URZ ;  /* 0x000000fffffff290 */ /* 0x000fe4000fffe0ff */
[----:B------:R-:W-:Y:S01]  /*5350*/  VOTEU.ANY UP3, P0 ;  /* 0x0000000000ff7886 */ /* 0x000fe20000060100 */
[----:B------:R-:W-:Y:S11]  /*5360*/  PLOP3.LUT P0, PT, PT, PT, UP3, 0x80, 0x8 ;  /* 0x000000000008781c */ /* 0x000ff60003f0f038 */
[----:B------:R-:W-:Y:S02]  /*5370*/  @!UPT UIADD3 URZ, UPT, UPT, URZ, URZ, URZ ;  /* 0x000000fffffff290 */ /* 0x000fe4000fffe0ff */
[----:B-1----:R-:W-:Y:S02]  /*5380*/  @P0 MOV R3, R4 ;  /* 0x0000000400030202 */ /* 0x002fe40000000f00 */
[----:B------:R-:W-:Y:S02]  /*5390*/  @P0 LOP3.LUT R0, R5, 0xffff, RZ, 0xc0, !PT ;  /* 0x0000ffff05000812 */ /* 0x000fe400078ec0ff */
[----:B------:R-:W-:Y:S02]  /*53a0*/  @P0 R2UR UR5, R3 ;  /* 0x00000000030502ca */ /* 0x000fe400000e0000 */
[----:B------:R-:W-:Y:S11]  /*53b0*/  @P0 R2UR UR4, R0 ;  /* 0x00000000000402ca */ /* 0x000ff600000e0000 */
[----:B------:R-:W-:Y:S02]  /*53c0*/  @UP3 UMOV UR16, UR5 ;  /* 0x0000000500103c82 */ /* 0x000fe40008000000 */
[----:B------:R-:W-:Y:S01]  /*53d0*/  @UP3 UMOV UR15, UR4 ;  /* 0x00000004000f3c82 */ /* 0x000fe20008000000 */
[----:B------:R-:W-:Y:S05]  /*53e0*/  BRA.U !UP0, `(.L_x_84) ;  /* 0x0000000108c07547 */ /* 0x000fea000b800000 */
[----:B------:R-:W-:Y:S02]  /*53f0*/  UIMAD.WIDE.U32 UR8, UR15, UR35, URZ ;  /* 0x000000230f0872a5 */ /* 0x000fe4000f8e00ff */
[----:B------:R-:W-:Y:S02]  /*5400*/  UP2UR UR14, UPR, URZ, 0x4 ;  /* 0x00000004ff0e7883 */ /* 0x000fe40008000000 */
[----:B------:R-:W-:Y:S02]  /*5410*/  UISETP.NE.AND UP2, UPT, UR34, 0x1, UPT ;  /* 0x000000012200788c */ /* 0x000fe4000bf45270 */
[----:B------:R-:W-:Y:S02]  /*5420*/  UIMAD.WIDE.U32 UR10, UR16, UR32, URZ ;  /* 0x00000020100a72a5 */ /* 0x000fe4000f8e00ff */
[----:B------:R-:W-:Y:S02]  /*5430*/  USEL UR4, UR40, UR44, !UP2 ;  /* 0x0000002c28047287 */ /* 0x000fe4000d000000 */
[----:B------:R-:W-:Y:S02]  /*5440*/  UISETP.NE.AND UP0, UPT, UR17, 0x1, UPT ;  /* 0x000000011100788c */ /* 0x000fe4000bf05270 */
[----:B------:R-:W-:Y:S02]  /*5450*/  UP2UR UR24, UPR, URZ, 0x2 ;  /* 0x00000002ff187883 */ /* 0x000fe40008000000 */
[----:B------:R-:W-:Y:S02]  /*5460*/  UISETP.NE.AND UP1, UPT, UR39, 0x1, UPT ;  /* 0x000000012700788c */ /* 0x000fe4000bf25270 */
[----:B------:R-:W-:Y:S02]  /*5470*/  UIMAD.WIDE.U32 UR12, UR4, UR18, URZ ;  /* 0x00000012040c72a5 */ /* 0x000fe4000f8e00ff */
[----:B------:R-:W-:Y:S01]  /*5480*/  USEL UR7, UR41, UR45, !UP0 ;  /* 0x0000002d29077287 */ /* 0x000fe2000c000000 */
[----:B------:R-:W-:Y:S02]  /*5490*/  UMOV UR5, UR9 ;  /* 0x0000000900057c82 */ /* 0x000fe40008000000 */
[----:B------:R-:W-:Y:S02]  /*54a0*/  USHF.R.U32.HI UR6, URZ, UR56, UR5 ;  /* 0x00000038ff067299 */ /* 0x000fe40008011605 */
[----:B------:R-:W-:Y:S02]  /*54b0*/  UIMAD.WIDE.U32 UR22, UR7, UR18, URZ ;  /* 0x00000012071672a5 */ /* 0x000fe4000f8e00ff */
[----:B------:R-:W-:Y:S02]  /*54c0*/  USEL UR6, UR15, UR6, !UP2 ;  /* 0x000000060f067287 */ /* 0x000fe4000d000000 */
[----:B------:R-:W-:Y:S01]  /*54d0*/  UISETP.NE.AND UP2, UPT, UR14, URZ, UPT ;  /* 0x000000ff0e00728c */ /* 0x000fe2000bf45270 */
[----:B------:R-:W-:Y:S01]  /*54e0*/  UMOV UR5, UR11 ;  /* 0x0000000b00057c82 */ /* 0x000fe20008000000 */
[----:B------:R-:W-:Y:S02]  /*54f0*/  UIMAD.WIDE.U32 UR10, UR6, UR18, URZ ;  /* 0x00000012060a72a5 */ /* 0x000fe4000f8e00ff */
[----:B------:R-:W-:Y:S03]  /*5500*/  USHF.R.U32.HI UR8, URZ, UR33, UR5 ;  /* 0x00000021ff087299 */ /* 0x000fe60008011605 */
[----:B------:R-:W-:Y:S02]  /*5510*/  UMOV UR5, UR13 ;  /* 0x0000000d00057c82 */ /* 0x000fe40008000000 */
[----:B------:R-:W-:Y:S03]  /*5520*/  @UP1 USHF.R.U32.HI UR4, URZ, UR19, UR5 ;  /* 0x00000013ff041299 */ /* 0x000fe60008011605 */
[----:B------:R-:W-:Y:S01]  /*5530*/  UMOV UR5, UR23 ;  /* 0x0000001700057c82 */ /* 0x000fe20008000000 */
[----:B------:R-:W-:Y:S02]  /*5540*/  UIMAD UR4, UR39, UR4, URZ ;  /* 0x00000004270472a4 */ /* 0x000fe4000f8e02ff */
[----:B------:R-:W-:Y:S02]  /*5550*/  @UP1 USHF.R.U32.HI UR7, URZ, UR19, UR5 ;  /* 0x00000013ff071299 */ /* 0x000fe40008011605 */
[----:B------:R-:W-:Y:S02]  /*5560*/  USEL UR5, UR16, UR8, !UP0 ;  /* 0x0000000810057287 */ /* 0x000fe4000c000000 */
[----:B------:R-:W-:Y:S02]  /*5570*/  UIMAD UR8, UR39, UR7, URZ ;  /* 0x00000007270872a4 */ /* 0x000fe4000f8e02ff */
[----:B------:R-:W-:Y:S03]  /*5580*/  UISETP.GE.AND UP0, UPT, UR6, UR4, UPT ;  /* 0x000000040600728c */ /* 0x000fe6000bf06270 */
[----:B------:R-:W-:Y:S01]  /*5590*/  UMOV UR4, UR11 ;  /* 0x0000000b00047c82 */ /* 0x000fe20008000000 */
[----:B------:R-:W-:Y:S02]  /*55a0*/  UISETP.GE.OR UP0, UPT, UR5, UR8, UP0 ;  /* 0x000000080500728c */ /* 0x000fe40008706670 */
[----:B------:R-:W-:Y:S02]  /*55b0*/  USHF.R.U32.HI UR4, URZ, UR19, UR4 ;  /* 0x00000013ff047299 */ /* 0x000fe40008011604 */
[----:B------:R-:W-:Y:S02]  /*55c0*/  UIMAD.WIDE.U32 UR8, UR5, UR18, URZ ;  /* 0x00000012050872a5 */ /* 0x000fe4000f8e00ff */
[----:B------:R-:W-:Y:S04]  /*55d0*/  USEL UR10, UR6, UR4, !UP1 ;  /* 0x00000004060a7287 */ /* 0x000fe8000c800000 */
[----:B------:R-:W-:Y:S01]  /*55e0*/  UIADD3 UR11, UPT, UPT, -UR10, URZ, URZ ;  /* 0x000000ff0a0b7290 */ /* 0x000fe2000fffe1ff */
[----:B------:R-:W-:Y:S02]  /*55f0*/  @!UP0 UMOV UR4, UR9 ;  /* 0x0000000900048c82 */ /* 0x000fe40008000000 */
[----:B------:R-:W-:Y:S02]  /*5600*/  @!UP0 USHF.R.U32.HI UR4, URZ, UR19, UR4 ;  /* 0x00000013ff048299 */ /* 0x000fe40008011604 */
[----:B------:R-:W-:Y:S02]  /*5610*/  UIMAD UR8, UR39, UR11, UR6 ;  /* 0x0000000b270872a4 */ /* 0x000fe4000f8e0206 */
[----:B------:R-:W-:Y:S02]  /*5620*/  @!UP0 USEL UR4, UR5, UR4, !UP1 ;  /* 0x0000000405048287 */ /* 0x000fe4000c800000 */
[----:B------:R-:W-:Y:S02]  /*5630*/  UISETP.NE.AND UP1, UPT, UR24, URZ, UPT ;  /* 0x000000ff1800728c */ /* 0x000fe4000bf25270 */
[----:B------:R-:W-:Y:S02]  /*5640*/  @!UP0 UIMAD UR8, UR7, UR8, UR4 ;  /* 0x00000008070882a4 */ /* 0x000fe4000f8e0204 */
[----:B------:R-:W-:Y:S02]  /*5650*/  @!UP0 UIADD3 UR9, UPT, UPT, UR10, -UR4, URZ ;  /* 0x800000040a098290 */ /* 0x000fe4000fffe0ff */
[----:B------:R-:W-:Y:S02]  /*5660*/  UIADD3 UR4, UPT, UPT, -UR5, URZ, URZ ;  /* 0x000000ff05047290 */ /* 0x000fe4000fffe1ff */
[----:B------:R-:W-:Y:S02]  /*5670*/  UIADD3 UR7, UPT, UPT, -UR6, URZ, URZ ;  /* 0x000000ff06077290 */ /* 0x000fe4000fffe1ff */
[----:B------:R-:W-:Y:S02]  /*5680*/  @!UP0 UIMAD UR6, UR9, UR39, UR5 ;  /* 0x00000027090682a4 */ /* 0x000fe4000f8e0205 */
[----:B------:R-:W-:Y:S02]  /*5690*/  UIMAD UR16, UR17, UR4, UR16 ;  /* 0x00000004111072a4 */ /* 0x000fe4000f8e0210 */
[----:B------:R-:W-:Y:S01]  /*56a0*/  UIMAD UR15, UR34, UR7, UR15 ;  /* 0x00000007220f72a4 */ /* 0x000fe2000f8e020f */
[----:B------:R-:W-:Y:S02]  /*56b0*/  @!UP0 UMOV UR5, UR8 ;  /* 0x0000000800058c82 */ /* 0x000fe40008000000 */
[----:B------:R-:W-:Y:S02]  /*56c0*/  UIMAD UR16, UR5, UR17, UR16 ;  /* 0x00000011051072a4 */ /* 0x000fe4000f8e0210 */
[----:B------:R-:W-:Y:S11]  /*56d0*/  UIMAD UR15, UR6, UR34, UR15 ;  /* 0x00000022060f72a4 */ /* 0x000ff6000f8e020f */
[----:B------:R-:W-:Y:S01]  /*56e0*/  @!UPT UIADD3 URZ, UPT, UPT, URZ, URZ, URZ ;  /* 0x000000fffffff290 */ /* 0x000fe2000fffe0ff */
.L_x_84:
[----:B------:R-:W1:Y:S01]  /*56f0*/  @!UP4 LDCU.128 UR8, c[0x0][0xc10] ;  /* 0x00018200ff08c7ac */ /* 0x000e620008000c00 */
[----:B------:R-:W-:Y:S04]  /*5700*/  MOV R0, UR21 ;  /* 0x0000001500007c02 */ /* 0x000fe80008000f00 */
[----:B------:R-:W-:Y:S01]  /*5710*/  IABS R0, R0 ;  /* 0x0000000000007213 */ /* 0x000fe20000000000 */
[----:B------:R-:W2:Y:S01]  /*5720*/  @!UP4 LDCU UR5, c[0x0][0xc0c] ;  /* 0x00018180ff05c7ac */ /* 0x000ea20008000800 */
[----:B-1----:R-:W-:Y:S07]  /*5730*/  UIMAD.WIDE.U32 UR6, UR16, UR8, URZ ;  /* 0x00000008100672a5 */ /* 0x002fee000f8e00ff */
[----:B------:R-:W-:Y:S01]  /*5740*/  @!UP4 UMOV UR4, UR7 ;  /* 0x000000070004cc82 */ /* 0x000fe20008000000 */
[----:B--2---:R-:W-:Y:S02]  /*5750*/  @!UP4 UISETP.NE.AND UP0, UPT, UR5, 0x1, UPT ;  /* 0x000000010500c88c */ /* 0x004fe4000bf05270 */
[----:B------:R-:W-:Y:S02]  /*5760*/  @!UP4 USHF.R.U32.HI UR4, URZ, UR9, UR4 ;  /* 0x00000009ff04c299 */ /* 0x000fe40008011604 */
[----:B------:R-:W-:Y:S02]  /*5770*/  UIMAD.WIDE.U32 UR6, UR15, UR11, URZ ;  /* 0x0000000b0f0672a5 */ /* 0x000fe4000f8e00ff */
[----:B------:R-:W-:Y:S02]  /*5780*/  @!UP4 USEL UR8, UR16, UR4, !UP0 ;  /* 0x000000041008c287 */ /* 0x000fe4000c000000 */
[----:B------:R-:W-:Y:S03]  /*5790*/  @!UP4 UISETP.NE.AND UP0, UPT, UR10, 0x1, UPT ;  /* 0x000000010a00c88c */ /* 0x000fe6000bf05270 */
[----:B------:R-:W-:Y:S02]  /*57a0*/  @!UP4 UMOV UR6, UR7 ;  /* 0x000000070006cc82 */ /* 0x000fe40008000000 */
[----:B------:R-:W1:Y:S02]  /*57b0*/  @!UP4 LDCU UR4, c[0x0][0xc20] ;  /* 0x00018400ff04c7ac */ /* 0x000e640008000800 */
[----:B-1----:R-:W-:Y:S04]  /*57c0*/  @!UP4 USHF.R.U32.HI UR6, URZ, UR4, UR6 ;  /* 0x00000004ff06c299 */ /* 0x002fe80008011606 */
[----:B------:R-:W-:Y:S04]  /*57d0*/  @!UP4 USEL UR6, UR15, UR6, !UP0 ;  /* 0x000000060f06c287 */ /* 0x000fe8000c000000 */
[----:B------:R-:W-:Y:S02]  /*57e0*/  @!UP4 UIADD3 UR4, UPT, UPT, -UR8, UR6, URZ ;  /* 0x000000060804c290 */ /* 0x000fe4000fffe1ff */
[----:B------:R-:W-:Y:S02]  /*57f0*/  @!UP4 UIADD3 UR6, UPT, UPT, UR8, -UR6, URZ ;  /* 0x800000060806c290 */ /* 0x000fe4000fffe0ff */
[----:B------:R-:W-:Y:S02]  /*5800*/  @!UP4 UIMAD UR16, UR4, UR5, UR16 ;  /* 0x000000050410c2a4 */ /* 0x000fe4000f8e0210 */
[----:B------:R-:W-:Y:S01]  /*5810*/  @!UP4 UIMAD UR15, UR6, UR10, UR15 ;  /* 0x0000000a060fc2a4 */ /* 0x000fe2000f8e020f */
[----:B------:R-:W-:Y:S11]  /*5820*/  BRA.U UP2, `(.L_x_85) ;  /* 0x0000000102107547 */ /* 0x000ff6000b800000 */
[----:B------:R-:W-:Y:S04]  /*5830*/  MOV R3, UR55 ;  /* 0x0000003700037c02 */ /* 0x000fe80008000f00 */
[----:B------:R-:W-:Y:S04]  /*5840*/  SHF.L.U32 R12, R3, 0x1f, RZ ;  /* 0x0000001f030c7819 */ /* 0x000fe800000006ff */
[----:B------:R-:W1:Y:S02]  /*5850*/  SYNCS.PHASECHK.TRANS64.TRYWAIT P1, [UR20+0xc8], R12 ;  /* 0x0000c80cff0075a7 */ /* 0x000e640008021114 */
[----:B-1----:R-:W-:Y:S05]  /*5860*/  @!P1 BRA `(.L_x_86) ;  /* 0x0000005c00ec9947 */ /* 0x002fea0003800000 */
.L_x_85:
[----:B------:R-:W-:Y:S01]  /*5870*/  UISETP.NE.AND UP2, UPT, UR54, URZ, UPT ;  /* 0x000000ff3600728c */ /* 0x000fe2000bf45270 */
[----:B------:R-:W-:Y:S01]  /*5880*/  R2UR UR4, R0 ;  /* 0x00000000000472ca */ /* 0x000fe200000e0000 */
[----:B------:R-:W-:Y:S11]  /*5890*/  USHF.L.U32 UR11, UR28, 0x7, URZ ;  /* 0x000000071c0b7899 */ /* 0x000ff600080006ff */
[----:B------:R-:W-:Y:S01]  /*58a0*/  @!UPT UIADD3 URZ, UPT, UPT, URZ, URZ, URZ ;  /* 0x000000fffffff290 */ /* 0x000fe2000fffe0ff */
[----:B------:R-:W-:Y:S07]  /*58b0*/  UIMAD.WIDE.U32 UR6, UR43, UR4, URZ ;  /* 0x000000042b0672a5 */ /* 0x000fee000f8e00ff */
[----:B------:R-:W-:Y:S02]  /*58c0*/  UMOV UR12, UR7 ;  /* 0x00000007000c7c82 */ /* 0x000fe40008000000 */
[----:B------:R-:W-:Y:S04]  /*58d0*/  UIMAD UR4, UR12, UR47, UR4 ;  /* 0x0000002f0c0472a4 */ /* 0x000fe8000f8e0204 */
[----:B------:R-:W-:Y:S11]  /*58e0*/  UISETP.GT.U32.AND UP0, UPT, UR26, UR4, UPT ;  /* 0x000000041a00728c */ /* 0x000ff6000bf04070 */
[----:B------:R-:W-:Y:S02]  /*58f0*/  @!UP0 UIADD3 UR4, UPT, UPT, UR4, -UR26, URZ ;  /* 0x8000001a04048290 */ /* 0x000fe4000fffe0ff */
[----:B------:R-:W-:Y:S02]  /*5900*/  @!UP0 UIADD3 UR12, UPT, UPT, UR12, 0x1, URZ ;  /* 0x000000010c0c8890 */ /* 0x000fe4000fffe0ff */
[----:B------:R-:W-:Y:S02]  /*5910*/  UISETP.GE.U32.AND UP0, UPT, UR4, UR26, UPT ;  /* 0x0000001a0400728c */ /* 0x000fe4000bf06070 */
[----:B------:R-:W-:Y:S09]  /*5920*/  ULOP3.LUT UR4, UR21, UR27, URZ, 0x3c, !UPT ;  /* 0x0000001b15047292 */ /* 0x000ff2000f8e3cff */
[----:B------:R-:W-:Y:S02]  /*5930*/  @UP0 UIADD3 UR12, UPT, UPT, UR12, 0x1, URZ ;  /* 0x000000010c0c0890 */ /* 0x000fe4000fffe0ff */
[----:B------:R-:W-:Y:S11]  /*5940*/  UISETP.GE.AND UP0, UPT, UR4, URZ, UPT ;  /* 0x000000ff0400728c */ /* 0x000ff6000bf06270 */
[----:B------:R-:W-:Y:S02]  /*5950*/  @!UP0 UIADD3 UR12, UPT, UPT, -UR12, URZ, URZ ;  /* 0x000000ff0c0c8290 */ /* 0x000fe4000fffe1ff */
[----:B------:R-:W-:Y:S06]  /*5960*/  @!UP6 ULOP3.LUT UR12, URZ, UR27, URZ, 0x33, !UPT ;  /* 0x0000001bff0ce292 */ /* 0x000fec000f8e33ff */
[----:B------:R-:W-:Y:S05]  /*5970*/  IMAD.U32 R0, RZ, RZ, UR12 ;  /* 0x0000000cff007e24 */ /* 0x000fea000f8e00ff */
[----:B------:R-:W-:Y:S04]  /*5980*/  IABS R0, R0 ;  /* 0x0000000000007213 */ /* 0x000fe80000000000 */
[----:B------:R-:W-:Y:S01]  /*5990*/  R2UR UR4, R0 ;  /* 0x00000000000472ca */ /* 0x000fe200000e0000 */
[----:B------:R-:W-:Y:S05]  /*59a0*/  IMAD.U32 R0, RZ, RZ, UR29 ;  /* 0x0000001dff007e24 */ /* 0x000fea000f8e00ff */
[----:B------:R-:W-:Y:S04]  /*59b0*/  IABS R9, R0 ;  /* 0x0000000000097213 */ /* 0x000fe80000000000 */
[----:B------:R-:W2:Y:S03]  /*59c0*/  I2F.RP R16, R9 ;  /* 0x0000000900107306 */ /* 0x000ea60000209400 */
[----:B------:R-:W-:Y:S07]  /*59d0*/  UIMAD.WIDE.U32 UR6, UR42, UR4, URZ ;  /* 0x000000042a0672a5 */ /* 0x000fee000f8e00ff */
[----:B------:R-:W-:Y:S02]  /*59e0*/  UMOV UR13, UR7 ;  /* 0x00000007000d7c82 */ /* 0x000fe40008000000 */
[----:B------:R-:W-:Y:S01]  /*59f0*/  UIADD3 UR5, UPT, UPT, -UR13, URZ, URZ ;  /* 0x000000ff0d057290 */ /* 0x000fe2000fffe1ff */
[----:B--2---:R-:W2:Y:S03]  /*5a00*/  MUFU.RCP R0, R16 ;  /* 0x0000001000007308 */ /* 0x004ea60000001000 */
[----:B------:R-:W-:Y:S04]  /*5a10*/  UIMAD UR4, UR25, UR5, UR4 ;  /* 0x00000005190472a4 */ /* 0x000fe8000f8e0204 */
[----:B------:R-:W-:Y:S11]  /*5a20*/  UISETP.GT.U32.AND UP0, UPT, UR25, UR4, UPT ;  /* 0x000000041900728c */ /* 0x000ff6000bf04070 */
[----:B------:R-:W-:Y:S01]  /*5a30*/  @!UP0 UIADD3 UR4, UPT, UPT, UR4, -UR25, URZ ;  /* 0x8000001904048290 */ /* 0x000fe2000fffe0ff */
[----:B--2---:R-:W-:Y:S01]  /*5a40*/  VIADD R11, R0, 0xffffffe ;  /* 0x0ffffffe000b7836 */ /* 0x004fe20000000000 */
[----:B------:R-:W-:Y:S02]  /*5a50*/  @!UP0 UIADD3 UR13, UPT, UPT, UR13, 0x1, URZ ;  /* 0x000000010d0d8890 */ /* 0x000fe4000fffe0ff */
[----:B------:R-:W-:Y:S01]  /*5a60*/  UISETP.GE.U32.AND UP0, UPT, UR4, UR25, UPT ;  /* 0x000000190400728c */ /* 0x000fe2000bf06070 */
[----:B------:R-:W1:Y:S01]  /*5a70*/  F2I.FTZ.U32.TRUNC.NTZ R13, R11 ;  /* 0x0000000b000d7305 */ /* 0x000e62000021f000 */
[----:B------:R-:W-:Y:S09]  /*5a80*/  ULOP3.LUT UR4, UR12, UR54, URZ, 0x3c, !UPT ;  /* 0x000000360c047292 */ /* 0x000ff2000f8e3cff */
[----:B------:R-:W-:Y:S02]  /*5a90*/  @UP0 UIADD3 UR13, UPT, UPT, UR13, 0x1, URZ ;  /* 0x000000010d0d0890 */ /* 0x000fe4000fffe0ff */
[----:B------:R-:W-:Y:S01]  /*5aa0*/  UISETP.GE.AND UP0, UPT, UR4, URZ, UPT ;  /* 0x000000ff0400728c */ /* 0x000fe2000bf06270 */
[----:B-1----:R-:W-:Y:S05]  /*5ab0*/  IADD3 R12, PT, PT, RZ, -R13, RZ ;  /* 0x8000000dff0c7210 */ /* 0x002fea0007ffe0ff */
[----:B------:R-:W-:Y:S02]  /*5ac0*/  IMAD R3, R12, R9, RZ ;  /* 0x000000090c037224 */ /* 0x000fe400078e02ff */
[----:B------:R-:W-:Y:S03]  /*5ad0*/  IMAD.MOV.U32 R12, RZ, RZ, RZ ;  /* 0x000000ffff0c7224 */ /* 0x000fe600078e00ff */
[----:B------:R-:W-:Y:S02]  /*5ae0*/  @!UP0 UIADD3 UR13, UPT, UPT, -UR13, URZ, URZ ;  /* 0x000000ff0d0d8290 */ /* 0x000fe4000fffe1ff */
[----:B------:R-:W-:Y:S01]  /*5af0*/  @!UP2 ULOP3.LUT UR13, URZ, UR54, URZ, 0x33, !UPT ;  /* 0x00000036ff0da292 */ /* 0x000fe2000f8e33ff */
[----:B------:R-:W-:Y:S01]  /*5b00*/  IMAD.HI.U32 R13, R13, R3, R12 ;  /* 0x000000030d0d7227 */ /* 0x000fe200078e000c */
[----:B------:R-:W-:Y:S02]  /*5b10*/  UISETP.NE.AND UP2, UPT, UR29, URZ, UPT ;  /* 0x000000ff1d00728c */ /* 0x000fe4000bf45270 */
[----:B------:R-:W-:Y:S02]  /*5b20*/  ULOP3.LUT UR4, UR13, UR29, URZ, 0x3c, !UPT ;  /* 0x0000001d0d047292 */ /* 0x000fe4000f8e3cff */
[----:B------:R-:W-:Y:S01]  /*5b30*/  UIADD3 UR5, UPT, UPT, -UR13, URZ, URZ ;  /* 0x000000ff0d057290 */ /* 0x000fe2000fffe1ff */
[----:B------:R-:W-:Y:S01]  /*5b40*/  IMAD.U32 R0, RZ, RZ, UR13 ;  /* 0x0000000dff007e24 */ /* 0x000fe2000f8e00ff */
[----:B------:R-:W-:Y:S02]  /*5b50*/  UISETP.GE.AND UP0, UPT, UR4, URZ, UPT ;  /* 0x000000ff0400728c */ /* 0x000fe4000bf06270 */
[----:B------:R-:W-:Y:S02]  /*5b60*/  UIADD3 UR4, UPT, UPT, -UR12, URZ, URZ ;  /* 0x000000ff0c047290 */ /* 0x000fe4000fffe1ff */
[----:B------:R-:W-:Y:S01]  /*5b70*/  IABS R0, R0 ;  /* 0x0000000000007213 */ /* 0x000fe20000000000 */
[----:B------:R-:W-:Y:S02]  /*5b80*/  UIMAD UR12, UR54, UR5, UR12 ;  /* 0x00000005360c72a4 */ /* 0x000fe4000f8e020c */
[----:B------:R-:W-:Y:S02]  /*5b90*/  UIMAD UR4, UR27, UR4, UR21 ;  /* 0x000000041b0472a4 */ /* 0x000fe4000f8e0215 */
[----:B------:R-:W-:Y:S02]  /*5ba0*/  IMAD.HI.U32 R13, R13, R0, RZ ;  /* 0x000000000d0d7227 */ /* 0x000fe400078e00ff */
[----:B------:R-:W-:Y:S03]  /*5bb0*/  USHF.L.U32 UR4, UR4, 0x7, URZ ;  /* 0x0000000704047899 */ /* 0x000fe600080006ff */
[----:B------:R-:W-:Y:S05]  /*5bc0*/  IADD3 R3, PT, PT, -R13, RZ, RZ ;  /* 0x000000ff0d037210 */ /* 0x000fea0007ffe1ff */
[C---:B------:R-:W-:Y:S05]  /*5bd0*/  IMAD R0, R9.reuse, R3, R0 ;  /* 0x0000000309007224 */ /* 0x040fea00078e0200 */
[----:B------:R-:W-:Y:S11]  /*5be0*/  ISETP.GT.U32.AND P1, PT, R9, R0, PT ;  /* 0x000000000900720c */ /* 0x000ff60003f24070 */
[----:B------:R-:W-:Y:S02]  /*5bf0*/  @!UPT UIADD3 URZ, UPT, UPT, URZ, URZ, URZ ;  /* 0x000000fffffff290 */ /* 0x000fe4000fffe0ff */
[----:B------:R-:W-:Y:S02]  /*5c00*/  @!P1 IMAD.IADD R0, R0, 0x1, -R9 ;  /* 0x0000000100009824 */ /* 0x000fe400078e0a09 */
[----:B------:R-:W-:Y:S01]  /*5c10*/  @!P1 VIADD R13, R13, 0x1 ;  /* 0x000000010d0d9836 */ /* 0x000fe20000000000 */
[----:B------:R-:W-:Y:S02]  /*5c20*/  ISETP.NE.U32.AND P1, PT, RZ, UR30, PT ;  /* 0x0000001eff007c0c */ /* 0x000fe4000bf25070 */
[----:B------:R-:W-:Y:S02]  /*5c30*/  ISETP.GE.U32.AND P2, PT, R0, R9, PT ;  /* 0x000000090000720c */ /* 0x000fe40003f46070 */
[----:B------:R-:W-:Y:S02]  /*5c40*/  ISETP.NE.AND.EX P1, PT, RZ, UR31, PT, P1 ;  /* 0x0000001fff007c0c */ /* 0x000fe4000bf25310 */
[----:B------:R-:W-:Y:S09]  /*5c50*/  SHF.L.U32 R9, R10, 0x1f, RZ ;  /* 0x0000001f0a097819 */ /* 0x000ff200000006ff */
[----:B------:R-:W-:Y:S04]  /*5c60*/  @P2 IADD3 R13, PT, PT, R13, 0x1, RZ ;  /* 0x000000010d0d2810 */ /* 0x000fe80007ffe0ff */
[----:B------:R-:W-:Y:S11]  /*5c70*/  R2UR UR14, R13 ;  /* 0x000000000d0e72ca */ /* 0x000ff600000e0000 */
[----:B------:R-:W-:Y:S02]  /*5c80*/  @!UPT UIADD3 URZ, UPT, UPT, URZ, URZ, URZ ;  /* 0x000000fffffff290 */ /* 0x000fe4000fffe0ff */
[----:B------:R-:W-:Y:S02]  /*5c90*/  @!UP0 UIADD3 UR14, UPT, UPT, -UR14, URZ, URZ ;  /* 0x000000ff0e0e8290 */ /* 0x000fe4000fffe1ff */
[----:B------:R-:W-:Y:S04]  /*5ca0*/  @!UP2 ULOP3.LUT UR14, URZ, UR29, URZ, 0x33, !UPT ;  /* 0x0000001dff0ea292 */ /* 0x000fe8000f8e33ff */
[----:B------:R-:W-:Y:S04]  /*5cb0*/  UIADD3 UR6, UPT, UPT, -UR14, URZ, URZ ;  /* 0x000000ff0e067290 */ /* 0x000fe8000fffe1ff */
[----:B------:R-:W-:Y:S01]  /*5cc0*/  UIMAD UR13, UR29, UR6, UR13 ;  /* 0x000000061d0d72a4 */ /* 0x000fe2000f8e020d */
[----:B------:R-:W-:Y:S11]  /*5cd0*/  BRA.U !UP5, `(.L_x_87) ;  /* 0x000000010d387547 */ /* 0x000ff6000b800000 */
[----:B------:R-:W-:Y:S01]  /*5ce0*/  UISETP.NE.AND UP1, UPT, UR53, URZ, UPT ;  /* 0x000000ff3500728c */ /* 0x000fe2000bf25270 */
[----:B------:R-:W-:Y:S01]  /*5cf0*/  HFMA2 R0, -RZ, RZ, 0, 5.9604644775390625e-08 ;  /* 0x00000001ff007431 */ /* 0x000fe200000001ff */
[----:B------:R-:W1:Y:S01]  /*5d00*/  LDCU.64 UR8, c[0x0][0x358] ;  /* 0x00006b00ff0877ac */ /* 0x000e620008000a00 */
[----:B------:R-:W-:Y:S03]  /*5d10*/  IMAD.MOV.U32 R87, RZ, RZ, 0x1 ;  /* 0x00000001ff577424 */ /* 0x000fe600078e00ff */
[----:B------:R-:W-:Y:S05]  /*5d20*/  PLOP3.LUT P2, PT, PT, PT, UP1, 0x80, 0x8 ;  /* 0x000000000008781c */ /* 0x000fea0003f4f018 */
[----:B------:R-:W2:Y:S01]  /*5d30*/  @UP1 LDCU.64 UR6, c[0x0][0x988] ;  /* 0x00013100ff0617ac */ /* 0x000ea20008000a00 */
[----:B------:R-:W-:Y:S07]  /*5d40*/  @UP1 UIMAD UR5, UR50, UR30, URZ ;  /* 0x0000001e320512a4 */ /* 0x000fee000f8e02ff */
[----:B------:R-:W-:Y:S01]  /*5d50*/  @!P2 PRMT R87, R0, 0x7610, R87 ;  /* 0x000076100057a816 */ /* 0x000fe20000000057 */
[----:B--2---:R-:W-:Y:S03]  /*5d60*/  @UP1 UIMAD.WIDE UR6, UR5, 0x4, UR6 ;  /* 0x00000004050618a5 */ /* 0x004fe6000f8e0206 */
[----:B------:R-:W2:Y:S03]  /*5d70*/  @!UP1 LDCU UR5, c[0x0][0x980] ;  /* 0x00013000ff0597ac */ /* 0x000ea60008000800 */
[----:B------:R-:W-:Y:S01]  /*5d80*/  IMAD.U32 R12, RZ, RZ, UR6 ;  /* 0x00000006ff0c7e24 */ /* 0x000fe2000f8e00ff */
[----:B------:R-:W-:Y:S05]  /*5d90*/  MOV R13, UR7 ;  /* 0x00000007000d7c02 */ /* 0x000fea0008000f00 */
[----:B-1---5:R1:W5:Y:S02]  /*5da0*/  @P2 LDG.E R41, desc[UR8][R12.64] ;  /* 0x000000080c292981 */ /* 0x022364000c1e1900 */
[----:B-12---:R-:W-:Y:S07]  /*5db0*/  @!P2 IMAD.U32 R41, RZ, RZ, UR5 ;  /* 0x00000005ff29ae24 */ /* 0x006fee000f8e00ff */
.L_x_87:
[----:B-----5:R-:W-:Y:S01]  /*5dc0*/  @!P1 FSETP.EQ.AND P3, PT, R41, RZ, PT ;  /* 0x000000ff2900920b */ /* 0x020fe20003f62000 */
[----:B------:R-:W-:Y:S01]  /*5dd0*/  @!UPT UIADD3 URZ, UPT, UPT, URZ, URZ, URZ ;  /* 0x000000fffffff290 */ /* 0x000fe2000fffe0ff */
[----:B------:R-:W-:Y:S11]  /*5de0*/  @!P1 BRA `(.L_x_88) ;  /* 0x0000000000149947 */ /* 0x000ff60003800000 */
[----:B------:R-:W-:Y:S02]  /*5df0*/  LOP3.LUT P1, RZ, R87, 0xff, RZ, 0xc0, !PT ;  /* 0x000000ff57ff7812 */ /* 0x000fe4000782c0ff */
[----:B------:R-:W-:Y:S04]  /*5e00*/  PLOP3.LUT P3, PT, PT, PT, UP1, 0x80, 0x8 ;  /* 0x000000000008781c */ /* 0x000fe80003f6f018 */
[----:B------:R-:W-:Y:S07]  /*5e10*/  PLOP3.LUT P3, PT, P3, PT, PT, 0x8, 0x80 ;  /* 0x000000000080781c */ /* 0x000fee0001f6e170 */
[----:B------:R-:W-:Y:S11]  /*5e20*/  @P1 FSETP.EQ.AND P3, PT, R41, RZ, PT ;  /* 0x000000ff2900120b */ /* 0x000ff60003f62000 */
[----:B------:R-:W-:Y:S02]  /*5e30*/  @!UPT UIADD3 URZ, UPT, UPT, URZ, URZ, URZ ;  /* 0x000000fffffff290 */ /* 0x000fe4000fffe0ff */
.L_x_88:
[----:B------:R-:W1:Y:S01]  /*5e40*/  SYNCS.PHASECHK.TRANS64.TRYWAIT P1, [UR20+0xa0], R9 ;  /* 0x0000a009ff0075a7 */ /* 0x000e620008021114 */
[----:B------:R-:W-:Y:S04]  /*5e50*/  ELECT P2, URZ, PT ;  /* 0x0000000000ff782f */ /* 0x000fe80003840000 */
[----:B------:R-:W-:Y:S01]  /*5e60*/  PLOP3.LUT P2, PT, P3, P2, PT, 0xf2, 0x2f ;  /* 0x00000000002f781c */ /* 0x000fe20001f45e72 */
[----:B------:R-:W-:Y:S01]  /*5e70*/  @!UPT UIADD3 URZ, UPT, UPT, URZ, URZ, URZ ;  /* 0x000000fffffff290 */ /* 0x000fe2000fffe0ff */
[----:B-1----:R-:W-:Y:S11]  /*5e80*/  @!P1 BRA `(.L_x_89) ;  /* 0x00000058007c9947 */ /* 0x002ff60003800000 */
.L_x_183:
[----:B------:R-:W-:Y:S01]  /*5e90*/  @!P2 IADD3 R3, P1, PT, R14, 0x680, RZ ;  /* 0x000006800e03a810 */ /* 0x000fe20007f3e0ff */
[----:B------:R-:W-:Y:S01]  /*5ea0*/  VOTEU.ALL UP0, P2 ;  /* 0x0000000000ff7886 */ /* 0x000fe20001000000 */
[----:B------:R-:W-:Y:S01]  /*5eb0*/  UMOV UR22, 0x0 ;  /* 0x0000000000167882 */ /* 0x000fe20000000000 */
[----:B------:R-:W-:Y:S01]  /*5ec0*/  UMOV UR23, 0x10000000 ;  /* 0x1000000000177882 */ /* 0x000fe20000000000 */
[----:B------:R-:W-:Y:S01]  /*5ed0*/  @!P2 R2UR UR6, R3 ;  /* 0x000000000306a2ca */ /* 0x000fe200000e0000 */
[----:B-1----:R-:W-:Y:S01]  /*5ee0*/  @!P2 IMAD.X R0, RZ, RZ, R15, P1 ;  /* 0x000000ffff00a224 */ /* 0x002fe200008e060f */
[----:B------:R-:W-:Y:S01]  /*5ef0*/  @!UP0 UIADD3 UR8, UPT, UPT, UR20, 0x200, URZ ;  /* 0x0000020014088890 */ /* 0x000fe2000fffe0ff */
[----:B------:R-:W-:Y:S03]  /*5f00*/  VOTEU.ALL UP0, P2 ;  /* 0x0000000000ff7886 */ /* 0x000fe60001000000 */
[----:B------:R-:W-:Y:S01]  /*5f10*/  @!P2 R2UR UR5, R0 ;  /* 0x000000000005a2ca */ /* 0x000fe200000e0000 */
[----:B------:R-:W-:Y:S01]  /*5f20*/  @!P2 IMAD.MOV.U32 R0, RZ, RZ, 0x2000 ;  /* 0x00002000ff00a424 */ /* 0x000fe200078e00ff */
[----:B------:R-:W-:Y:S01]  /*5f30*/  @!UP0 UMOV UR9, UR38 ;  /* 0x0000002600098c82 */ /* 0x000fe20008000000 */
[----:B------:R-:W-:Y:S04]  /*5f40*/  @!UP0 UMOV UR10, UR4 ;  /* 0x00000004000a8c82 */ /* 0x000fe80008000000 */
[----:B------:R-:W-:Y:S05]  /*5f50*/  IMAD.U32 R12, RZ, RZ, UR6 ;  /* 0x00000006ff0c7e24 */ /* 0x000fea000f8e00ff */
[----:B------:R-:W-:Y:S01]  /*5f60*/  @!P2 R2UR UR6, R12 ;  /* 0x000000000c06a2ca */ /* 0x000fe200000e0000 */
[----:B------:R-:W-:Y:S05]  /*5f70*/  IMAD.U32 R13, RZ, RZ, UR5 ;  /* 0x00000005ff0d7e24 */ /* 0x000fea000f8e00ff */
[----:B------:R-:W-:Y:S11]  /*5f80*/  @!P2 R2UR UR7, R13 ;  /* 0x000000000d07a2ca */ /* 0x000ff600000e0000 */
[----:B------:R-:W-:Y:S02]  /*5f90*/  @!UPT UIADD3 URZ, UPT, UPT, URZ, URZ, URZ ;  /* 0x000000fffffff290 */ /* 0x000fe4000fffe0ff */
[----:B------:R1:W-:Y:S01]  /*5fa0*/  @!UP0 UTMALDG.5D [UR8], [UR6], desc[UR22] ;  /* 0x00001608060085b4 */ /* 0x0003e20008021000 */
[----:B------:R1:W-:Y:S01]  /*5fb0*/  @!P2 SYNCS.ARRIVE.TRANS64.RED.A0TR RZ, [UR20+0x80], R0 ;  /* 0x00008000ffffa9a7 */ /* 0x0003e20008300414 */
[----:B------:R-:W-:Y:S01]  /*5fc0*/  SYNCS.ARRIVE.TRANS64.RED.A1T0 RZ, [UR52], RZ ;  /* 0x000000ffffff79a7 */ /* 0x000fe20008100434 */
[----:B------:R-:W2:Y:S02]  /*5fd0*/  SYNCS.PHASECHK.TRANS64.TRYWAIT P1, [UR20+0xa8], R9 ;  /* 0x0000a809ff0075a7 */ /* 0x000ea40008021114 */
[----:B-12---:R-:W-:Y:S05]  /*5fe0*/  @!P1 BRA `(.L_x_90) ;  /* 0x00000058003c9947 */ /* 0x006fea0003800000 */
.L_x_185:
[----:B------:R-:W-:Y:S01]  /*5ff0*/  @!P2 IADD3 R3, P1, PT, R14, 0x680, RZ ;  /* 0x000006800e03a810 */ /* 0x000fe20007f3e0ff */
[----:B------:R-:W-:Y:S01]  /*6000*/  VOTEU.ALL UP0, P2 ;  /* 0x0000000000ff7886 */ /* 0x000fe20001000000 */
[----:B------:R-:W-:Y:S01]  /*6010*/  UMOV UR22, 0x0 ;  /* 0x0000000000167882 */ /* 0x000fe20000000000 */
[----:B------:R-:W-:Y:S01]  /*6020*/  UMOV UR23, 0x10000000 ;  /* 0x1000000000177882 */ /* 0x000fe20000000000 */
[----:B------:R-:W-:Y:S01]  /*6030*/  @!P2 R2UR UR6, R3 ;  /* 0x000000000306a2ca */ /* 0x000fe200000e0000 */
[----:B-1----:R-:W-:Y:S01]  /*6040*/  @!P2 IMAD.X R0, RZ, RZ, R15, P1 ;  /* 0x000000ffff00a224 */ /* 0x002fe200008e060f */
[----:B------:R-:W-:Y:S02]  /*6050*/  @!UP0 UIADD3 UR8, UPT, UPT, UR20, 0x2200, URZ ;  /* 0x0000220014088890 */ /* 0x000fe4000fffe0ff */
[----:B------:R-:W-:Y:S02]  /*6060*/  @!UP0 UIADD3 UR10, UPT, UPT, UR4, 0x20, URZ ;  /* 0x00000020040a8890 */ /* 0x000fe4000fffe0ff */
[----:B------:R-:W-:Y:S01]  /*6070*/  @!P2 R2UR UR5, R0 ;  /* 0x000000000005a2ca */ /* 0x000fe200000e0000 */
[----:B------:R-:W-:Y:S01]  /*6080*/  VOTEU.ALL UP0, P2 ;  /* 0x0000000000ff7886 */ /* 0x000fe20001000000 */
[----:B------:R-:W-:Y:S04]  /*6090*/  @!P2 IMAD.MOV.U32 R0, RZ, RZ, 0x2000 ;  /* 0x00002000ff00a424 */ /* 0x000fe800078e00ff */
[----:B------:R-:W-:Y:S01]  /*60a0*/  @!UP0 UMOV UR9, UR37 ;  /* 0x0000002500098c82 */ /* 0x000fe20008000000 */
        /* <DEDUP_REMOVED lines=10> */
.L_x_187:
[----:B------:R-:W-:Y:S01]  /*6150*/  @!P2 IADD3 R3, P1, PT, R14, 0x680, RZ ;  /* 0x000006800e03a810 */ /* 0x000fe20007f3e0ff */
[----:B------:R-:W-:Y:S01]  /*6160*/  VOTEU.ALL UP0, P2 ;  /* 0x0000000000ff7886 */ /* 0x000fe20001000000 */
[----:B------:R-:W-:Y:S01]  /*6170*/  UMOV UR22, 0x0 ;  /* 0x0000000000167882 */ /* 0x000fe20000000000 */
[----:B------:R-:W-:Y:S01]  /*6180*/  UMOV UR23, 0x10000000 ;  /* 0x1000000000177882 */ /* 0x000fe20000000000 */
[----:B------:R-:W-:Y:S01]  /*6190*/  @!P2 R2UR UR6, R3 ;  /* 0x000000000306a2ca */ /* 0x000fe200000e0000 */
[----:B-1----:R-:W-:Y:S01]  /*61a0*/  @!P2 IMAD.X R0, RZ, RZ, R15, P1 ;  /* 0x000000ffff00a224 */ /* 0x002fe200008e060f */
[----:B------:R-:W-:Y:S01]  /*61b0*/  @!UP0 UIADD3 UR8, UPT, UPT, UR20, 0x4200, URZ ;  /* 0x0000420014088890 */ /* 0x000fe2000fffe0ff */
[----:B------:R-:W-:Y:S01]  /*61c0*/  @P0 SHF.R.U32.HI R4, RZ, 0x10, R5 ;  /* 0x00000010ff040819 */ /* 0x000fe20000011605 */
[----:B------:R-:W-:Y:S02]  /*61d0*/  @!UP0 UIADD3 UR10, UPT, UPT, UR4, 0x40, URZ ;  /* 0x00000040040a8890 */ /* 0x000fe4000fffe0ff */
[----:B------:R-:W-:Y:S01]  /*61e0*/  @!P2 R2UR UR5, R0 ;  /* 0x000000000005a2ca */ /* 0x000fe200000e0000 */
[----:B------:R-:W-:Y:S01]  /*61f0*/  VOTEU.ALL UP0, P2 ;  /* 0x0000000000ff7886 */ /* 0x000fe20001000000 */
[----:B------:R-:W-:Y:S01]  /*6200*/  @!P2 IMAD.MOV.U32 R0, RZ, RZ, 0x2000 ;  /* 0x00002000ff00a424 */ /* 0x000fe200078e00ff */
[----:B------:R-:W-:Y:S03]  /*6210*/  @P0 R2UR UR50, R4 ;  /* 0x00000000043202ca */ /* 0x000fe600000e0000 */
        /* <DEDUP_REMOVED lines=11> */
.L_x_189:
[----:B------:R-:W-:Y:S01]  /*62d0*/  @!P2 IADD3 R3, P0, PT, R14, 0x680, RZ ;  /* 0x000006800e03a810 */ /* 0x000fe20007f1e0ff */
[----:B------:R-:W-:Y:S01]  /*62e0*/  VOTEU.ALL UP0, P2 ;  /* 0x0000000000ff7886 */ /* 0x000fe20001000000 */
[----:B------:R-:W-:Y:S01]  /*62f0*/  UMOV UR6, 0x0 ;  /* 0x0000000000067882 */ /* 0x000fe20000000000 */
[----:B------:R-:W-:Y:S01]  /*6300*/  UMOV UR7, 0x10000000 ;  /* 0x1000000000077882 */ /* 0x000fe20000000000 */
[----:B------:R-:W-:Y:S01]  /*6310*/  @!P2 R2UR UR5, R3 ;  /* 0x000000000305a2ca */ /* 0x000fe200000e0000 */
[----:B-1----:R-:W-:Y:S01]  /*6320*/  @!P2 IMAD.X R0, RZ, RZ, R15, P0 ;  /* 0x000000ffff00a224 */ /* 0x002fe200000e060f */
[----:B------:R-:W-:Y:S01]  /*6330*/  @!UP0 UIADD3 UR10, UPT, UPT, UR4, 0x60, URZ ;  /* 0x00000060040a8890 */ /* 0x000fe2000fffe0ff */
[----:B------:R-:W-:Y:S01]  /*6340*/  R2UR UR21, R91 ;  /* 0x000000005b1572ca */ /* 0x000fe200000e0000 */
[----:B------:R-:W-:Y:S01]  /*6350*/  @!UP0 UIADD3 UR8, UPT, UPT, UR20, 0x6200, URZ ;  /* 0x0000620014088890 */ /* 0x000fe2000fffe0ff */
[----:B------:R-:W-:Y:S01]  /*6360*/  R2UR UR22, R92 ;  /* 0x000000005c1672ca */ /* 0x000fe200000e0000 */
[----:B------:R-:W-:Y:S01]  /*6370*/  @!UP0 UIADD3 UR9, UPT, UPT, UR20, 0x98, URZ ;  /* 0x0000009814098890 */ /* 0x000fe2000fffe0ff */
[----:B------:R-:W-:Y:S01]  /*6380*/  @!P2 R2UR UR4, R0 ;  /* 0x000000000004a2ca */ /* 0x000fe200000e0000 */
[----:B------:R-:W-:Y:S01]  /*6390*/  VOTEU.ALL UP0, P2 ;  /* 0x0000000000ff7886 */ /* 0x000fe20001000000 */
[----:B------:R-:W-:Y:S01]  /*63a0*/  LOP3.LUT R10, R10, 0x1, RZ, 0x3c, !PT ;  /* 0x000000010a0a7812 */ /* 0x000fe200078e3cff */
[----:B------:R-:W-:Y:S01]  /*63b0*/  UPLOP3.LUT UP2, UPT, UPT, UPT, UPT, 0x80, 0x8 ;  /* 0x000000000008789c */ /* 0x000fe20003f4f070 */
[----:B------:R-:W-:Y:S02]  /*63c0*/  LOP3.LUT R8, R8, 0x1, RZ, 0x3c, !PT ;  /* 0x0000000108087812 */ /* 0x000fe400078e3cff */
[----:B------:R-:W-:Y:S03]  /*63d0*/  IMAD.U32 R4, RZ, RZ, UR5 ;  /* 0x00000005ff047e24 */ /* 0x000fe6000f8e00ff */
[----:B------:R-:W-:Y:S02]  /*63e0*/  UIADD3 UR21, UPT, UPT, UR15, UR21, URZ ;  /* 0x000000150f157290 */ /* 0x000fe4000fffe0ff */
[----:B------:R-:W-:Y:S02]  /*63f0*/  UIADD3 UR28, UPT, UPT, UR16, UR22, URZ ;  /* 0x00000016101c7290 */ /* 0x000fe4000fffe0ff */
[----:B------:R-:W-:Y:S01]  /*6400*/  IMAD.U32 R5, RZ, RZ, UR4 ;  /* 0x00000004ff057e24 */ /* 0x000fe2000f8e00ff */
[----:B------:R-:W-:Y:S04]  /*6410*/  @!P2 R2UR UR4, R4 ;  /* 0x000000000404a2ca */ /* 0x000fe800000e0000 */
[----:B------:R-:W-:Y:S11]  /*6420*/  @!P2 R2UR UR5, R5 ;  /* 0x000000000505a2ca */ /* 0x000ff600000e0000 */
[----:B------:R-:W-:Y:S02]  /*6430*/  @!UPT UIADD3 URZ, UPT, UPT, URZ, URZ, URZ ;  /* 0x000000fffffff290 */ /* 0x000fe4000fffe0ff */
[----:B------:R1:W-:Y:S01]  /*6440*/  @!UP0 UTMALDG.5D [UR8], [UR4], desc[UR6] ;  /* 0x00000608040085b4 */ /* 0x0003e20008021000 */
[----:B------:R1:W-:Y:S01]  /*6450*/  @!P2 SYNCS.ARRIVE.TRANS64.RED.A0TR RZ, [UR20+0x98], R2 ;  /* 0x00009802ffffa9a7 */ /* 0x0003e20008300414 */
[----:B------:R-:W-:Y:S01]  /*6460*/  SYNCS.ARRIVE.TRANS64.RED.A1T0 RZ, [UR48], RZ ;  /* 0x000000ffffff79a7 */ /* 0x000fe20008100430 */
[----:B------:R-:W-:Y:S05]  /*6470*/  BRA.U UP3, `(.L_x_93) ;  /* 0xffffffed037c7547 */ /* 0x000fea000b83ffff */
[----:B------:R-:W-:-:S04]  /*6480*/  SHF.L.U32 R3, R10, 0x1f, RZ ;  /* 0x0000001f0a037819 */ /* 0x000fc800000006ff */
[----:B------:R-:W2:Y:S02]  /*6490*/  SYNCS.PHASECHK.TRANS64.TRYWAIT P0, [UR20+0xa0], R3 ;  /* 0x0000a003ff0075a7 */ /* 0x000ea40008001114 */
[----:B--2---:R-:W-:Y:S05]  /*64a0*/  @!P0 BRA `(.L_x_94) ;  /* 0x0000005400548947 */ /* 0x004fea0003800000 */
.L_x_191:
[----:B------:R-:W3:Y:S02]  /*64b0*/  SYNCS.PHASECHK.TRANS64.TRYWAIT P0, [UR20+0xa8], R3 ;  /* 0x0000a803ff0075a7 */ /* 0x000ee40008001114 */
[----:B---3--:R-:W-:Y:S05]  /*64c0*/  @!P0 BRA `(.L_x_95) ;  /* 0x0000005400648947 */ /* 0x008fea0003800000 */
.L_x_193:
[----:B------:R-:W3:Y:S02]  /*64d0*/  SYNCS.PHASECHK.TRANS64.TRYWAIT P0, [UR20+0xb0], R3 ;  /* 0x0000b003ff0075a7 */ /* 0x000ee40008001114 */
[----:B---3--:R-:W-:Y:S05]  /*64e0*/  @!P0 BRA `(.L_x_96) ;  /* 0x0000005400748947 */ /* 0x008fea0003800000 */
.L_x_195:
[----:B--2---:R-:W-:-:S07]  /*64f0*/  MOV R0, UR20 ;  /* 0x0000001400007c02 */ /* 0x004fce0008000f00 */
.L_x_97:
[----:B--2---:R-:W-:-:S04]  /*6500*/  SHF.L.U32 R3, R10, 0x1f, RZ ;  /* 0x0000001f0a037819 */ /* 0x004fc800000006ff */
[----:B------:R2:W3:Y:S03]  /*6510*/  SYNCS.PHASECHK.TRANS64.TRYWAIT P0, [R0+URZ+0xb8], R3 ;  /* 0x0000b803000075a7 */ /* 0x0004e600080011ff */
[----:B---3--:R-:W-:Y:S05]  /*6520*/  @!P0 NANOSLEEP.SYNCS 0x989680 ;  /* 0x009896800000895d */ /* 0x008fea0003900000 */
[----:B------:R-:W3:Y:S02]  /*6530*/  @!P0 SYNCS.PHASECHK.TRANS64 P0, [R0+URZ+0xb8], R3 ;  /* 0x0000b803000085a7 */ /* 0x000ee400080010ff */
[----:B-1-3--:R-:W-:Y:S05]  /*6540*/  @P0 EXIT ;  /* 0x000000000000094d */ /* 0x00afea0003800000 */
[----:B------:R-:W-:Y:S05]  /*6550*/  BRA `(.L_x_97) ;  /* 0xfffffffc00e87947 */ /* 0x000fea000383ffff */
.L_x_82:
[----:B------:R-:W-:-:S06]  /*6560*/  UISETP.GE.AND UP0, UPT, UR18, 0x4, UPT ;  /* 0x000000041200788c */ /* 0x000fcc000bf06270 */
[----:B------:R-:W-:-:S13]  /*6570*/  PLOP3.LUT P0, PT, PT, PT, UP0, 0x80, 0x8 ;  /* 0x000000000008781c */ /* 0x000fda0003f0f008 */
[----:B-1----:R-:W-:Y:S05]  /*6580*/  @!P0 EXIT ;  /* 0x000000000000894d */ /* 0x002fea0003800000 */
[----:B------:R-:W1:Y:S08]  /*6590*/  S2UR UR4, SR_CgaCtaId ;  /* 0x00000000000479c3 */ /* 0x000e700000008800 */
[----:B------:R-:W-:Y:S01]  /*65a0*/  BAR.SYNC.DEFER_BLOCKING 0x6, 0xa0 ;  /* 0x0182800000007b1d */ /* 0x000fe20000010000 */
[C---:B------:R-:W-:Y:S01]  /*65b0*/  IMAD.SHL.U32 R0, R85.reuse, 0x20, RZ ;  /* 0x0000002055007824 */ /* 0x040fe200078e00ff */
[C---:B------:R-:W-:Y:S01]  /*65c0*/  LOP3.LUT R86, R85.reuse, 0x60, RZ, 0xc0, !PT ;  /* 0x0000006055567812 */ /* 0x040fe200078ec0ff */
[C---:B------:R-:W-:Y:S01]  /*65d0*/  IMAD.SHL.U32 R5, R85.reuse, 0x4, RZ ;  /* 0x0000000455057824 */ /* 0x040fe200078e00ff */
[----:B------:R-:W-:Y:S01]  /*65e0*/  USHF.R.S32.HI UR54, URZ, 0x1f, UR5 ;  /* 0x0000001fff367899 */ /* 0x000fe20008011405 */
[----:B------:R-:W-:Y:S01]  /*65f0*/  IMAD.U32 R37, R85, 0x10000, RZ ;  /* 0x0001000055257824 */ /* 0x000fe200078e00ff */
[----:B------:R-:W-:-:S02]  /*6600*/  UMOV UR51, 0x400 ;  /* 0x0000040000337882 */ /* 0x000fc40000000000 */
[----:B------:R-:W2:Y:S01]  /*6610*/  LDC.64 R78, c[0x0][0x9b0] ;  /* 0x00026c00ff4e7b82 */ /* 0x000ea20000000a00 */
[----:B------:R-:W3:Y:S01]  /*6620*/  LDCU.64 UR6, c[0x0][0x990] ;  /* 0x00013200ff0677ac */ /* 0x000ee20008000a00 */
[----:B------:R-:W-:Y:S01]  /*6630*/  LOP3.LUT R4, R0, 0xc0, RZ, 0xc0, !PT ;  /* 0x000000c000047812 */ /* 0x000fe200078ec0ff */
[----:B------:R-:W-:Y:S02]  /*6640*/  HFMA2 R81, -RZ, RZ, 0, 0 ;  /* 0x00000000ff517431 */ /* 0x000fe400000001ff */
[----:B------:R-:W-:Y:S01]  /*6650*/  IMAD.MOV.U32 R83, RZ, RZ, 0x1 ;  /* 0x00000001ff537424 */ /* 0x000fe200078e00ff */
[----:B------:R-:W-:Y:S01]  /*6660*/  ULEA.HI UR54, UR54, UR5, URZ, 0x7 ;  /* 0x0000000536367291 */ /* 0x000fe2000f8f38ff */
[----:B------:R-:W-:Y:S01]  /*6670*/  LOP3.LUT R5, R4, 0x18, R5, 0xf8, !PT ;  /* 0x0000001804057812 */ /* 0x000fe200078ef805 */
[----:B------:R-:W-:Y:S01]  /*6680*/  IMAD.MOV.U32 R36, RZ, RZ, RZ ;  /* 0x000000ffff247224 */ /* 0x000fe200078e00ff */
[----:B------:R-:W4:Y:S01]  /*6690*/  LDC.64 R76, c[0x0][0x9a8] ;  /* 0x00026a00ff4c7b82 */ /* 0x000f220000000a00 */
[----:B------:R-:W-:Y:S01]  /*66a0*/  IMAD.MOV.U32 R82, RZ, RZ, RZ ;  /* 0x000000ffff527224 */ /* 0x000fe200078e00ff */
[----:B------:R-:W-:Y:S01]  /*66b0*/  LOP3.LUT R5, R5, 0xf20, R0, 0xf8, !PT ;  /* 0x00000f2005057812 */ /* 0x000fe200078ef800 */
[----:B------:R-:W2:Y:S01]  /*66c0*/  LDCU UR63, c[0x0][0x370] ;  /* 0x00006e00ff3f77ac */ /* 0x000ea20008000800 */
[----:B------:R-:W-:Y:S01]  /*66d0*/  LOP3.LUT R37, R37, 0x600000, RZ, 0xc0, !PT ;  /* 0x0060000025257812 */ /* 0x000fe200078ec0ff */
[----:B------:R-:W2:Y:S01]  /*66e0*/  LDCU UR48, c[0x0][0xc0c] ;  /* 0x00018180ff3077ac */ /* 0x000ea20008000800 */
[----:B-1----:R-:W-:Y:S01]  /*66f0*/  ULEA UR51, UR4, UR51, 0x18 ;  /* 0x0000003304337291 */ /* 0x002fe2000f8ec0ff */
[----:B---3--:R-:W-:Y:S01]  /*6700*/  MOV R90, UR6 ;  /* 0x00000006005a7c02 */ /* 0x008fe20008000f00 */
[----:B------:R-:W-:Y:S01]  /*6710*/  IMAD.U32 R89, RZ, RZ, UR7 ;  /* 0x00000007ff597e24 */ /* 0x000fe2000f8e00ff */
[----:B------:R-:W1:Y:S01]  /*6720*/  LDCU UR38, c[0x0][0xc30] ;  /* 0x00018600ff2677ac */ /* 0x000e620008000800 */
[----:B------:R-:W-:-:S05]  /*6730*/  UIADD3 UR4, UPT, UPT, UR51, 0x200, URZ ;  /* 0x0000020033047890 */ /* 0x000fca000fffe0ff */
[----:B------:R-:W3:Y:S01]  /*6740*/  LDS R2, [UR51+0x120] ;  /* 0x00012033ff027984 */ /* 0x000ee20008000800 */
[----:B------:R-:W1:Y:S01]  /*6750*/  LDCU.64 UR60, c[0x0][0x988] ;  /* 0x00013100ff3c77ac */ /* 0x000e620008000a00 */
[----:B------:R-:W-:Y:S01]  /*6760*/  MOV R80, UR4 ;  /* 0x0000000400507c02 */ /* 0x000fe20008000f00 */
[----:B------:R-:W1:Y:S03]  /*6770*/  LDCU.64 UR46, c[0x0][0xc28] ;  /* 0x00018500ff2e77ac */ /* 0x000e660008000a00 */
[----:B------:R-:W-:Y:S01]  /*6780*/  LEA R84, R5, R80, 0x1 ;  /* 0x0000005005547211 */ /* 0x000fe200078e08ff */
[----:B------:R-:W1:Y:S01]  /*6790*/  LDCU.128 UR56, c[0x0][0xc10] ;  /* 0x00018200ff3877ac */ /* 0x000e620008000c00 */
[----:B------:R-:W1:Y:S01]  /*67a0*/  LDCU UR62, c[0x0][0x374] ;  /* 0x00006e80ff3e77ac */ /* 0x000e620008000800 */
[----:B------:R-:W-:Y:S01]  /*67b0*/  USHF.R.S32.HI UR54, URZ, 0x7, UR54 ;  /* 0x00000007ff367899 */ /* 0x000fe20008011436 */
[----:B------:R-:W-:Y:S01]  /*67c0*/  UMOV UR55, URZ ;  /* 0x000000ff00377c82 */ /* 0x000fe20008000000 */
[----:B------:R-:W-:Y:S01]  /*67d0*/  UMOV UR52, URZ ;  /* 0x000000ff00347c82 */ /* 0x000fe20008000000 */
[C---:B---3--:R-:W-:Y:S01]  /*67e0*/  VIADD R3, R2.reuse, 0x80 ;  /* 0x0000008002037836 */ /* 0x048fe20000000000 */
[----:B------:R-:W-:-:S04]  /*67f0*/  LOP3.LUT R2, R2, 0xffff, RZ, 0xc0, !PT ;  /* 0x0000ffff02027812 */ /* 0x000fc800078ec0ff */
[----:B------:R-:W-:-:S05]  /*6800*/  LOP3.LUT R3, R3, 0xffff, RZ, 0xc0, !PT ;  /* 0x0000ffff03037812 */ /* 0x000fca00078ec0ff */
[----:B------:R3:W-:Y:S02]  /*6810*/  STL.64 [R1], R2 ;  /* 0x0000000201007387 */ /* 0x0007e40000100a00 */
[C---:B---3--:R-:W-:Y:S02]  /*6820*/  LOP3.LUT R3, R85.reuse, 0x2, RZ, 0xc0, !PT ;  /* 0x0000000255037812 */ /* 0x048fe400078ec0ff */
[----:B------:R-:W-:-:S03]  /*6830*/  LOP3.LUT R85, R85, 0x4, RZ, 0xc0, !PT ;  /* 0x0000000455557812 */ /* 0x000fc600078ec0ff */
[--C-:B------:R-:W-:Y:S02]  /*6840*/  IMAD R96, R3, -0x10, R84.reuse ;  /* 0xfffffff003607824 */ /* 0x100fe400078e0254 */
[----:B-12-4-:R-:W-:-:S07]  /*6850*/  IMAD R94, R85, -0x10, R84 ;  /* 0xfffffff0555e7824 */ /* 0x016fce00078e0254 */
.L_x_141:
[----:B------:R-:W-:Y:S04]  /*6860*/  SHF.L.U32 R3, R81, 0x1f, RZ ;  /* 0x0000001f51037819 */ /* 0x000fe800000006ff */
[----:B-1----:R-:W1:Y:S02]  /*6870*/  SYNCS.PHASECHK.TRANS64.TRYWAIT P0, [UR51+0xd0], R3 ;  /* 0x0000d003ff0075a7 */ /* 0x002e640008001133 */
[----:B-1-3--:R-:W-:Y:S05]  /*6880*/  @!P0 BRA `(.L_x_98) ;  /* 0x0000005000a48947 */ /* 0x00afea0003800000 */
.L_x_197:
[----:B------:R-:W2:Y:S01]  /*6890*/  LDS.128 R4, [UR51+0x110] ;  /* 0x00011033ff047984 */ /* 0x000ea20008000c00 */
[----:B------:R-:W-:Y:S01]  /*68a0*/  UISETP.GE.AND UP0, UPT, UR39, 0x1, UPT ;  /* 0x000000012700788c */ /* 0x000fe2000bf06270 */
[----:B------:R-:W-:Y:S01]  /*68b0*/  @!PT LDS RZ, [RZ] ;  /* 0x00000000fffff984 */ /* 0x000fe20000000800 */
[----:B------:R-:W-:Y:S01]  /*68c0*/  @!PT LDS RZ, [RZ] ;  /* 0x00000000fffff984 */ /* 0x000fe20000000800 */
[----:B------:R-:W-:Y:S01]  /*68d0*/  @!PT LDS RZ, [RZ] ;  /* 0x00000000fffff984 */ /* 0x000fe20000000800 */
[----:B------:R-:W-:Y:S01]  /*68e0*/  @!PT LDS RZ, [RZ] ;  /* 0x00000000fffff984 */ /* 0x000fe20000000800 */
[----:B------:R3:W-:Y:S06]  /*68f0*/  MEMBAR.ALL.CTA ;  /* 0x0000000000007992 */ /* 0x0007ec0000008000 */
[----:B---3--:R-:W3:Y:S01]  /*6900*/  FENCE.VIEW.ASYNC.S ;  /* 0x00000000000073c6 */ /* 0x008ee20000000000 */
[----:B--2---:R-:W-:Y:S11]  /*6910*/  LOP3.LUT P0, RZ, R6, 0x1, RZ, 0xc0, !PT ;  /* 0x0000000106ff7812 */ /* 0x004ff6000780c0ff */
[----:B------:R-:W-:Y:S02]  /*6920*/  @!UPT UIADD3 URZ, UPT, UPT, URZ, URZ, URZ ;  /* 0x000000fffffff290 */ /* 0x000fe4000fffe0ff */
[----:B---3--:R-:W-:Y:S01]  /*6930*/  VOTEU.ANY UP1, P0 ;  /* 0x0000000000ff7886 */ /* 0x008fe20000020100 */
[----:B------:R-:W-:Y:S01]  /*6940*/  PLOP3.LUT P0, PT, PT, PT, UP1, 0x80, 0x8 ;  /* 0x000000000008781c */ /* 0x000fe20003f0f018 */
[----:B------:R-:W-:Y:S06]  /*6950*/  UP2UR UR4, UPR, URZ, 0x2 ;  /* 0x00000002ff047883 */ /* 0x000fec0008000000 */
[----:B------:R-:W-:Y:S01]  /*6960*/  IMAD.U32 R95, RZ, RZ, UR4 ;  /* 0x00000004ff5f7e24 */ /* 0x000fe2000f8e00ff */
[----:B------:R-:W-:Y:S04]  /*6970*/  UIADD3 UR4, UPT, UPT, UR51, 0xd8, URZ ;  /* 0x000000d833047890 */ /* 0x000fe8000fffe0ff */
[----:B------:R-:W-:Y:S01]  /*6980*/  UPRMT UR4, URZ, 0x654, UR4 ;  /* 0x00000654ff047896 */ /* 0x000fe20008000004 */
[----:B------:R-:W-:Y:S02]  /*6990*/  @P0 MOV R2, R4 ;  /* 0x0000000400020202 */ /* 0x000fe40000000f00 */
[----:B-1----:R-:W-:Y:S02]  /*69a0*/  @P0 LOP3.LUT R0, R5, 0xffff, RZ, 0xc0, !PT ;  /* 0x0000ffff05000812 */ /* 0x002fe400078ec0ff */
[----:B------:R-:W-:Y:S02]  /*69b0*/  @P0 R2UR UR6, R2 ;  /* 0x00000000020602ca */ /* 0x000fe400000e0000 */
[----:B------:R-:W-:Y:S01]  /*69c0*/  @P0 R2UR UR5, R0 ;  /* 0x00000000000502ca */ /* 0x000fe200000e0000 */
[----:B------:R-:W-:Y:S01]  /*69d0*/  IMAD.U32 R0, RZ, RZ, UR54 ;  /* 0x00000036ff007e24 */ /* 0x000fe2000f8e00ff */
[----:B------:R-:W-:Y:S04]  /*69e0*/  SYNCS.ARRIVE.TRANS64.RED.A1T0 RZ, [UR4], RZ ;  /* 0x000000ffffff79a7 */ /* 0x000fe80008100404 */
[----:B------:R-:W-:Y:S05]  /*69f0*/  IABS R2, R0 ;  /* 0x0000000000027213 */ /* 0x000fea0000000000 */
[----:B------:R-:W-:Y:S02]  /*6a00*/  @UP1 UMOV UR37, UR6 ;  /* 0x0000000600251c82 */ /* 0x000fe40008000000 */
[----:B------:R-:W-:Y:S01]  /*6a10*/  @UP1 UMOV UR36, UR5 ;  /* 0x0000000500241c82 */ /* 0x000fe20008000000 */
[----:B------:R-:W-:Y:S05]  /*6a20*/  BRA.U !UP0, `(.L_x_99) ;  /* 0x0000000108cc7547 */ /* 0x000fea000b800000 */
[----:B------:R-:W1:Y:S01]  /*6a30*/  LDCU UR9, c[0x0][0xc20] ;  /* 0x00018400ff0977ac */ /* 0x000e620008000800 */
[----:B------:R-:W-:Y:S02]  /*6a40*/  UIMAD.WIDE.U32 UR4, UR62, UR59, URZ ;  /* 0x0000003b3e0472a5 */ /* 0x000fe4000f8e00ff */
[----:B------:R-:W-:Y:S02]  /*6a50*/  UIMAD.WIDE.U32 UR6, UR63, UR56, URZ ;  /* 0x000000383f0672a5 */ /* 0x000fe4000f8e00ff */
[----:B------:R-:W-:Y:S02]  /*6a60*/  UIMAD.WIDE.U32 UR10, UR36, UR59, URZ ;  /* 0x0000003b240a72a5 */ /* 0x000fe4000f8e00ff */
[----:B------:R-:W-:Y:S02]  /*6a70*/  UISETP.NE.AND UP0, UPT, UR58, 0x1, UPT ;  /* 0x000000013a00788c */ /* 0x000fe4000bf05270 */
[----:B------:R-:W-:Y:S02]  /*6a80*/  UISETP.NE.AND UP1, UPT, UR48, 0x1, UPT ;  /* 0x000000013000788c */ /* 0x000fe4000bf25270 */
[----:B------:R-:W-:Y:S02]  /*6a90*/  UISETP.NE.AND UP2, UPT, UR39, 0x1, UPT ;  /* 0x000000012700788c */ /* 0x000fe4000bf45270 */
[----:B------:R-:W-:Y:S01]  /*6aa0*/  UIMAD.WIDE.U32 UR12, UR37, UR56, URZ ;  /* 0x00000038250c72a5 */ /* 0x000fe2000f8e00ff */
[----:B------:R-:W-:Y:S01]  /*6ab0*/  UMOV UR4, UR5 ;  /* 0x0000000500047c82 */ /* 0x000fe20008000000 */
[----:B------:R-:W-:Y:S01]  /*6ac0*/  UMOV UR6, UR11 ;  /* 0x0000000b00067c82 */ /* 0x000fe20008000000 */
[----:B-1----:R-:W-:Y:S03]  /*6ad0*/  USHF.R.U32.HI UR8, URZ, UR9, UR4 ;  /* 0x00000009ff087299 */ /* 0x002fe60008011604 */
[----:B------:R-:W-:Y:S02]  /*6ae0*/  UMOV UR4, UR7 ;  /* 0x0000000700047c82 */ /* 0x000fe40008000000 */
[----:B------:R-:W-:Y:S02]  /*6af0*/  USHF.R.U32.HI UR5, URZ, UR57, UR4 ;  /* 0x00000039ff057299 */ /* 0x000fe40008011604 */
[----:B------:R-:W-:Y:S02]  /*6b00*/  USEL UR4, UR62, UR8, !UP0 ;  /* 0x000000083e047287 */ /* 0x000fe4000c000000 */
[----:B------:R-:W-:Y:S02]  /*6b10*/  USHF.R.U32.HI UR8, URZ, UR9, UR6 ;  /* 0x00000009ff087299 */ /* 0x000fe40008011606 */
[----:B------:R-:W-:Y:S02]  /*6b20*/  UIMAD.WIDE.U32 UR6, UR4, UR46, URZ ;  /* 0x0000002e040672a5 */ /* 0x000fe4000f8e00ff */
[----:B------:R-:W-:Y:S02]  /*6b30*/  USEL UR9, UR63, UR5, !UP1 ;  /* 0x000000053f097287 */ /* 0x000fe4000c800000 */
[----:B------:R-:W-:Y:S02]  /*6b40*/  USEL UR8, UR36, UR8, !UP0 ;  /* 0x0000000824087287 */ /* 0x000fe4000c000000 */
[----:B------:R-:W-:Y:S01]  /*6b50*/  UIMAD.WIDE.U32 UR10, UR9, UR46, URZ ;  /* 0x0000002e090a72a5 */ /* 0x000fe2000f8e00ff */
[----:B------:R-:W-:Y:S01]  /*6b60*/  UMOV UR6, UR7 ;  /* 0x0000000700067c82 */ /* 0x000fe20008000000 */
[----:B------:R-:W-:Y:S01]  /*6b70*/  UMOV UR5, UR13 ;  /* 0x0000000d00057c82 */ /* 0x000fe20008000000 */
[----:B------:R-:W-:Y:S02]  /*6b80*/  @UP2 USHF.R.U32.HI UR4, URZ, UR47, UR6 ;  /* 0x0000002fff042299 */ /* 0x000fe40008011606 */
[----:B------:R-:W-:Y:S02]  /*6b90*/  USHF.R.U32.HI UR5, URZ, UR57, UR5 ;  /* 0x00000039ff057299 */ /* 0x000fe40008011605 */
[----:B------:R-:W-:Y:S02]  /*6ba0*/  UIMAD UR4, UR39, UR4, URZ ;  /* 0x00000004270472a4 */ /* 0x000fe4000f8e02ff */
[----:B------:R-:W-:Y:S02]  /*6bb0*/  USEL UR5, UR37, UR5, !UP1 ;  /* 0x0000000525057287 */ /* 0x000fe4000c800000 */
[----:B------:R-:W-:Y:S01]  /*6bc0*/  UISETP.GE.AND UP0, UPT, UR8, UR4, UPT ;  /* 0x000000040800728c */ /* 0x000fe2000bf06270 */
[----:B------:R-:W-:Y:S01]  /*6bd0*/  UMOV UR6, UR11 ;  /* 0x0000000b00067c82 */ /* 0x000fe20008000000 */
[----:B------:R-:W-:Y:S02]  /*6be0*/  UIMAD.WIDE.U32 UR10, UR8, UR46, URZ ;  /* 0x0000002e080a72a5 */ /* 0x000fe4000f8e00ff */
[----:B------:R-:W-:Y:S04]  /*6bf0*/  @UP2 USHF.R.U32.HI UR9, URZ, UR47, UR6 ;  /* 0x0000002fff092299 */ /* 0x000fe80008011606 */
[----:B------:R-:W-:Y:S01]  /*6c00*/  UIMAD UR6, UR39, UR9, URZ ;  /* 0x00000009270672a4 */ /* 0x000fe2000f8e02ff */
[----:B------:R-:W-:Y:S03]  /*6c10*/  UMOV UR4, UR11 ;  /* 0x0000000b00047c82 */ /* 0x000fe60008000000 */
[----:B------:R-:W-:Y:S02]  /*6c20*/  UISETP.GE.OR UP0, UPT, UR5, UR6, UP0 ;  /* 0x000000060500728c */ /* 0x000fe40008706670 */
[----:B------:R-:W-:Y:S02]  /*6c30*/  USHF.R.U32.HI UR4, URZ, UR47, UR4 ;  /* 0x0000002fff047299 */ /* 0x000fe40008011604 */
[----:B------:R-:W-:Y:S02]  /*6c40*/  UIMAD.WIDE.U32 UR6, UR5, UR46, URZ ;  /* 0x0000002e050672a5 */ /* 0x000fe4000f8e00ff */
[----:B------:R-:W-:Y:S02]  /*6c50*/  USEL UR11, UR8, UR4, !UP2 ;  /* 0x00000004080b7287 */ /* 0x000fe4000d000000 */
[----:B------:R-:W-:Y:S02]  /*6c60*/  UIADD3 UR6, UPT, UPT, -UR5, URZ, URZ ;  /* 0x000000ff05067290 */ /* 0x000fe4000fffe1ff */
[----:B------:R-:W-:Y:S02]  /*6c70*/  UIADD3 UR10, UPT, UPT, -UR11, URZ, URZ ;  /* 0x000000ff0b0a7290 */ /* 0x000fe4000fffe1ff */
[----:B------:R-:W-:Y:S02]  /*6c80*/  UIMAD UR6, UR48, UR6, UR37 ;  /* 0x00000006300672a4 */ /* 0x000fe4000f8e0225 */
[----:B------:R-:W-:Y:S01]  /*6c90*/  UIMAD UR10, UR39, UR10, UR8 ;  /* 0x0000000a270a72a4 */ /* 0x000fe2000f8e0208 */
[----:B------:R-:W-:Y:S01]  /*6ca0*/  @!UP0 UMOV UR4, UR7 ;  /* 0x0000000700048c82 */ /* 0x000fe20008000000 */
[----:B------:R-:W-:Y:S02]  /*6cb0*/  UIADD3 UR7, UPT, UPT, -UR8, URZ, URZ ;  /* 0x000000ff08077290 */ /* 0x000fe4000fffe1ff */
[----:B------:R-:W-:Y:S04]  /*6cc0*/  @!UP0 USHF.R.U32.HI UR4, URZ, UR47, UR4 ;  /* 0x0000002fff048299 */ /* 0x000fe80008011604 */
[----:B------:R-:W-:Y:S04]  /*6cd0*/  @!UP0 USEL UR4, UR5, UR4, !UP2 ;  /* 0x0000000405048287 */ /* 0x000fe8000d000000 */
[----:B------:R-:W-:Y:S02]  /*6ce0*/  @!UP0 UIMAD UR9, UR9, UR10, UR4 ;  /* 0x0000000a090982a4 */ /* 0x000fe4000f8e0204 */
[----:B------:R-:W-:Y:S02]  /*6cf0*/  @!UP0 UIADD3 UR10, UPT, UPT, UR11, -UR4, URZ ;  /* 0x800000040b0a8290 */ /* 0x000fe4000fffe0ff */
[----:B------:R-:W-:Y:S02]  /*6d00*/  UIMAD UR4, UR58, UR7, UR36 ;  /* 0x000000073a0472a4 */ /* 0x000fe4000f8e0224 */
[----:B------:R-:W-:Y:S03]  /*6d10*/  @!UP0 UIMAD UR8, UR10, UR39, UR5 ;  /* 0x000000270a0882a4 */ /* 0x000fe6000f8e0205 */
[----:B------:R-:W-:Y:S02]  /*6d20*/  @!UP0 UMOV UR5, UR9 ;  /* 0x0000000900058c82 */ /* 0x000fe40008000000 */
[----:B------:R-:W-:Y:S02]  /*6d30*/  UIMAD UR37, UR5, UR48, UR6 ;  /* 0x00000030052572a4 */ /* 0x000fe4000f8e0206 */
[----:B------:R-:W-:Y:S11]  /*6d40*/  UIMAD UR36, UR8, UR58, UR4 ;  /* 0x0000003a082472a4 */ /* 0x000ff6000f8e0204 */
[----:B------:R-:W-:Y:S01]  /*6d50*/  @!UPT UIADD3 URZ, UPT, UPT, URZ, URZ, URZ ;  /* 0x000000fffffff290 */ /* 0x000fe2000fffe0ff */
.L_x_99:
[----:B------:R-:W1:Y:S01]  /*6d60*/  LDCU UR16, c[0x0][0x388] ;  /* 0x00007100ff1077ac */ /* 0x000e620008000800 */
[----:B------:R-:W-:Y:S01]  /*6d70*/  R2UR UR6, R2 ;  /* 0x00000000020672ca */ /* 0x000fe200000e0000 */
[----:B------:R-:W-:Y:S01]  /*6d80*/  IMAD.U32 R8, RZ, RZ, UR21 ;  /* 0x00000015ff087e24 */ /* 0x000fe2000f8e00ff */
[----:B------:R-:W-:Y:S01]  /*6d90*/  LEA R2, R36, UR49, 0x2 ;  /* 0x0000003124027c11 */ /* 0x000fe2000f8e10ff */
[----:B------:R-:W2:Y:S01]  /*6da0*/  LDCU UR11, c[0x0][0x38c] ;  /* 0x00007180ff0b77ac */ /* 0x000ea20008000800 */
[----:B------:R-:W-:Y:S01]  /*6db0*/  IABS R0, R0 ;  /* 0x0000000000007213 */ /* 0x000fe20000000000 */
[----:B------:R-:W-:Y:S01]  /*6dc0*/  BSSY.RECONVERGENT B6, `(.L_x_100) ;  /* 0x0000094000067945 */ /* 0x000fe20003800200 */
[----:B------:R-:W-:Y:S01]  /*6dd0*/  IABS R8, R8 ;  /* 0x0000000800087213 */ /* 0x000fe20000000000 */
[----:B------:R-:W-:Y:S01]  /*6de0*/  USHF.L.U32 UR42, UR28, 0x7, URZ ;  /* 0x000000071c2a7899 */ /* 0x000fe200080006ff */
[----:B------:R-:W5:Y:S01]  /*6df0*/  LDL R2, [R2] ;  /* 0x0000000002027983 */ /* 0x000f620000100800 */
[----:B------:R-:W-:Y:S01]  /*6e00*/  IMAD.MOV R0, RZ, RZ, -R0 ;  /* 0x000000ffff007224 */ /* 0x000fe200078e0a00 */
[----:B------:R-:W-:Y:S02]  /*6e10*/  R2UR UR9, R8 ;  /* 0x00000000080972ca */ /* 0x000fe400000e0000 */
[----:B------:R-:W-:Y:S01]  /*6e20*/  @P0 SHF.R.U32.HI R4, RZ, 0x10, R5 ;  /* 0x00000010ff040819 */ /* 0x000fe20000011605 */
[----:B------:R-:W3:Y:S01]  /*6e30*/  I2F.RP R10, UR6 ;  /* 0x00000006000a7d06 */ /* 0x000ee20008209400 */
[----:B------:R-:W-:Y:S02]  /*6e40*/  R2UR UR17, R98 ;  /* 0x00000000621172ca */ /* 0x000fe400000e0000 */
[----:B------:R-:W-:Y:S02]  /*6e50*/  @P0 R2UR UR17, R4 ;  /* 0x00000000041102ca */ /* 0x000fe400000e0000 */
[----:B------:R-:W-:Y:S05]  /*6e60*/  LOP3.LUT P0, RZ, R80, 0x1b0, RZ, 0xc0, !PT ;  /* 0x000001b050ff7812 */ /* 0x000fea000780c0ff */
[----:B---3--:R-:W3:Y:S06]  /*6e70*/  MUFU.RCP R3, R10 ;  /* 0x0000000a00037308 */ /* 0x008eec0000001000 */
[----:B------:R-:W-:Y:S02]  /*6e80*/  IMAD.U32 R98, RZ, RZ, UR17 ;  /* 0x00000011ff627e24 */ /* 0x000fe4000f8e00ff */
[----:B---3--:R-:W-:Y:S04]  /*6e90*/  VIADD R9, R3, 0xffffffe ;  /* 0x0ffffffe03097836 */ /* 0x008fe80000000000 */
[----:B------:R-:W3:Y:S02]  /*6ea0*/  F2I.FTZ.U32.TRUNC.NTZ R3, R9 ;  /* 0x0000000900037305 */ /* 0x000ee4000021f000 */
[----:B---3--:R-:W-:Y:S01]  /*6eb0*/  R2UR UR5, R3 ;  /* 0x00000000030572ca */ /* 0x008fe200000e0000 */
[----:B-1----:R-:W-:Y:S05]  /*6ec0*/  IMAD.U32 R3, RZ, RZ, UR16 ;  /* 0x00000010ff037e24 */ /* 0x002fea000f8e00ff */
[----:B------:R-:W-:Y:S04]  /*6ed0*/  IABS R3, R3 ;  /* 0x0000000300037213 */ /* 0x000fe80000000000 */
[----:B------:R-:W-:Y:S03]  /*6ee0*/  R2UR UR7, R3 ;  /* 0x00000000030772ca */ /* 0x000fe600000e0000 */
[----:B------:R-:W-:Y:S04]  /*6ef0*/  UIADD3 UR4, UPT, UPT, URZ, -UR5, URZ ;  /* 0x80000005ff047290 */ /* 0x000fe8000fffe0ff */
[----:B------:R-:W-:Y:S03]  /*6f00*/  UIMAD UR8, UR4, UR6, URZ ;  /* 0x00000006040872a4 */ /* 0x000fe6000f8e02ff */
[----:B------:R-:W-:Y:S02]  /*6f10*/  UMOV UR4, URZ ;  /* 0x000000ff00047c82 */ /* 0x000fe40008000000 */
[----:B------:R-:W-:Y:S01]  /*6f20*/  UIMAD.WIDE.U32 UR4, UR5, UR8, UR4 ;  /* 0x00000008050472a5 */ /* 0x000fe2000f8e0004 */
[----:B------:R-:W1:Y:S01]  /*6f30*/  I2F.RP R8, UR7 ;  /* 0x0000000700087d06 */ /* 0x000e620008209400 */
[----:B------:R-:W-:Y:S05]  /*6f40*/  R2UR UR8, R0 ;  /* 0x00000000000872ca */ /* 0x000fea00000e0000 */
[----:B------:R-:W-:Y:S02]  /*6f50*/  UMOV UR4, UR5 ;  /* 0x0000000500047c82 */ /* 0x000fe40008000000 */
[----:B------:R-:W-:Y:S02]  /*6f60*/  UIMAD.WIDE.U32 UR4, UR4, UR9, URZ ;  /* 0x00000009040472a5 */ /* 0x000fe4000f8e00ff */
[----:B-1----:R-:W1:Y:S05]  /*6f70*/  MUFU.RCP R0, R8 ;  /* 0x0000000800007308 */ /* 0x002e6a0000001000 */
[----:B------:R-:W-:Y:S02]  /*6f80*/  UMOV UR43, UR5 ;  /* 0x00000005002b7c82 */ /* 0x000fe40008000000 */
[----:B------:R-:W-:Y:S04]  /*6f90*/  UIMAD UR4, UR43, UR8, UR9 ;  /* 0x000000082b0472a4 */ /* 0x000fe8000f8e0209 */
[----:B------:R-:W-:Y:S01]  /*6fa0*/  UISETP.GT.U32.AND UP0, UPT, UR6, UR4, UPT ;  /* 0x000000040600728c */ /* 0x000fe2000bf04070 */
[----:B-1----:R-:W-:Y:S10]  /*6fb0*/  VIADD R3, R0, 0xffffffe ;  /* 0x0ffffffe00037836 */ /* 0x002ff40000000000 */
[----:B------:R-:W-:Y:S02]  /*6fc0*/  @!UP0 UIADD3 UR4, UPT, UPT, UR4, -UR6, URZ ;  /* 0x8000000604048290 */ /* 0x000fe4000fffe0ff */
[----:B------:R-:W-:Y:S01]  /*6fd0*/  @!UP0 UIADD3 UR43, UPT, UPT, UR43, 0x1, URZ ;  /* 0x000000012b2b8890 */ /* 0x000fe2000fffe0ff */
[----:B------:R-:W1:Y:S01]  /*6fe0*/  F2I.FTZ.U32.TRUNC.NTZ R0, R3 ;  /* 0x0000000300007305 */ /* 0x000e62000021f000 */
[----:B------:R-:W-:Y:S02]  /*6ff0*/  UISETP.GE.U32.AND UP2, UPT, UR4, UR6, UPT ;  /* 0x000000060400728c */ /* 0x000fe4000bf46070 */
[----:B------:R-:W-:Y:S02]  /*7000*/  ULOP3.LUT UR4, UR21, UR54, URZ, 0x3c, !UPT ;  /* 0x0000003615047292 */ /* 0x000fe4000f8e3cff */
[----:B------:R-:W-:Y:S02]  /*7010*/  UISETP.NE.AND UP0, UPT, UR54, URZ, UPT ;  /* 0x000000ff3600728c */ /* 0x000fe4000bf05270 */
[----:B------:R-:W-:Y:S05]  /*7020*/  UISETP.GE.AND UP1, UPT, UR4, URZ, UPT ;  /* 0x000000ff0400728c */ /* 0x000fea000bf26270 */
[----:B------:R-:W-:Y:S01]  /*7030*/  @UP2 UIADD3 UR43, UPT, UPT, UR43, 0x1, URZ ;  /* 0x000000012b2b2890 */ /* 0x000fe2000fffe0ff */
[----:B-1----:R-:W-:Y:S05]  /*7040*/  R2UR UR5, R0 ;  /* 0x00000000000572ca */ /* 0x002fea00000e0000 */
[----:B------:R-:W-:Y:S02]  /*7050*/  @!UP1 UIADD3 UR43, UPT, UPT, -UR43, URZ, URZ ;  /* 0x000000ff2b2b9290 */ /* 0x000fe4000fffe1ff */
[----:B------:R-:W-:Y:S06]  /*7060*/  @!UP0 ULOP3.LUT UR43, URZ, UR54, URZ, 0x33, !UPT ;  /* 0x00000036ff2b8292 */ /* 0x000fec000f8e33ff */
[----:B------:R-:W-:Y:S01]  /*7070*/  IMAD.U32 R0, RZ, RZ, UR43 ;  /* 0x0000002bff007e24 */ /* 0x000fe2000f8e00ff */
[----:B------:R-:W-:Y:S04]  /*7080*/  UIADD3 UR4, UPT, UPT, URZ, -UR5, URZ ;  /* 0x80000005ff047290 */ /* 0x000fe8000fffe0ff */
[----:B------:R-:W-:Y:S01]  /*7090*/  IABS R0, R0 ;  /* 0x0000000000007213 */ /* 0x000fe20000000000 */
[----:B------:R-:W-:Y:S03]  /*70a0*/  UIMAD UR6, UR4, UR7, URZ ;  /* 0x00000007040672a4 */ /* 0x000fe6000f8e02ff */
[----:B------:R-:W-:Y:S01]  /*70b0*/  R2UR UR8, R0 ;  /* 0x00000000000872ca */ /* 0x000fe200000e0000 */
[----:B------:R-:W-:Y:S01]  /*70c0*/  UMOV UR4, URZ ;  /* 0x000000ff00047c82 */ /* 0x000fe20008000000 */
[----:B--2---:R-:W-:Y:S01]  /*70d0*/  IMAD.U32 R0, RZ, RZ, UR11 ;  /* 0x0000000bff007e24 */ /* 0x004fe2000f8e00ff */
[----:B------:R-:W-:Y:S04]  /*70e0*/  UIMAD.WIDE.U32 UR4, UR5, UR6, UR4 ;  /* 0x00000006050472a5 */ /* 0x000fe8000f8e0004 */
[----:B------:R-:W-:Y:S03]  /*70f0*/  IABS R9, R0 ;  /* 0x0000000000097213 */ /* 0x000fe60000000000 */
[----:B------:R-:W-:Y:S01]  /*7100*/  UMOV UR4, UR5 ;  /* 0x0000000500047c82 */ /* 0x000fe20008000000 */
[----:B------:R-:W1:Y:S02]  /*7110*/  I2F.RP R0, R9 ;  /* 0x0000000900007306 */ /* 0x000e640000209400 */
[----:B------:R-:W-:Y:S07]  /*7120*/  UIMAD.WIDE.U32 UR4, UR4, UR8, URZ ;  /* 0x00000008040472a5 */ /* 0x000fee000f8e00ff */
[----:B------:R-:W-:Y:S02]  /*7130*/  UMOV UR44, UR5 ;  /* 0x00000005002c7c82 */ /* 0x000fe40008000000 */
[----:B------:R-:W-:Y:S04]  /*7140*/  UIADD3 UR4, UPT, UPT, -UR44, URZ, URZ ;  /* 0x000000ff2c047290 */ /* 0x000fe8000fffe1ff */
[----:B------:R-:W-:Y:S01]  /*7150*/  UIMAD UR4, UR7, UR4, UR8 ;  /* 0x00000004070472a4 */ /* 0x000fe2000f8e0208 */
[----:B-1----:R-:W1:Y:S03]  /*7160*/  MUFU.RCP R0, R0 ;  /* 0x0000000000007308 */ /* 0x002e660000001000 */
[----:B------:R-:W-:Y:S11]  /*7170*/  UISETP.GT.U32.AND UP0, UPT, UR7, UR4, UPT ;  /* 0x000000040700728c */ /* 0x000ff6000bf04070 */
[----:B------:R-:W-:Y:S02]  /*7180*/  @!UP0 UIADD3 UR4, UPT, UPT, UR4, -UR7, URZ ;  /* 0x8000000704048290 */ /* 0x000fe4000fffe0ff */
[----:B------:R-:W-:Y:S01]  /*7190*/  @!UP0 UIADD3 UR44, UPT, UPT, UR44, 0x1, URZ ;  /* 0x000000012c2c8890 */ /* 0x000fe2000fffe0ff */
[----:B-1----:R-:W-:Y:S01]  /*71a0*/  VIADD R10, R0, 0xffffffe ;  /* 0x0ffffffe000a7836 */ /* 0x002fe20000000000 */
[----:B------:R-:W-:Y:S02]  /*71b0*/  UISETP.GE.U32.AND UP1, UPT, UR4, UR7, UPT ;  /* 0x000000070400728c */ /* 0x000fe4000bf26070 */
[----:B------:R-:W-:Y:S01]  /*71c0*/  ULOP3.LUT UR4, UR43, UR16, URZ, 0x3c, !UPT ;  /* 0x000000102b047292 */ /* 0x000fe2000f8e3cff */
[----:B------:R-:W1:Y:S03]  /*71d0*/  F2I.FTZ.U32.TRUNC.NTZ R11, R10 ;  /* 0x0000000a000b7305 */ /* 0x000e66000021f000 */
[----:B------:R-:W-:Y:S05]  /*71e0*/  UISETP.GE.AND UP0, UPT, UR4, URZ, UPT ;  /* 0x000000ff0400728c */ /* 0x000fea000bf06270 */
[----:B------:R-:W-:Y:S02]  /*71f0*/  @UP1 UIADD3 UR44, UPT, UPT, UR44, 0x1, URZ ;  /* 0x000000012c2c1890 */ /* 0x000fe4000fffe0ff */
[----:B------:R-:W-:Y:S04]  /*7200*/  UISETP.NE.AND UP1, UPT, UR16, URZ, UPT ;  /* 0x000000ff1000728c */ /* 0x000fe8000bf25270 */
[----:B------:R-:W-:Y:S01]  /*7210*/  @!UP0 UIADD3 UR44, UPT, UPT, -UR44, URZ, URZ ;  /* 0x000000ff2c2c8290 */ /* 0x000fe2000fffe1ff */
[--C-:B-1----:R-:W-:Y:S02]  /*7220*/  IMAD.MOV R8, RZ, RZ, -R11.reuse ;  /* 0x000000ffff087224 */ /* 0x102fe400078e0a0b */
[----:B------:R-:W-:Y:S02]  /*7230*/  IMAD.MOV.U32 R10, RZ, RZ, RZ ;  /* 0x000000ffff0a7224 */ /* 0x000fe400078e00ff */
[----:B------:R-:W-:Y:S02]  /*7240*/  IMAD R3, R8, R9, RZ ;  /* 0x0000000908037224 */ /* 0x000fe400078e02ff */
[----:B------:R-:W-:Y:S02]  /*7250*/  @!UP1 ULOP3.LUT UR44, URZ, UR16, URZ, 0x33, !UPT ;  /* 0x00000010ff2c9292 */ /* 0x000fe4000f8e33ff */
[----:B------:R-:W-:Y:S01]  /*7260*/  UISETP.NE.AND UP1, UPT, UR38, 0x1, UPT ;  /* 0x000000012600788c */ /* 0x000fe2000bf25270 */
[----:B------:R-:W-:Y:S04]  /*7270*/  IMAD.HI.U32 R11, R11, R3, R10 ;  /* 0x000000030b0b7227 */ /* 0x000fe800078e000a */
[----:B------:R-:W-:Y:S05]  /*7280*/  IMAD.U32 R0, RZ, RZ, UR44 ;  /* 0x0000002cff007e24 */ /* 0x000fea000f8e00ff */
[----:B------:R-:W-:Y:S01]  /*7290*/  IABS R0, R0 ;  /* 0x0000000000007213 */ /* 0x000fe20000000000 */
[----:B------:R-:W1:Y:S04]  /*72a0*/  @!UP1 LDCU.128 UR12, c[0x0][0xc10] ;  /* 0x00018200ff0c97ac */ /* 0x000e680008000c00 */
[----:B------:R-:W-:Y:S01]  /*72b0*/  IMAD.HI.U32 R11, R11, R0, RZ ;  /* 0x000000000b0b7227 */ /* 0x000fe200078e00ff */
[----:B------:R-:W2:Y:S03]  /*72c0*/  @!UP1 LDCU UR10, c[0x0][0xc20] ;  /* 0x00018400ff0a97ac */ /* 0x000ea60008000800 */
[----:B------:R-:W-:Y:S01]  /*72d0*/  IMAD.MOV R3, RZ, RZ, -R11 ;  /* 0x000000ffff037224 */ /* 0x000fe200078e0a0b */
[----:B------:R-:W3:Y:S03]  /*72e0*/  @!UP1 LDCU UR5, c[0x0][0xc0c] ;  /* 0x00018180ff0597ac */ /* 0x000ee60008000800 */
[C---:B------:R-:W-:Y:S01]  /*72f0*/  IMAD R0, R9.reuse, R3, R0 ;  /* 0x0000000309007224 */ /* 0x040fe200078e0200 */
[----:B-1----:R-:W-:Y:S04]  /*7300*/  UIMAD.WIDE.U32 UR6, UR36, UR15, URZ ;  /* 0x0000000f240672a5 */ /* 0x002fe8000f8e00ff */
[----:B------:R-:W-:Y:S01]  /*7310*/  ISETP.GT.U32.AND P1, PT, R9, R0, PT ;  /* 0x000000000900720c */ /* 0x000fe20003f24070 */
[----:B------:R-:W-:Y:S02]  /*7320*/  UIMAD.WIDE.U32 UR8, UR37, UR12, URZ ;  /* 0x0000000c250872a5 */ /* 0x000fe4000f8e00ff */
[----:B------:R-:W-:Y:S02]  /*7330*/  @!UP1 UISETP.NE.AND UP0, UPT, UR14, 0x1, UPT ;  /* 0x000000010e00988c */ /* 0x000fe4000bf05270 */
[----:B------:R-:W-:Y:S01]  /*7340*/  ULOP3.LUT UR8, UR44, UR11, URZ, 0x3c, !UPT ;  /* 0x0000000b2c087292 */ /* 0x000fe2000f8e3cff */
[----:B------:R-:W-:Y:S02]  /*7350*/  @!UP1 UMOV UR6, UR7 ;  /* 0x0000000700069c82 */ /* 0x000fe40008000000 */
[----:B------:R-:W-:Y:S01]  /*7360*/  @!UP1 UMOV UR4, UR9 ;  /* 0x0000000900049c82 */ /* 0x000fe20008000000 */
[----:B--2---:R-:W-:Y:S02]  /*7370*/  @!UP1 USHF.R.U32.HI UR6, URZ, UR10, UR6 ;  /* 0x0000000aff069299 */ /* 0x004fe40008011606 */
[----:B---3--:R-:W-:Y:S02]  /*7380*/  @!UP1 UISETP.NE.AND UP2, UPT, UR5, 0x1, UPT ;  /* 0x000000010500988c */ /* 0x008fe4000bf45270 */
[----:B------:R-:W-:Y:S01]  /*7390*/  @!UP1 USHF.R.U32.HI UR4, URZ, UR13, UR4 ;  /* 0x0000000dff049299 */ /* 0x000fe20008011604 */
[----:B------:R-:W-:Y:S01]  /*73a0*/  @!P1 IMAD.IADD R0, R0, 0x1, -R9 ;  /* 0x0000000100009824 */ /* 0x000fe200078e0a09 */
[----:B------:R-:W-:Y:S01]  /*73b0*/  @!UP1 USEL UR6, UR36, UR6, !UP0 ;  /* 0x0000000624069287 */ /* 0x000fe2000c000000 */
[----:B------:R-:W-:Y:S01]  /*73c0*/  @!P1 VIADD R11, R11, 0x1 ;  /* 0x000000010b0b9836 */ /* 0x000fe20000000000 */
[----:B------:R-:W-:Y:S02]  /*73d0*/  @!UP1 USEL UR7, UR37, UR4, !UP2 ;  /* 0x0000000425079287 */ /* 0x000fe4000d000000 */
[----:B------:R-:W-:Y:S01]  /*73e0*/  UISETP.GE.AND UP0, UPT, UR8, URZ, UPT ;  /* 0x000000ff0800728c */ /* 0x000fe2000bf06270 */
[----:B------:R-:W-:Y:S01]  /*73f0*/  ISETP.GE.U32.AND P2, PT, R0, R9, PT ;  /* 0x000000090000720c */ /* 0x000fe20003f46070 */
[----:B------:R-:W-:Y:S02]  /*7400*/  UISETP.NE.AND UP2, UPT, UR11, URZ, UPT ;  /* 0x000000ff0b00728c */ /* 0x000fe4000bf45270 */
[----:B------:R-:W-:Y:S02]  /*7410*/  @!UP1 UIADD3 UR4, UPT, UPT, -UR7, UR6, URZ ;  /* 0x0000000607049290 */ /* 0x000fe4000fffe1ff */
[----:B------:R-:W-:Y:S02]  /*7420*/  @!UP1 UIADD3 UR6, UPT, UPT, UR7, -UR6, URZ ;  /* 0x8000000607069290 */ /* 0x000fe4000fffe0ff */
[----:B------:R-:W-:Y:S02]  /*7430*/  UIADD3 UR7, UPT, UPT, -UR43, URZ, URZ ;  /* 0x000000ff2b077290 */ /* 0x000fe4000fffe1ff */
[----:B------:R-:W-:Y:S02]  /*7440*/  @!UP1 UIMAD UR37, UR4, UR5, UR37 ;  /* 0x00000005042592a4 */ /* 0x000fe4000f8e0225 */
[----:B------:R-:W-:Y:S02]  /*7450*/  UIMAD UR4, UR54, UR7, UR21 ;  /* 0x00000007360472a4 */ /* 0x000fe4000f8e0215 */
[----:B------:R-:W-:Y:S01]  /*7460*/  @!UP1 UIMAD UR36, UR6, UR14, UR36 ;  /* 0x0000000e062492a4 */ /* 0x000fe2000f8e0224 */
[----:B------:R-:W-:Y:S01]  /*7470*/  @P2 VIADD R11, R11, 0x1 ;  /* 0x000000010b0b2836 */ /* 0x000fe20000000000 */
[----:B------:R-:W-:Y:S02]  /*7480*/  USHF.L.U32 UR53, UR4, 0x7, URZ ;  /* 0x0000000704357899 */ /* 0x000fe400080006ff */
[----:B------:R-:W-:Y:S02]  /*7490*/  UIADD3 UR4, UPT, UPT, -UR44, URZ, URZ ;  /* 0x000000ff2c047290 */ /* 0x000fe4000fffe1ff */
[----:B------:R-:W-:Y:S02]  /*74a0*/  R2UR UR45, R11 ;  /* 0x000000000b2d72ca */ /* 0x000fe400000e0000 */
[----:B------:R-:W-:Y:S11]  /*74b0*/  UIMAD UR43, UR16, UR4, UR43 ;  /* 0x00000004102b72a4 */ /* 0x000ff6000f8e022b */
[----:B------:R-:W-:Y:S02]  /*74c0*/  @!UP0 UIADD3 UR45, UPT, UPT, -UR45, URZ, URZ ;  /* 0x000000ff2d2d8290 */ /* 0x000fe4000fffe1ff */
[----:B------:R-:W-:Y:S04]  /*74d0*/  @!UP2 ULOP3.LUT UR45, URZ, UR11, URZ, 0x33, !UPT ;  /* 0x0000000bff2da292 */ /* 0x000fe8000f8e33ff */
[----:B------:R-:W-:Y:S04]  /*74e0*/  UIADD3 UR5, UPT, UPT, -UR45, URZ, URZ ;  /* 0x000000ff2d057290 */ /* 0x000fe8000fffe1ff */
[----:B------:R-:W-:Y:S01]  /*74f0*/  UIMAD UR44, UR11, UR5, UR44 ;  /* 0x000000050b2c72a4 */ /* 0x000fe2000f8e022c */
[----:B------:R-:W-:Y:S11]  /*7500*/  @!P0 BRA `(.L_x_101) ;  /* 0x00000000007c8947 */ /* 0x000ff60003800000 */
[----:B------:R-:W1:Y:S01]  /*7510*/  LDCU.64 UR8, c[0x4][0x80] ;  /* 0x01001000ff0877ac */ /* 0x000e620008000a00 */
[----:B------:R-:W-:Y:S01]  /*7520*/  MOV R16, 0x0 ;  /* 0x0000000000107802 */ /* 0x000fe20000000f00 */
[----:B------:R-:W-:Y:S02]  /*7530*/  HFMA2 R12, -RZ, RZ, 0, 5.9604644775390625e-08 ;  /* 0x00000001ff0c7431 */ /* 0x000fe400000001ff */
[----:B------:R-:W-:Y:S01]  /*7540*/  IMAD.MOV.U32 R8, RZ, RZ, 0x70 ;  /* 0x00000070ff087424 */ /* 0x000fe200078e00ff */
[----:B------:R2:W3:Y:S01]  /*7550*/  LDC.64 R14, c[0x4][R16] ;  /* 0x01000000100e7b82 */ /* 0x0004e20000000a00 */
[----:B------:R-:W4:Y:S01]  /*7560*/  LDCU.64 UR6, c[0x4][0x88] ;  /* 0x01001100ff0677ac */ /* 0x000f220008000a00 */
[----:B------:R-:W-:Y:S01]  /*7570*/  IMAD.MOV.U32 R13, RZ, RZ, RZ ;  /* 0x000000ffff0d7224 */ /* 0x000fe200078e00ff */
[----:B------:R-:W2:Y:S01]  /*7580*/  LDCU.64 UR4, c[0x4][0x8] ;  /* 0x01000100ff0477ac */ /* 0x000ea20008000a00 */
[----:B-1----:R-:W-:Y:S01]  /*7590*/  MOV R5, UR9 ;  /* 0x0000000900057c02 */ /* 0x002fe20008000f00 */
[----:B------:R-:W-:Y:S01]  /*75a0*/  IMAD.U32 R4, RZ, RZ, UR8 ;  /* 0x00000008ff047e24 */ /* 0x000fe2000f8e00ff */
[----:B----4-:R-:W-:Y:S01]  /*75b0*/  MOV R7, UR7 ;  /* 0x0000000700077c02 */ /* 0x010fe20008000f00 */
[----:B------:R-:W-:Y:S01]  /*75c0*/  IMAD.U32 R6, RZ, RZ, UR6 ;  /* 0x00000006ff067e24 */ /* 0x000fe2000f8e00ff */
[----:B--2---:R-:W-:Y:S01]  /*75d0*/  MOV R11, UR5 ;  /* 0x00000005000b7c02 */ /* 0x004fe20008000f00 */
[----:B------:R-:W-:Y:S02]  /*75e0*/  IMAD.U32 R10, RZ, RZ, UR4 ;  /* 0x00000004ff0a7e24 */ /* 0x000fe4000f8e00ff */
[----:B------:R-:W-:Y:S07]  /*75f0*/  LEPC R20, `(.L_x_102) ;  /* 0x000000001014794e */ /* 0x000fee0000000000 */
[----:B---3-5:R-:W-:Y:S05]  /*7600*/  CALL.ABS.NOINC R14 ;  /* 0x000000000e007343 */ /* 0x028fea0003c00000 */
.L_x_102:
[----:B------:R-:W1:Y:S01]  /*7610*/  LDCU.64 UR8, c[0x4][0x80] ;  /* 0x01001000ff0877ac */ /* 0x000e620008000a00 */
[----:B------:R-:W2:Y:S01]  /*7620*/  LDC.64 R16, c[0x4][R16] ;  /* 0x0100000010107b82 */ /* 0x000ea20000000a00 */
[----:B------:R-:W-:Y:S02]  /*7630*/  HFMA2 R12, -RZ, RZ, 0, 5.9604644775390625e-08 ;  /* 0x00000001ff0c7431 */ /* 0x000fe400000001ff */
[----:B------:R-:W-:Y:S02]  /*7640*/  IMAD.MOV.U32 R8, RZ, RZ, 0x70 ;  /* 0x00000070ff087424 */ /* 0x000fe400078e00ff */
[----:B------:R-:W-:Y:S01]  /*7650*/  IMAD.MOV.U32 R13, RZ, RZ, RZ ;  /* 0x000000ffff0d7224 */ /* 0x000fe200078e00ff */
[----:B------:R-:W3:Y:S01]  /*7660*/  LDCU.64 UR6, c[0x4][0x88] ;  /* 0x01001100ff0677ac */ /* 0x000ee20008000a00 */
[----:B------:R-:W4:Y:S01]  /*7670*/  LDCU.64 UR4, c[0x4][0x8] ;  /* 0x01000100ff0477ac */ /* 0x000f220008000a00 */
[----:B-1----:R-:W-:Y:S02]  /*7680*/  MOV R4, UR8 ;  /* 0x0000000800047c02 */ /* 0x002fe40008000f00 */
[----:B------:R-:W-:Y:S02]  /*7690*/  MOV R5, UR9 ;  /* 0x0000000900057c02 */ /* 0x000fe40008000f00 */
[----:B---3--:R-:W-:Y:S01]  /*76a0*/  MOV R7, UR7 ;  /* 0x0000000700077c02 */ /* 0x008fe20008000f00 */
[----:B------:R-:W-:Y:S01]  /*76b0*/  IMAD.U32 R6, RZ, RZ, UR6 ;  /* 0x00000006ff067e24 */ /* 0x000fe2000f8e00ff */
[----:B----4-:R-:W-:Y:S01]  /*76c0*/  MOV R11, UR5 ;  /* 0x00000005000b7c02 */ /* 0x010fe20008000f00 */
[----:B------:R-:W-:Y:S02]  /*76d0*/  IMAD.U32 R10, RZ, RZ, UR4 ;  /* 0x00000004ff0a7e24 */ /* 0x000fe4000f8e00ff */
[----:B------:R-:W-:Y:S07]  /*76e0*/  LEPC R20, `(.L_x_101) ;  /* 0x000000001014794e */ /* 0x000fee0000000000 */
[----:B--2---:R-:W-:Y:S05]  /*76f0*/  CALL.ABS.NOINC R16 ;  /* 0x0000000010007343 */ /* 0x004fea0003c00000 */
.L_x_101:
[----:B------:R-:W-:Y:S05]  /*7700*/  BSYNC.RECONVERGENT B6 ;  /* 0x0000000000067941 */ /* 0x000fea0003800200 */
.L_x_100:
[----:B------:R-:W-:Y:S02]  /*7710*/  R2UR UR6, R93 ;  /* 0x000000005d0672ca */ /* 0x000fe400000e0000 */
[----:B------:R-:W-:Y:S02]  /*7720*/  R2UR UR5, R90 ;  /* 0x000000005a0572ca */ /* 0x000fe400000e0000 */
[----:B------:R-:W-:Y:S02]  /*7730*/  R2UR UR4, R89 ;  /* 0x00000000590472ca */ /* 0x000fe400000e0000 */
[----:B------:R-:W-:Y:S02]  /*7740*/  ISETP.NE.U32.AND P4, PT, R78, RZ, PT ;  /* 0x000000ff4e00720c */ /* 0x000fe40003f85070 */
[----:B------:R-:W-:Y:S02]  /*7750*/  ISETP.NE.U32.AND P2, PT, RZ, UR60, PT ;  /* 0x0000003cff007c0c */ /* 0x000fe4000bf45070 */
[----:B------:R-:W-:Y:S02]  /*7760*/  ISETP.NE.AND.EX P4, PT, R79, RZ, PT, P4 ;  /* 0x000000ff4f00720c */ /* 0x000fe40003f85340 */
[----:B------:R-:W-:Y:S01]  /*7770*/  ISETP.NE.AND.EX P2, PT, RZ, UR61, PT, P2 ;  /* 0x0000003dff007c0c */ /* 0x000fe2000bf45320 */
[----:B------:R-:W-:Y:S02]  /*7780*/  UISETP.NE.AND UP2, UPT, UR6, URZ, UPT ;  /* 0x000000ff0600728c */ /* 0x000fe4000bf45270 */
[----:B------:R-:W-:Y:S04]  /*7790*/  UISETP.NE.U32.AND UP0, UPT, UR5, URZ, UPT ;  /* 0x000000ff0500728c */ /* 0x000fe8000bf05070 */
[----:B------:R-:W-:Y:S01]  /*77a0*/  UISETP.NE.AND.EX UP1, UPT, UR4, URZ, UPT, UP0 ;  /* 0x000000ff0400728c */ /* 0x000fe2000bf25300 */
[----:B------:R-:W-:Y:S01]  /*77b0*/  PLOP3.LUT P1, PT, PT, PT, UP2, 0x80, 0x8 ;  /* 0x000000000008781c */ /* 0x000fe20003f2f028 */
[----:B------:R-:W-:Y:S03]  /*77c0*/  UPLOP3.LUT UP0, UPT, UPT, UPT, UPT, 0x40, 0x4 ;  /* 0x000000000004789c */ /* 0x000fe60003f0e870 */
[----:B------:R-:W-:Y:S06]  /*77d0*/  @UP2 UPLOP3.LUT UP0, UPT, UPT, UPT, UP1, 0x80, 0x8 ;  /* 0x000000000008289c */ /* 0x000fec0003f0f010 */
[----:B------:R-:W-:Y:S01]  /*77e0*/  PLOP3.LUT P0, PT, PT, PT, UP0, 0x80, 0x8 ;  /* 0x000000000008781c */ /* 0x000fe20003f0f008 */
[----:B------:R-:W-:Y:S01]  /*77f0*/  @!UPT UIADD3 URZ, UPT, UPT, URZ, URZ, URZ ;  /* 0x000000fffffff290 */ /* 0x000fe2000fffe0ff */
[----:B------:R-:W-:Y:S11]  /*7800*/  BRA.U !UP1, `(.L_x_103) ;  /* 0x0000000109407547 */ /* 0x000ff6000b800000 */
[----:B------:R-:W-:Y:S01]  /*7810*/  UISETP.NE.U32.AND UP0, UPT, UR60, URZ, UPT ;  /* 0x000000ff3c00728c */ /* 0x000fe2000bf05070 */
[----:B------:R-:W-:Y:S01]  /*7820*/  R2UR UR6, R90 ;  /* 0x000000005a0672ca */ /* 0x000fe200000e0000 */
[----:B------:R-:W1:Y:S01]  /*7830*/  LDCU.64 UR8, c[0x0][0x358] ;  /* 0x00006b00ff0877ac */ /* 0x000e620008000a00 */
[----:B------:R-:W-:Y:S02]  /*7840*/  HFMA2 R87, -RZ, RZ, 0, 5.9604644775390625e-08 ;  /* 0x00000001ff577431 */ /* 0x000fe400000001ff */
[----:B------:R-:W-:Y:S01]  /*7850*/  IMAD.MOV.U32 R0, RZ, RZ, 0x1 ;  /* 0x00000001ff007424 */ /* 0x000fe200078e00ff */
[----:B------:R-:W-:Y:S06]  /*7860*/  UISETP.NE.AND.EX UP0, UPT, UR61, URZ, UPT, UP0 ;  /* 0x000000ff3d00728c */ /* 0x000fec000bf05300 */
[----:B------:R-:W-:Y:S05]  /*7870*/  PLOP3.LUT P3, PT, PT, PT, UP0, 0x80, 0x8 ;  /* 0x000000000008781c */ /* 0x000fea0003f6f008 */
[----:B------:R-:W2:Y:S01]  /*7880*/  @UP0 LDCU.64 UR4, c[0x0][0x988] ;  /* 0x00013100ff0407ac */ /* 0x000ea20008000a00 */
[----:B------:R-:W-:Y:S07]  /*7890*/  @UP0 UIMAD UR6, UR50, UR6, URZ ;  /* 0x00000006320602a4 */ /* 0x000fee000f8e02ff */
[----:B------:R-:W-:Y:S01]  /*78a0*/  @!P3 PRMT R87, R0, 0x7610, R87 ;  /* 0x000076100057b816 */ /* 0x000fe20000000057 */
[----:B--2---:R-:W-:Y:S06]  /*78b0*/  @UP0 UIMAD.WIDE UR4, UR6, 0x4, UR4 ;  /* 0x00000004060408a5 */ /* 0x004fec000f8e0204 */
[----:B------:R-:W-:Y:S02]  /*78c0*/  IMAD.U32 R4, RZ, RZ, UR4 ;  /* 0x00000004ff047e24 */ /* 0x000fe4000f8e00ff */
[----:B------:R-:W-:Y:S03]  /*78d0*/  IMAD.U32 R5, RZ, RZ, UR5 ;  /* 0x00000005ff057e24 */ /* 0x000fe6000f8e00ff */
[----:B------:R-:W2:Y:S02]  /*78e0*/  @!UP0 LDCU UR4, c[0x0][0x980] ;  /* 0x00013000ff0487ac */ /* 0x000ea40008000800 */
[----:B-1---5:R1:W5:Y:S02]  /*78f0*/  @P3 LDG.E R41, desc[UR8][R4.64] ;  /* 0x0000000804293981 */ /* 0x022364000c1e1900 */
[----:B-12---:R-:W-:Y:S02]  /*7900*/  @!P3 MOV R41, UR4 ;  /* 0x000000040029bc02 */ /* 0x006fe40008000f00 */
.L_x_103:
[----:B------:R-:W-:Y:S05]  /*7910*/  @!P4 BRA `(.L_x_104) ;  /* 0x000000000024c947 */ /* 0x000fea0003800000 */
[----:B------:R-:W-:Y:S01]  /*7920*/  ISETP.NE.U32.AND P3, PT, R76, RZ, PT ;  /* 0x000000ff4c00720c */ /* 0x000fe20003f65070 */
[----:B------:R-:W1:Y:S03]  /*7930*/  LDCU.64 UR4, c[0x0][0x358] ;  /* 0x00006b00ff0477ac */ /* 0x000e660008000a00 */
[----:B------:R-:W-:Y:S11]  /*7940*/  ISETP.NE.AND.EX P3, PT, R77, RZ, PT, P3 ;  /* 0x000000ff4d00720c */ /* 0x000ff60003f65330 */
[----:B------:R-:W-:Y:S02]  /*7950*/  @!UPT UIADD3 URZ, UPT, UPT, URZ, URZ, URZ ;  /* 0x000000fffffff290 */ /* 0x000fe4000fffe0ff */
[----:B------:R-:W2:Y:S01]  /*7960*/  @P3 LDC.64 R4, c[0x0][0x9a8] ;  /* 0x00026a00ff043b82 */ /* 0x000ea20000000a00 */
[----:B------:R-:W-:Y:S04]  /*7970*/  @P3 IMAD R0, R78, UR50, RZ ;  /* 0x000000324e003c24 */ /* 0x000fe8000f8e02ff */
[----:B--2---:R-:W-:Y:S05]  /*7980*/  @P3 IMAD.WIDE R4, R0, 0x4, R4 ;  /* 0x0000000400043825 */ /* 0x004fea00078e0204 */
[----:B-1---5:R1:W5:Y:S02]  /*7990*/  @P3 LDG.E R38, desc[UR4][R4.64] ;  /* 0x0000000404263981 */ /* 0x022364000c1e1900 */
[----:B-1----:R-:W2:Y:S02]  /*79a0*/  @!P3 LDC R38, c[0x0][0x9a0] ;  /* 0x00026800ff26bb82 */ /* 0x002ea40000000800 */
.L_x_104:
[----:B-----5:R-:W-:Y:S01]  /*79b0*/  FSETP.NEU.AND P3, PT, R41, RZ, PT ;  /* 0x000000ff2900720b */ /* 0x020fe20003f6d000 */
[----:B------:R-:W-:Y:S01]  /*79c0*/  BSSY B1, `(.L_x_105) ;  /* 0x0000039000017945 */ /* 0x000fe20003800000 */
[----:B------:R-:W-:Y:S01]  /*79d0*/  SEL R5, RZ, 0xffffffff, P2 ;  /* 0xffffffffff057807 */ /* 0x000fe20001000000 */
[----:B------:R-:W-:Y:S01]  /*79e0*/  IMAD.MOV.U32 R46, RZ, RZ, 0x1 ;  /* 0x00000001ff2e7424 */ /* 0x000fe200078e00ff */
[----:B------:R-:W-:Y:S01]  /*79f0*/  @P1 LOP3.LUT P2, RZ, R87, 0xff, RZ, 0xc0, !PT ;  /* 0x000000ff57ff1812 */ /* 0x000fe2000784c0ff */
[----:B------:R-:W-:Y:S01]  /*7a00*/  IMAD.IADD R39, R37, 0x1, R2 ;  /* 0x0000000125277824 */ /* 0x000fe200078e0202 */
[----:B------:R-:W-:Y:S01]  /*7a10*/  @P1 SEL R0, RZ, 0xffffffff, P3 ;  /* 0xffffffffff001807 */ /* 0x000fe20001800000 */
[----:B------:R-:W-:Y:S01]  /*7a20*/  IMAD R101, R85, -0x10, R96 ;  /* 0xfffffff055657824 */ /* 0x000fe200078e0260 */
[----:B------:R-:W-:Y:S01]  /*7a30*/  LOP3.LUT R83, R83, 0x1, RZ, 0x3c, !PT ;  /* 0x0000000153537812 */ /* 0x000fe200078e3cff */
[----:B------:R-:W-:Y:S01]  /*7a40*/  IMAD.MOV.U32 R47, RZ, RZ, RZ ;  /* 0x000000ffff2f7224 */ /* 0x000fe200078e00ff */
[----:B------:R-:W-:Y:S02]  /*7a50*/  @P0 SEL R0, R5, R0, !P2 ;  /* 0x0000000005000207 */ /* 0x000fe40005000000 */
[----:B------:R-:W-:Y:S02]  /*7a60*/  CS2R R74, SRZ ;  /* 0x00000000004a7805 */ /* 0x000fe4000001ff00 */
[----:B------:R-:W-:Y:S02]  /*7a70*/  LEA R100, R36, UR51, 0x3 ;  /* 0x0000003324647c11 */ /* 0x000fe4000f8e18ff */
[----:B------:R-:W-:Y:S02]  /*7a80*/  CS2R R72, SRZ ;  /* 0x0000000000487805 */ /* 0x000fe4000001ff00 */
[----:B------:R-:W-:Y:S02]  /*7a90*/  @P1 LOP3.LUT R0, R0, 0x1, RZ, 0xc0, !PT ;  /* 0x0000000100001812 */ /* 0x000fe400078ec0ff */
[----:B------:R-:W-:Y:S02]  /*7aa0*/  CS2R R66, SRZ ;  /* 0x0000000000427805 */ /* 0x000fe4000001ff00 */
[----:B------:R-:W-:Y:S02]  /*7ab0*/  SHF.L.U32 R3, R82, 0x1f, RZ ;  /* 0x0000001f52037819 */ /* 0x000fe400000006ff */
[----:B------:R-:W-:Y:S02]  /*7ac0*/  CS2R R64, SRZ ;  /* 0x0000000000407805 */ /* 0x000fe4000001ff00 */
[----:B------:R-:W-:Y:S02]  /*7ad0*/  ISETP.NE.U32.OR P5, PT, R0, 0x1, !P1 ;  /* 0x000000010000780c */ /* 0x000fe40004fa5470 */
[----:B------:R-:W-:Y:S02]  /*7ae0*/  CS2R R58, SRZ ;  /* 0x00000000003a7805 */ /* 0x000fe4000001ff00 */
[----:B------:R-:W-:Y:S02]  /*7af0*/  PLOP3.LUT P2, PT, PT, PT, UP1, 0x80, 0x8 ;  /* 0x000000000008781c */ /* 0x000fe40003f4f018 */
[----:B------:R-:W-:Y:S02]  /*7b00*/  CS2R R56, SRZ ;  /* 0x0000000000387805 */ /* 0x000fe4000001ff00 */
[----:B------:R-:W-:Y:S02]  /*7b10*/  LOP3.LUT P4, R97, R87, 0xff, RZ, 0xc0, !PT ;  /* 0x000000ff57617812 */ /* 0x000fe4000788c0ff */
[----:B------:R-:W-:Y:S02]  /*7b20*/  CS2R R50, SRZ ;  /* 0x0000000000327805 */ /* 0x000fe4000001ff00 */
[----:B------:R-:W-:Y:S02]  /*7b30*/  SEL R0, RZ, 0xffffffff, P3 ;  /* 0xffffffffff007807 */ /* 0x000fe40001800000 */
[----:B------:R-:W-:Y:S02]  /*7b40*/  CS2R R48, SRZ ;  /* 0x0000000000307805 */ /* 0x000fe4000001ff00 */
[----:B------:R-:W-:Y:S02]  /*7b50*/  P2R R99, PR, RZ, 0x20 ;  /* 0x00000020ff637803 */ /* 0x000fe40000000000 */
[----:B------:R-:W-:Y:S02]  /*7b60*/  @P5 SHF.L.U32 R4, R83, 0x1f, RZ ;  /* 0x0000001f53045819 */ /* 0x000fe400000006ff */
[----:B------:R-:W-:Y:S02]  /*7b70*/  @P2 SEL R0, R5, R0, !P4 ;  /* 0x0000000005002207 */ /* 0x000fe40006000000 */
[----:B------:R-:W1:Y:S02]  /*7b80*/  @P5 SYNCS.PHASECHK.TRANS64.TRYWAIT P1, [UR51+0x80], R4 ;  /* 0x00008004ff0055a7 */ /* 0x000e640008021133 */
[----:B------:R-:W-:Y:S04]  /*7b90*/  LOP3.LUT R0, R0, 0x1, RZ, 0xc0, !PT ;  /* 0x0000000100007812 */ /* 0x000fe800078ec0ff */
[----:B------:R-:W-:Y:S04]  /*7ba0*/  ISETP.NE.U32.AND P2, PT, R0, 0x1, PT ;  /* 0x000000010000780c */ /* 0x000fe80003f45070 */
[----:B------:R-:W-:Y:S01]  /*7bb0*/  P2R R60, PR, RZ, 0x4 ;  /* 0x00000004ff3c7803 */ /* 0x000fe20000000000 */
[----:B------:R3:W4:Y:S01]  /*7bc0*/  SYNCS.PHASECHK.TRANS64.TRYWAIT P0, [R100+URZ+0xe0], R3 ;  /* 0x0000e003640075a7 */ /* 0x00072200080011ff */
[----:B-1----:R-:W-:Y:S01]  /*7bd0*/  @P5 SEL R46, RZ, 0x1, !P1 ;  /* 0x00000001ff2e5807 */ /* 0x002fe20004800000 */
[----:B---3--:R-:W-:Y:S06]  /*7be0*/  @!P5 BRA `(.L_x_106) ;  /* 0x000000000058d947 */ /* 0x008fec0003800000 */
[----:B------:R-:W-:Y:S01]  /*7bf0*/  IMAD.MOV.U32 R75, RZ, RZ, RZ ;  /* 0x000000ffff4b7224 */ /* 0x000fe200078e00ff */
[----:B------:R-:W-:Y:S01]  /*7c00*/  ISETP.NE.AND P1, PT, R46, RZ, PT ;  /* 0x000000ff2e00720c */ /* 0x000fe20003f25270 */
[----:B------:R-:W-:Y:S01]  /*7c10*/  BSSY B0, `(.L_x_107) ;  /* 0x000000c000007945 */ /* 0x000fe20003800000 */
[----:B------:R-:W-:Y:S02]  /*7c20*/  CS2R R50, SRZ ;  /* 0x0000000000327805 */ /* 0x000fe4000001ff00 */
[----:B------:R-:W-:Y:S02]  /*7c30*/  CS2R R48, SRZ ;  /* 0x0000000000307805 */ /* 0x000fe4000001ff00 */
[----:B------:R-:W-:Y:S02]  /*7c40*/  CS2R R58, SRZ ;  /* 0x00000000003a7805 */ /* 0x000fe4000001ff00 */
[----:B------:R-:W-:Y:S02]  /*7c50*/  CS2R R56, SRZ ;  /* 0x0000000000387805 */ /* 0x000fe4000001ff00 */
[----:B------:R-:W-:Y:S02]  /*7c60*/  CS2R R66, SRZ ;  /* 0x0000000000427805 */ /* 0x000fe4000001ff00 */
[----:B------:R-:W-:Y:S02]  /*7c70*/  CS2R R64, SRZ ;  /* 0x0000000000407805 */ /* 0x000fe4000001ff00 */
[----:B------:R-:W-:Y:S01]  /*7c80*/  CS2R R72, SRZ ;  /* 0x0000000000487805 */ /* 0x000fe2000001ff00 */
[----:B------:R-:W-:Y:S06]  /*7c90*/  @P1 BRA `(.L_x_108) ;  /* 0x00000000000c1947 */ /* 0x000fec0003800000 */
[----:B------:R-:W-:Y:S04]  /*7ca0*/  SHF.L.U32 R5, R83, 0x1f, RZ ;  /* 0x0000001f53057819 */ /* 0x000fe800000006ff */
[----:B------:R-:W1:Y:S02]  /*7cb0*/  SYNCS.PHASECHK.TRANS64.TRYWAIT P1, [UR51+0x80], R5 ;  /* 0x00008005ff0075a7 */ /* 0x000e640008021133 */
[----:B-1----:R-:W-:Y:S05]  /*7cc0*/  @!P1 BRA `(.L_x_109) ;  /* 0x0000003c00ac9947 */ /* 0x002fea0003800000 */
.L_x_108:
[----:B------:R-:W-:Y:S05]  /*7cd0*/  BSYNC B0 ;  /* 0x0000000000007941 */ /* 0x000fea0003800000 */
.L_x_107:
[----:B------:R-:W-:Y:S01]  /*7ce0*/  ISETP.NE.AND P1, PT, R60, RZ, PT ;  /* 0x000000ff3c00720c */ /* 0x000fe20003f25270 */
[----:B------:R-:W-:Y:S11]  /*7cf0*/  HFMA2 R47, -RZ, RZ, 0, 5.9604644775390625e-08 ;  /* 0x00000001ff2f7431 */ /* 0x000ff600000001ff */
[----:B------:R-:W-:Y:S01]  /*7d00*/  @!UPT UIADD3 URZ, UPT, UPT, URZ, URZ, URZ ;  /* 0x000000fffffff290 */ /* 0x000fe2000fffe0ff */
[----:B------:R3:W1:Y:S04]  /*7d10*/  @P1 LDS.128 R48, [R84] ;  /* 0x0000000054301984 */ /* 0x0006680000000c00 */
[----:B------:R3:W1:Y:S04]  /*7d20*/  @P1 LDS.128 R56, [R96+0x10] ;  /* 0x0000100060381984 */ /* 0x0006680000000c00 */
[----:B------:R3:W1:Y:S04]  /*7d30*/  @P1 LDS.128 R64, [R94+0x20] ;  /* 0x000020005e401984 */ /* 0x0006680000000c00 */
[----:B------:R3:W1:Y:S02]  /*7d40*/  @P1 LDS.128 R72, [R101+0x30] ;  /* 0x0000300065481984 */ /* 0x0006640000000c00 */
.L_x_106:
[----:B------:R-:W-:Y:S05]  /*7d50*/  BSYNC B1 ;  /* 0x0000000000017941 */ /* 0x000fea0003800000 */
.L_x_105:
[----:B-1----:R-:W-:Y:S04]  /*7d60*/  SHF.R.U32.HI R5, RZ, 0x15, R39 ;  /* 0x00000015ff057819 */ /* 0x002fe80000011627 */
[----:B------:R-:W-:Y:S01]  /*7d70*/  LOP3.LUT P1, RZ, R5, 0x3, R88, 0x48, !PT ;  /* 0x0000000305ff7812 */ /* 0x000fe20007824858 */
[----:B------:R-:W-:Y:S01]  /*7d80*/  @!UPT UIADD3 URZ, UPT, UPT, URZ, URZ, URZ ;  /* 0x000000fffffff290 */ /* 0x000fe2000fffe0ff */
[----:B----4-:R-:W-:Y:S11]  /*7d90*/  @P0 BRA `(.L_x_110) ;  /* 0x0000000000080947 */ /* 0x010ff60003800000 */
[----:B------:R-:W1:Y:S02]  /*7da0*/  SYNCS.PHASECHK.TRANS64.TRYWAIT P0, [R100+URZ+0xe0], R3 ;  /* 0x0000e003640075a7 */ /* 0x000e6400080011ff */
[----:B-1----:R-:W-:Y:S05]  /*7db0*/  @!P0 BRA `(.L_x_111) ;  /* 0x0000003c00888947 */ /* 0x002fea0003800000 */
.L_x_110:
[----:B------:R-:W-:Y:S05]  /*7dc0*/  @!P1 BRA `(.L_x_112) ;  /* 0x0000000000409947 */ /* 0x000fea0003800000 */
[----:B------:R-:W4:Y:S01]  /*7dd0*/  LDCU.64 UR8, c[0x4][0x70] ;  /* 0x01000e00ff0877ac */ /* 0x000f220008000a00 */
[----:B-1----:R-:W-:Y:S01]  /*7de0*/  MOV R3, 0x0 ;  /* 0x0000000000037802 */ /* 0x002fe20000000f00 */
[----:B------:R-:W-:Y:S02]  /*7df0*/  HFMA2 R12, -RZ, RZ, 0, 5.9604644775390625e-08 ;  /* 0x00000001ff0c7431 */ /* 0x000fe400000001ff */
[----:B------:R-:W-:Y:S02]  /*7e00*/  IMAD.MOV.U32 R8, RZ, RZ, 0x192 ;  /* 0x00000192ff087424 */ /* 0x000fe400078e00ff */
[----:B------:R-:W-:Y:S01]  /*7e10*/  IMAD.MOV.U32 R13, RZ, RZ, RZ ;  /* 0x000000ffff0d7224 */ /* 0x000fe200078e00ff */
[----:B------:R-:W1:Y:S01]  /*7e20*/  LDCU.64 UR6, c[0x4][0x78] ;  /* 0x01000f00ff0677ac */ /* 0x000e620008000a00 */
[----:B------:R-:W2:Y:S01]  /*7e30*/  LDC.64 R2, c[0x4][R3] ;  /* 0x0100000003027b82 */ /* 0x000ea20000000a00 */
[----:B------:R-:W5:Y:S01]  /*7e40*/  LDCU.64 UR4, c[0x4][0x10] ;  /* 0x01000200ff0477ac */ /* 0x000f620008000a00 */
[----:B----4-:R-:W-:Y:S01]  /*7e50*/  MOV R5, UR9 ;  /* 0x0000000900057c02 */ /* 0x010fe20008000f00 */
[----:B------:R-:W-:Y:S01]  /*7e60*/  IMAD.U32 R4, RZ, RZ, UR8 ;  /* 0x00000008ff047e24 */ /* 0x000fe2000f8e00ff */
[----:B-1----:R-:W-:Y:S01]  /*7e70*/  MOV R7, UR7 ;  /* 0x0000000700077c02 */ /* 0x002fe20008000f00 */
[----:B------:R-:W-:Y:S01]  /*7e80*/  IMAD.U32 R6, RZ, RZ, UR6 ;  /* 0x00000006ff067e24 */ /* 0x000fe2000f8e00ff */
[----:B-----5:R-:W-:Y:S01]  /*7e90*/  MOV R11, UR5 ;  /* 0x00000005000b7c02 */ /* 0x020fe20008000f00 */
[----:B------:R-:W-:Y:S02]  /*7ea0*/  IMAD.U32 R10, RZ, RZ, UR4 ;  /* 0x00000004ff0a7e24 */ /* 0x000fe4000f8e00ff */
[----:B------:R-:W-:Y:S07]  /*7eb0*/  LEPC R20, `(.L_x_112) ;  /* 0x000000001014794e */ /* 0x000fee0000000000 */
[----:B--23--:R-:W-:Y:S05]  /*7ec0*/  CALL.ABS.NOINC R2 ;  /* 0x0000000002007343 */ /* 0x00cfea0003c00000 */
.L_x_112:
[C---:B------:R-:W-:Y:S01]  /*7ed0*/  SHF.L.U32 R40, R48.reuse, 0x10, RZ ;  /* 0x0000001030287819 */ /* 0x040fe200000006ff */
[----:B------:R-:W-:Y:S05]  /*7ee0*/  WARPSYNC.ALL ;  /* 0x0000000000007948 */ /* 0x000fea0003800000 */
[----:B------:R-:W-:Y:S01]  /*7ef0*/  R2UR UR4, R39 ;  /* 0x00000000270472ca */ /* 0x000fe200000e0000 */
[----:B------:R-:W-:Y:S01]  /*7f00*/  BSSY.RECONVERGENT B0, `(.L_x_113) ;  /* 0x0000088000007945 */ /* 0x000fe20003800200 */
[----:B------:R-:W-:Y:S02]  /*7f10*/  LOP3.LUT R43, R48, 0xffff0000, RZ, 0xc0, !PT ;  /* 0xffff0000302b7812 */ /* 0x000fe400078ec0ff */
[----:B------:R-:W-:Y:S02]  /*7f20*/  LOP3.LUT R42, R49, 0xffff0000, RZ, 0xc0, !PT ;  /* 0xffff0000312a7812 */ /* 0x000fe400078ec0ff */
[----:B------:R-:W-:Y:S02]  /*7f30*/  SHF.L.U32 R45, R51, 0x10, RZ ;  /* 0x00000010332d7819 */ /* 0x000fe400000006ff */
[----:B------:R-:W-:Y:S02]  /*7f40*/  LOP3.LUT R44, R75, 0xffff0000, RZ, 0xc0, !PT ;  /* 0xffff00004b2c7812 */ /* 0x000fe400078ec0ff */
[----:B------:R-:W-:Y:S03]  /*7f50*/  ISETP.NE.AND P0, PT, R86, RZ, PT ;  /* 0x000000ff5600720c */ /* 0x000fe60003f05270 */
[----:B------:R-:W2:Y:S02]  /*7f60*/  LDTM.x32 R4, tmem[UR4] ;  /* 0x00000004000479ee */ /* 0x000ea400082c0000 */
[C---:B--2---:R-:W-:Y:S01]  /*7f70*/  FMUL R0, R38.reuse, R4 ;  /* 0x0000000426007220 */ /* 0x044fe20000400000 */
[C---:B------:R-:W-:Y:S01]  /*7f80*/  FMUL R2, R38.reuse, R5 ;  /* 0x0000000526027220 */ /* 0x040fe20000400000 */
[C---:B-1----:R-:W-:Y:S01]  /*7f90*/  FMUL R3, R38.reuse, R6 ;  /* 0x0000000626037220 */ /* 0x042fe20000400000 */
[----:B------:R-:W-:Y:S01]  /*7fa0*/  FMUL R7, R38, R7 ;  /* 0x0000000726077220 */ /* 0x000fe20000400000 */
[----:B------:R-:W-:Y:S01]  /*7fb0*/  FFMA R0, R41, R40, R0 ;  /* 0x0000002829007223 */ /* 0x000fe20000000000 */
[----:B------:R-:W-:Y:S01]  /*7fc0*/  SHF.L.U32 R40, R49, 0x10, RZ ;  /* 0x0000001031287819 */ /* 0x000fe200000006ff */
[C---:B------:R-:W-:Y:S01]  /*7fd0*/  FFMA R2, R41.reuse, R43, R2 ;  /* 0x0000002b29027223 */ /* 0x040fe20000000002 */
[----:B------:R-:W-:Y:S01]  /*7fe0*/  SHF.L.U32 R43, R50, 0x10, RZ ;  /* 0x00000010322b7819 */ /* 0x000fe200000006ff */
[C---:B------:R-:W-:Y:S01]  /*7ff0*/  FMUL R4, R38.reuse, R8 ;  /* 0x0000000826047220 */ /* 0x040fe20000400000 */
[----:B------:R-:W-:Y:S01]  /*8000*/  FMUL R5, R38, R9 ;  /* 0x0000000926057220 */ /* 0x000fe20000400000 */
[C---:B------:R-:W-:Y:S01]  /*8010*/  FFMA R3, R41.reuse, R40, R3 ;  /* 0x0000002829037223 */ /* 0x040fe20000000003 */
[----:B------:R-:W-:Y:S01]  /*8020*/  LOP3.LUT R40, R50, 0xffff0000, RZ, 0xc0, !PT ;  /* 0xffff000032287812 */ /* 0x000fe200078ec0ff */
[----:B------:R-:W-:Y:S01]  /*8030*/  FFMA R7, R41, R42, R7 ;  /* 0x0000002a29077223 */ /* 0x000fe20000000007 */
[----:B------:R-:W-:Y:S01]  /*8040*/  LOP3.LUT R42, R51, 0xffff0000, RZ, 0xc0, !PT ;  /* 0xffff0000332a7812 */ /* 0x000fe200078ec0ff */
[----:B------:R-:W-:Y:S01]  /*8050*/  FMUL R6, R38, R10 ;  /* 0x0000000a26067220 */ /* 0x000fe20000400000 */
[----:B------:R-:W-:Y:S01]  /*8060*/  F2FP.BF16.F32.PACK_AB R52, R2, R0 ;  /* 0x000000000234723e */ /* 0x000fe200000010ff */
[----:B------:R-:W-:Y:S01]  /*8070*/  FMUL R11, R38, R11 ;  /* 0x0000000b260b7220 */ /* 0x000fe20000400000 */
[----:B------:R-:W-:Y:S01]  /*8080*/  F2FP.BF16.F32.PACK_AB R53, R7, R3 ;  /* 0x000000030735723e */ /* 0x000fe200000010ff */
[----:B------:R-:W-:Y:S01]  /*8090*/  FFMA R4, R41, R43, R4 ;  /* 0x0000002b29047223 */ /* 0x000fe20000000004 */
[----:B------:R-:W-:Y:S01]  /*80a0*/  SHF.L.U32 R43, R57, 0x10, RZ ;  /* 0x00000010392b7819 */ /* 0x000fe200000006ff */
[C---:B------:R-:W-:Y:S01]  /*80b0*/  FFMA R5, R41.reuse, R40, R5 ;  /* 0x0000002829057223 */ /* 0x040fe20000000005 */
[C---:B------:R-:W-:Y:S01]  /*80c0*/  SHF.L.U32 R40, R56.reuse, 0x10, RZ ;  /* 0x0000001038287819 */ /* 0x040fe200000006ff */
[----:B------:R-:W-:Y:S01]  /*80d0*/  FFMA R6, R41, R45, R6 ;  /* 0x0000002d29067223 */ /* 0x000fe20000000006 */
[----:B------:R-:W-:Y:S01]  /*80e0*/  SHF.L.U32 R45, R59, 0x10, RZ ;  /* 0x000000103b2d7819 */ /* 0x000fe200000006ff */
[----:B------:R-:W-:Y:S01]  /*80f0*/  FFMA R11, R41, R42, R11 ;  /* 0x0000002a290b7223 */ /* 0x000fe2000000000b */
[----:B------:R-:W-:Y:S01]  /*8100*/  LOP3.LUT R42, R56, 0xffff0000, RZ, 0xc0, !PT ;  /* 0xffff0000382a7812 */ /* 0x000fe200078ec0ff */
[C---:B------:R-:W-:Y:S01]  /*8110*/  FMUL R8, R38.reuse, R12 ;  /* 0x0000000c26087220 */ /* 0x040fe20000400000 */
[----:B------:R-:W-:Y:S01]  /*8120*/  F2FP.BF16.F32.PACK_AB R54, R5, R4 ;  /* 0x000000040536723e */ /* 0x000fe200000010ff */
[C---:B------:R-:W-:Y:S01]  /*8130*/  FMUL R9, R38.reuse, R13 ;  /* 0x0000000d26097220 */ /* 0x040fe20000400000 */
[----:B------:R-:W-:Y:S01]  /*8140*/  F2FP.BF16.F32.PACK_AB R55, R11, R6 ;  /* 0x000000060b37723e */ /* 0x000fe200000010ff */
[----:B------:R-:W-:Y:S01]  /*8150*/  FMUL R10, R38, R14 ;  /* 0x0000000e260a7220 */ /* 0x000fe20000400000 */
[----:B------:R-:W-:Y:S01]  /*8160*/  FFMA R8, R41, R40, R8 ;  /* 0x0000002829087223 */ /* 0x000fe20000000008 */
[----:B------:R-:W-:Y:S01]  /*8170*/  LOP3.LUT R40, R57, 0xffff0000, RZ, 0xc0, !PT ;  /* 0xffff000039287812 */ /* 0x000fe200078ec0ff */
[C---:B------:R-:W-:Y:S01]  /*8180*/  FFMA R9, R41.reuse, R42, R9 ;  /* 0x0000002a29097223 */ /* 0x040fe20000000009 */
[----:B------:R-:W-:Y:S01]  /*8190*/  LOP3.LUT R42, R58, 0xffff0000, RZ, 0xc0, !PT ;  /* 0xffff00003a2a7812 */ /* 0x000fe200078ec0ff */
[----:B------:R-:W-:Y:S01]  /*81a0*/  FMUL R15, R38, R15 ;  /* 0x0000000f260f7220 */ /* 0x000fe20000400000 */
[----:B------:R-:W-:Y:S01]  /*81b0*/  FFMA R10, R41, R43, R10 ;  /* 0x0000002b290a7223 */ /* 0x000fe2000000000a */
[----:B------:R-:W-:Y:S01]  /*81c0*/  SHF.L.U32 R43, R58, 0x10, RZ ;  /* 0x000000103a2b7819 */ /* 0x000fe200000006ff */
[C---:B------:R-:W-:Y:S01]  /*81d0*/  FMUL R12, R38.reuse, R16 ;  /* 0x00000010260c7220 */ /* 0x040fe20000400000 */
[----:B------:R-:W-:Y:S01]  /*81e0*/  F2FP.BF16.F32.PACK_AB R68, R9, R8 ;  /* 0x000000080944723e */ /* 0x000fe200000010ff */
[----:B------:R-:W-:Y:S01]  /*81f0*/  FFMA R15, R41, R40, R15 ;  /* 0x00000028290f7223 */ /* 0x000fe2000000000f */
[----:B------:R-:W-:Y:S01]  /*8200*/  LOP3.LUT R40, R59, 0xffff0000, RZ, 0xc0, !PT ;  /* 0xffff00003b287812 */ /* 0x000fe200078ec0ff */
[C---:B------:R-:W-:Y:S01]  /*8210*/  FMUL R13, R38.reuse, R17 ;  /* 0x00000011260d7220 */ /* 0x040fe20000400000 */
[C---:B------:R-:W-:Y:S01]  /*8220*/  FMUL R14, R38.reuse, R18 ;  /* 0x00000012260e7220 */ /* 0x040fe20000400000 */
[----:B------:R-:W-:Y:S01]  /*8230*/  FMUL R19, R38, R19 ;  /* 0x0000001326137220 */ /* 0x000fe20000400000 */
[----:B------:R-:W-:Y:S01]  /*8240*/  F2FP.BF16.F32.PACK_AB R69, R15, R10 ;  /* 0x0000000a0f45723e */ /* 0x000fe200000010ff */
[C---:B------:R-:W-:Y:S01]  /*8250*/  FFMA R12, R41.reuse, R43, R12 ;  /* 0x0000002b290c7223 */ /* 0x040fe2000000000c */
[C---:B------:R-:W-:Y:S01]  /*8260*/  SHF.L.U32 R43, R64.reuse, 0x10, RZ ;  /* 0x00000010402b7819 */ /* 0x040fe200000006ff */
[----:B------:R-:W-:Y:S01]  /*8270*/  FFMA R13, R41, R42, R13 ;  /* 0x0000002a290d7223 */ /* 0x000fe2000000000d */
[----:B------:R-:W-:Y:S01]  /*8280*/  LOP3.LUT R42, R65, 0xffff0000, RZ, 0xc0, !PT ;  /* 0xffff0000412a7812 */ /* 0x000fe200078ec0ff */
[----:B------:R-:W-:Y:S01]  /*8290*/  FFMA R14, R41, R45, R14 ;  /* 0x0000002d290e7223 */ /* 0x000fe2000000000e */
[----:B------:R-:W-:Y:S01]  /*82a0*/  SHF.L.U32 R45, R65, 0x10, RZ ;  /* 0x00000010412d7819 */ /* 0x000fe200000006ff */
[----:B------:R1:W-:Y:S01]  /*82b0*/  STS.128 [R84], R52 ;  /* 0x0000003454007388 */ /* 0x0003e20000000c00 */
[----:B------:R-:W-:Y:S01]  /*82c0*/  F2FP.BF16.F32.PACK_AB R70, R13, R12 ;  /* 0x0000000c0d46723e */ /* 0x000fe200000010ff */
[----:B------:R-:W-:Y:S01]  /*82d0*/  FFMA R19, R41, R40, R19 ;  /* 0x0000002829137223 */ /* 0x000fe20000000013 */
[----:B------:R-:W-:Y:S01]  /*82e0*/  LOP3.LUT R40, R64, 0xffff0000, RZ, 0xc0, !PT ;  /* 0xffff000040287812 */ /* 0x000fe200078ec0ff */
[C---:B------:R-:W-:Y:S01]  /*82f0*/  FMUL R16, R38.reuse, R20 ;  /* 0x0000001426107220 */ /* 0x040fe20000400000 */
[C---:B------:R-:W-:Y:S01]  /*8300*/  FMUL R17, R38.reuse, R21 ;  /* 0x0000001526117220 */ /* 0x040fe20000400000 */
[C---:B------:R-:W-:Y:S01]  /*8310*/  FMUL R18, R38.reuse, R22 ;  /* 0x0000001626127220 */ /* 0x040fe20000400000 */
[----:B------:R-:W-:Y:S01]  /*8320*/  F2FP.BF16.F32.PACK_AB R71, R19, R14 ;  /* 0x0000000e1347723e */ /* 0x000fe200000010ff */
[----:B------:R-:W-:Y:S01]  /*8330*/  FMUL R23, R38, R23 ;  /* 0x0000001726177220 */ /* 0x000fe20000400000 */
[----:B------:R-:W-:Y:S01]  /*8340*/  FFMA R16, R41, R43, R16 ;  /* 0x0000002b29107223 */ /* 0x000fe20000000010 */
[----:B------:R-:W-:Y:S01]  /*8350*/  SHF.L.U32 R43, R67, 0x10, RZ ;  /* 0x00000010432b7819 */ /* 0x000fe200000006ff */
[C---:B------:R-:W-:Y:S01]  /*8360*/  FFMA R17, R41.reuse, R40, R17 ;  /* 0x0000002829117223 */ /* 0x040fe20000000011 */
[----:B------:R1:W-:Y:S01]  /*8370*/  STS.128 [R96+0x10], R68 ;  /* 0x0000104460007388 */ /* 0x0003e20000000c00 */
        /* <DEDUP_REMOVED lines=8> */
[C---:B------:R-:W-:Y:S01]  /*8400*/  FMUL R22, R38.reuse, R26 ;  /* 0x0000001a26167220 */ /* 0x040fe20000400000 */
[----:B------:R-:W-:Y:S01]  /*8410*/  FFMA R20, R41, R40, R20 ;  /* 0x0000002829147223 */ /* 0x000fe20000000014 */
[----:B------:R-:W-:Y:S01]  /*8420*/  LOP3.LUT R40, R67, 0xffff0000, RZ, 0xc0, !PT ;  /* 0xffff000043287812 */ /* 0x000fe200078ec0ff */
[C---:B------:R-:W-:Y:S01]  /*8430*/  FFMA R21, R41.reuse, R42, R21 ;  /* 0x0000002a29157223 */ /* 0x040fe20000000015 */
[C---:B------:R-:W-:Y:S01]  /*8440*/  FFMA R22, R41.reuse, R43, R22 ;  /* 0x0000002b29167223 */ /* 0x040fe20000000016 */
[----:B------:R-:W-:Y:S01]  /*8450*/  FMUL R27, R38, R27 ;  /* 0x0000001b261b7220 */ /* 0x000fe20000400000 */
[----:B------:R-:W-:Y:S01]  /*8460*/  SHF.L.U32 R43, R72, 0x10, RZ ;  /* 0x00000010482b7819 */ /* 0x000fe200000006ff */
[----:B------:R-:W-:Y:S01]  /*8470*/  FMUL R24, R38, R28 ;  /* 0x0000001c26187220 */ /* 0x000fe20000400000 */
[----:B------:R-:W-:Y:S01]  /*8480*/  LOP3.LUT R42, R72, 0xffff0000, RZ, 0xc0, !PT ;  /* 0xffff0000482a7812 */ /* 0x000fe200078ec0ff */
[C---:B------:R-:W-:Y:S01]  /*8490*/  FMUL R25, R38.reuse, R29 ;  /* 0x0000001d26197220 */ /* 0x040fe20000400000 */
[C---:B------:R-:W-:Y:S01]  /*84a0*/  FMUL R26, R38.reuse, R30 ;  /* 0x0000001e261a7220 */ /* 0x040fe20000400000 */
[C---:B------:R-:W-:Y:S01]  /*84b0*/  FFMA R27, R41.reuse, R40, R27 ;  /* 0x00000028291b7223 */ /* 0x040fe2000000001b */
[----:B------:R-:W-:Y:S01]  /*84c0*/  FFMA R24, R41, R43, R24 ;  /* 0x0000002b29187223 */ /* 0x000fe20000000018 */
[----:B------:R-:W-:Y:S01]  /*84d0*/  LOP3.LUT R40, R73, 0xffff0000, RZ, 0xc0, !PT ;  /* 0xffff000049287812 */ /* 0x000fe200078ec0ff */
[C---:B------:R-:W-:Y:S01]  /*84e0*/  FFMA R25, R41.reuse, R42, R25 ;  /* 0x0000002a29197223 */ /* 0x040fe20000000019 */
[----:B------:R-:W-:Y:S01]  /*84f0*/  FMUL R31, R38, R31 ;  /* 0x0000001f261f7220 */ /* 0x000fe20000400000 */
[----:B------:R-:W-:Y:S01]  /*8500*/  SHF.L.U32 R43, R74, 0x10, RZ ;  /* 0x000000104a2b7819 */ /* 0x000fe200000006ff */
[----:B------:R-:W-:Y:S01]  /*8510*/  FFMA R26, R41, R45, R26 ;  /* 0x0000002d291a7223 */ /* 0x000fe2000000001a */
[----:B------:R-:W-:Y:S01]  /*8520*/  FMUL R28, R38, R32 ;  /* 0x00000020261c7220 */ /* 0x000fe20000400000 */
[----:B------:R-:W-:Y:S01]  /*8530*/  LOP3.LUT R42, R74, 0xffff0000, RZ, 0xc0, !PT ;  /* 0xffff00004a2a7812 */ /* 0x000fe200078ec0ff */
[C---:B------:R-:W-:Y:S01]  /*8540*/  FMUL R29, R38.reuse, R33 ;  /* 0x00000021261d7220 */ /* 0x040fe20000400000 */
[----:B------:R-:W-:Y:S01]  /*8550*/  SHF.L.U32 R45, R75, 0x10, RZ ;  /* 0x000000104b2d7819 */ /* 0x000fe200000006ff */
[C---:B------:R-:W-:Y:S01]  /*8560*/  FMUL R30, R38.reuse, R34 ;  /* 0x00000022261e7220 */ /* 0x040fe20000400000 */
[----:B------:R-:W-:Y:S01]  /*8570*/  FFMA R31, R41, R40, R31 ;  /* 0x00000028291f7223 */ /* 0x000fe2000000001f */
[----:B------:R-:W-:Y:S01]  /*8580*/  FMUL R35, R38, R35 ;  /* 0x0000002326237220 */ /* 0x000fe20000400000 */
[----:B------:R-:W-:Y:S01]  /*8590*/  F2FP.BF16.F32.PACK_AB R105, R23, R18 ;  /* 0x000000121769723e */ /* 0x000fe200000010ff */
[----:B------:R-:W-:Y:S01]  /*85a0*/  FFMA R28, R41, R43, R28 ;  /* 0x0000002b291c7223 */ /* 0x000fe2000000001c */
[----:B------:R-:W-:Y:S01]  /*85b0*/  F2FP.BF16.F32.PACK_AB R106, R21, R20 ;  /* 0x00000014156a723e */ /* 0x000fe200000010ff */
[----:B------:R-:W-:Y:S01]  /*85c0*/  FFMA R29, R41, R42, R29 ;  /* 0x0000002a291d7223 */ /* 0x000fe2000000001d */
[----:B------:R-:W-:Y:S01]  /*85d0*/  F2FP.BF16.F32.PACK_AB R107, R27, R22 ;  /* 0x000000161b6b723e */ /* 0x000fe200000010ff */
[C---:B------:R-:W-:Y:S01]  /*85e0*/  FFMA R30, R41.reuse, R45, R30 ;  /* 0x0000002d291e7223 */ /* 0x040fe2000000001e */
[----:B------:R-:W-:Y:S01]  /*85f0*/  FFMA R35, R41, R44, R35 ;  /* 0x0000002c29237223 */ /* 0x000fe20000000023 */
[----:B------:R-:W-:Y:S02]  /*8600*/  F2FP.BF16.F32.PACK_AB R108, R25, R24 ;  /* 0x00000018196c723e */ /* 0x000fe400000010ff */
[----:B------:R1:W-:Y:S01]  /*8610*/  STS.128 [R94+0x20], R104 ;  /* 0x000020685e007388 */ /* 0x0003e20000000c00 */
[----:B------:R-:W-:Y:S02]  /*8620*/  F2FP.BF16.F32.PACK_AB R109, R31, R26 ;  /* 0x0000001a1f6d723e */ /* 0x000fe400000010ff */
[----:B------:R-:W-:Y:S02]  /*8630*/  F2FP.BF16.F32.PACK_AB R110, R29, R28 ;  /* 0x0000001c1d6e723e */ /* 0x000fe400000010ff */
[----:B------:R-:W-:Y:S05]  /*8640*/  F2FP.BF16.F32.PACK_AB R111, R35, R30 ;  /* 0x0000001e236f723e */ /* 0x000fea00000010ff */
[----:B------:R1:W-:Y:S01]  /*8650*/  STS.128 [R101+0x30], R108 ;  /* 0x0000306c65007388 */ /* 0x0003e20000000c00 */
[----:B------:R-:W-:Y:S01]  /*8660*/  @!PT LDS RZ, [RZ] ;  /* 0x00000000fffff984 */ /* 0x000fe20000000800 */
[----:B------:R-:W-:Y:S01]  /*8670*/  @!PT LDS RZ, [RZ] ;  /* 0x00000000fffff984 */ /* 0x000fe20000000800 */
[----:B------:R-:W-:Y:S01]  /*8680*/  @!PT LDS RZ, [RZ] ;  /* 0x00000000fffff984 */ /* 0x000fe20000000800 */
[----:B------:R-:W-:Y:S01]  /*8690*/  @!PT LDS RZ, [RZ] ;  /* 0x00000000fffff984 */ /* 0x000fe20000000800 */
[----:B------:R2:W-:Y:S07]  /*86a0*/  MEMBAR.ALL.CTA ;  /* 0x0000000000007992 */ /* 0x0005ee0000008000 */
[----:B--2---:R-:W2:Y:S02]  /*86b0*/  FENCE.VIEW.ASYNC.S ;  /* 0x00000000000073c6 */ /* 0x004ea40000000000 */
[----:B--2---:R-:W-:Y:S06]  /*86c0*/  BAR.SYNC.DEFER_BLOCKING 0x1, 0x80 ;  /* 0x0042000000007b1d */ /* 0x004fec0000010000 */
[----:B------:R-:W-:Y:S05]  /*86d0*/  @P0 BRA `(.L_x_114) ;  /* 0x0000000000280947 */ /* 0x000fea0003800000 */
[----:B------:R-:W2:Y:S01]  /*86e0*/  LDCU.64 UR6, c[0x0][0x348] ;  /* 0x00006900ff0677ac */ /* 0x000ea20008000a00 */
[----:B------:R-:W-:Y:S01]  /*86f0*/  UIADD3 UR4, UPT, UPT, UR51, 0x200, URZ ;  /* 0x0000020033047890 */ /* 0x000fe2000fffe0ff */
[----:B------:R-:W-:Y:S05]  /*8700*/  UMOV UR41, UR53 ;  /* 0x0000003500297c82 */ /* 0x000fea0008000000 */
[----:B------:R-:W-:Y:S04]  /*8710*/  MOV R80, UR4 ;  /* 0x0000000400507c02 */ /* 0x000fe80008000f00 */
[----:B------:R-:W-:Y:S01]  /*8720*/  R2UR UR40, R80 ;  /* 0x00000000502872ca */ /* 0x000fe200000e0000 */
[----:B--2---:R-:W-:Y:S04]  /*8730*/  UIADD3 UR4, UP0, UPT, UR6, 0x780, URZ ;  /* 0x0000078006047890 */ /* 0x004fe8000ff1e0ff */
[----:B------:R-:W-:Y:S09]  /*8740*/  UIADD3.X UR5, UPT, UPT, URZ, UR7, URZ, UP0, !UPT ;  /* 0x00000007ff057290 */ /* 0x000ff200087fe4ff */
[----:B------:R2:W-:Y:S01]  /*8750*/  UTMASTG.5D [UR40], [UR4] ;  /* 0x00000028040073b5 */ /* 0x0005e20008020000 */
[----:B------:R0:W-:Y:S01]  /*8760*/  UTMACMDFLUSH ;  /* 0x00000000000079b7 */ /* 0x0001e20000000000 */
[----:B--2---:R-:W-:Y:S04]  /*8770*/  DEPBAR.LE SB0, 0x1 ;  /* 0x000080400000791a */ /* 0x004fe80000000000 */
.L_x_114:
[----:B------:R-:W-:Y:S05]  /*8780*/  BSYNC.RECONVERGENT B0 ;  /* 0x0000000000007941 */ /* 0x000fea0003800200 */
.L_x_113:
[----:B------:R-:W-:Y:S01]  /*8790*/  BAR.SYNC.DEFER_BLOCKING 0x1, 0x80 ;  /* 0x0042000000007b1d */ /* 0x000fe20000010000 */
[----:B------:R-:W-:Y:S01]  /*87a0*/  ISETP.NE.AND P1, PT, R99, RZ, PT ;  /* 0x000000ff6300720c */ /* 0x000fe20003f25270 */
[----:B------:R-:W-:Y:S01]  /*87b0*/  UISETP.NE.AND UP0, UPT, UR55, URZ, UPT ;  /* 0x000000ff3700728c */ /* 0x000fe2000bf05270 */
[----:B------:R-:W-:Y:S11]  /*87c0*/  LEA R3, R47, UR51, 0x3 ;  /* 0x000000332f037c11 */ /* 0x000ff6000f8e18ff */
[----:B------:R-:W-:Y:S01]  /*87d0*/  @P1 SHF.L.U32 R4, R83, 0x1f, RZ ;  /* 0x0000001f53041819 */ /* 0x000fe200000006ff */
[----:B------:R-:W-:Y:S06]  /*87e0*/  BRA.U !UP0, `(.L_x_115) ;  /* 0x0000000108247547 */ /* 0x000fec000b800000 */
[----:B------:R-:W2:Y:S01]  /*87f0*/  S2R R0, SR_CgaCtaId ;  /* 0x0000000000007919 */ /* 0x000ea20000008800 */
[----:B------:R-:W-:Y:S01]  /*8800*/  IMAD.U32 R2, RZ, RZ, UR52 ;  /* 0x00000034ff027e24 */ /* 0x000fe2000f8e00ff */
[----:B------:R-:W-:Y:S04]  /*8810*/  UIADD3 UR4, UPT, UPT, UR52, 0x1, URZ ;  /* 0x0000000134047890 */ /* 0x000fe8000fffe0ff */
[----:B------:R-:W-:Y:S01]  /*8820*/  @P1 LEA R2, R2, UR51, 0x3 ;  /* 0x0000003302021c11 */ /* 0x000fe2000f8e18ff */
[----:B------:R-:W-:Y:S04]  /*8830*/  UISETP.NE.AND UP0, UPT, UR4, 0x4, UPT ;  /* 0x000000040400788c */ /* 0x000fe8000bf05270 */
[----:B------:R-:W-:Y:S01]  /*8840*/  @P1 VIADD R5, R2, 0xa0 ;  /* 0x000000a002051836 */ /* 0x000fe20000000000 */
[----:B------:R-:W-:Y:S04]  /*8850*/  USEL UR52, UR4, URZ, UP0 ;  /* 0x000000ff04347287 */ /* 0x000fe80008000000 */
[----:B--2---:R-:W-:Y:S04]  /*8860*/  @P1 PRMT R0, R0, 0x654, R5 ;  /* 0x0000065400001816 */ /* 0x004fe80000000005 */
[----:B------:R2:W-:Y:S04]  /*8870*/  @P1 SYNCS.ARRIVE.TRANS64.RED.A1T0 RZ, [R0+URZ], RZ ;  /* 0x000000ff00ff19a7 */ /* 0x0005e800081004ff */
.L_x_115:
[----:B------:R-:W4:Y:S01]  /*8880*/  @P1 SYNCS.PHASECHK.TRANS64.TRYWAIT P0, [R3+URZ+0x80], R4 ;  /* 0x00008004030015a7 */ /* 0x000f2200080011ff */
[----:B------:R-:W-:Y:S01]  /*8890*/  BSSY B1, `(.L_x_116) ;  /* 0x0000016000017945 */ /* 0x000fe20003800000 */
[----:B----4-:R-:W-:Y:S03]  /*88a0*/  @P1 SEL R46, RZ, 0x1, !P0 ;  /* 0x00000001ff2e1807 */ /* 0x010fe60004000000 */
[----:B------:R-:W-:Y:S05]  /*88b0*/  @!P1 BRA `(.L_x_117) ;  /* 0x00000000004c9947 */ /* 0x000fea0003800000 */
[----:B------:R-:W-:Y:S01]  /*88c0*/  ISETP.NE.AND P0, PT, R46, RZ, PT ;  /* 0x000000ff2e00720c */ /* 0x000fe20003f05270 */
[----:B------:R-:W-:Y:S01]  /*88d0*/  BSSY B0, `(.L_x_118) ;  /* 0x000000b000007945 */ /* 0x000fe20003800000 */
[----:B------:R-:W-:Y:S11]  /*88e0*/  ISETP.NE.AND P1, PT, R60, RZ, PT ;  /* 0x000000ff3c00720c */ /* 0x000ff60003f25270 */
[----:B------:R-:W-:Y:S02]  /*88f0*/  @!UPT UIADD3 URZ, UPT, UPT, URZ, URZ, URZ ;  /* 0x000000fffffff290 */ /* 0x000fe4000fffe0ff */
[C---:B------:R-:W-:Y:S01]  /*8900*/  @P1 IMAD R6, R47.reuse, 0x2000, R84 ;  /* 0x000020002f061824 */ /* 0x040fe200078e0254 */
[C---:B------:R-:W-:Y:S01]  /*8910*/  @P1 LEA R4, R47.reuse, R94, 0xd ;  /* 0x0000005e2f041211 */ /* 0x040fe200078e68ff */
[C---:B------:R-:W-:Y:S02]  /*8920*/  @P1 IMAD R5, R47.reuse, 0x2000, R96 ;  /* 0x000020002f051824 */ /* 0x040fe400078e0260 */
[----:B------:R-:W-:Y:S01]  /*8930*/  @P1 IMAD R2, R47, 0x2000, R101 ;  /* 0x000020002f021824 */ /* 0x000fe200078e0265 */
[----:B------:R-:W-:Y:S06]  /*8940*/  @P0 BRA `(.L_x_119) ;  /* 0x00000000000c0947 */ /* 0x000fec0003800000 */
[----:B--2---:R-:W-:Y:S04]  /*8950*/  SHF.L.U32 R0, R83, 0x1f, RZ ;  /* 0x0000001f53007819 */ /* 0x004fe800000006ff */
[----:B------:R-:W2:Y:S02]  /*8960*/  SYNCS.PHASECHK.TRANS64.TRYWAIT P0, [R3+URZ+0x80], R0 ;  /* 0x00008000030075a7 */ /* 0x000ea400080011ff */
[----:B--2---:R-:W-:Y:S05]  /*8970*/  @!P0 BRA `(.L_x_120) ;  /* 0x0000003000ac8947 */ /* 0x004fea0003800000 */
.L_x_119:
[----:B------:R-:W-:Y:S05]  /*8980*/  BSYNC B0 ;  /* 0x0000000000007941 */ /* 0x000fea0003800000 */
.L_x_118:
[----:B------:R-:W-:Y:S02]  /*8990*/  ISETP.NE.AND P0, PT, R60, RZ, PT ;  /* 0x000000ff3c00720c */ /* 0x000fe40003f05270 */
[----:B------:R-:W-:Y:S11]  /*89a0*/  IADD3 R47, PT, PT, R47, 0x1, RZ ;  /* 0x000000012f2f7810 */ /* 0x000ff60007ffe0ff */
[----:B------:R4:W1:Y:S04]  /*89b0*/  @P0 LDS.128 R48, [R6] ;  /* 0x0000000006300984 */ /* 0x0008680000000c00 */
[----:B------:R4:W1:Y:S04]  /*89c0*/  @P0 LDS.128 R56, [R5+0x10] ;  /* 0x0000100005380984 */ /* 0x0008680000000c00 */
[----:B------:R4:W1:Y:S04]  /*89d0*/  @P0 LDS.128 R64, [R4+0x20] ;  /* 0x0000200004400984 */ /* 0x0008680000000c00 */
[----:B------:R4:W1:Y:S02]  /*89e0*/  @P0 LDS.128 R72, [R2+0x30] ;  /* 0x0000300002480984 */ /* 0x0008640000000c00 */
.L_x_117:
[----:B------:R-:W-:Y:S05]  /*89f0*/  BSYNC B1 ;  /* 0x0000000000017941 */ /* 0x000fea0003800000 */
.L_x_116:
[----:B--2---:R-:W-:Y:S05]  /*8a00*/  VIADD R3, R39, 0x20 ;  /* 0x0000002027037836 */ /* 0x004fea0000000000 */
[----:B------:R-:W-:Y:S04]  /*8a10*/  SHF.R.U32.HI R3, RZ, 0x15, R3 ;  /* 0x00000015ff037819 */ /* 0x000fe80000011603 */
[----:B------:R-:W-:Y:S11]  /*8a20*/  LOP3.LUT P0, RZ, R3, 0x3, R88, 0x48, !PT ;  /* 0x0000000303ff7812 */ /* 0x000ff60007804858 */
[----:B------:R-:W-:Y:S02]  /*8a30*/  @!UPT UIADD3 URZ, UPT, UPT, URZ, URZ, URZ ;  /* 0x000000fffffff290 */ /* 0x000fe4000fffe0ff */
[----:B------:R-:W-:Y:S05]  /*8a40*/  @!P0 BRA `(.L_x_121) ;  /* 0x0000000000408947 */ /* 0x000fea0003800000 */
[----:B------:R-:W2:Y:S01]  /*8a50*/  LDCU.64 UR8, c[0x4][0x70] ;  /* 0x01000e00ff0877ac */ /* 0x000ea20008000a00 */
[----:B------:R-:W-:Y:S01]  /*8a60*/  MOV R3, 0x0 ;  /* 0x0000000000037802 */ /* 0x000fe20000000f00 */
[----:B------:R-:W-:Y:S02]  /*8a70*/  HFMA2 R12, -RZ, RZ, 0, 5.9604644775390625e-08 ;  /* 0x00000001ff0c7431 */ /* 0x000fe400000001ff */
[----:B------:R-:W-:Y:S02]  /*8a80*/  IMAD.MOV.U32 R8, RZ, RZ, 0x192 ;  /* 0x00000192ff087424 */ /* 0x000fe400078e00ff */
[----:B------:R-:W-:Y:S01]  /*8a90*/  IMAD.MOV.U32 R13, RZ, RZ, RZ ;  /* 0x000000ffff0d7224 */ /* 0x000fe200078e00ff */
[----:B------:R-:W5:Y:S01]  /*8aa0*/  LDCU.64 UR6, c[0x4][0x78] ;  /* 0x01000f00ff0677ac */ /* 0x000f620008000a00 */
[----:B----4-:R-:W4:Y:S01]  /*8ab0*/  LDC.64 R2, c[0x4][R3] ;  /* 0x0100000003027b82 */ /* 0x010f220000000a00 */
[----:B------:R-:W3:Y:S01]  /*8ac0*/  LDCU.64 UR4, c[0x4][0x10] ;  /* 0x01000200ff0477ac */ /* 0x000ee20008000a00 */
[----:B--2---:R-:W-:Y:S01]  /*8ad0*/  MOV R5, UR9 ;  /* 0x0000000900057c02 */ /* 0x004fe20008000f00 */
[----:B------:R-:W-:Y:S01]  /*8ae0*/  IMAD.U32 R4, RZ, RZ, UR8 ;  /* 0x00000008ff047e24 */ /* 0x000fe2000f8e00ff */
[----:B-----5:R-:W-:Y:S01]  /*8af0*/  MOV R7, UR7 ;  /* 0x0000000700077c02 */ /* 0x020fe20008000f00 */
[----:B------:R-:W-:Y:S01]  /*8b00*/  IMAD.U32 R6, RZ, RZ, UR6 ;  /* 0x00000006ff067e24 */ /* 0x000fe2000f8e00ff */
[----:B---3--:R-:W-:Y:S01]  /*8b10*/  MOV R11, UR5 ;  /* 0x00000005000b7c02 */ /* 0x008fe20008000f00 */
[----:B------:R-:W-:Y:S02]  /*8b20*/  IMAD.U32 R10, RZ, RZ, UR4 ;  /* 0x00000004ff0a7e24 */ /* 0x000fe4000f8e00ff */
[----:B------:R-:W-:Y:S07]  /*8b30*/  LEPC R20, `(.L_x_121) ;  /* 0x000000001014794e */ /* 0x000fee0000000000 */
[----:B-1--4-:R-:W-:Y:S05]  /*8b40*/  CALL.ABS.NOINC R2 ;  /* 0x0000000002007343 */ /* 0x012fea0003c00000 */
.L_x_121:
[C---:B-1----:R-:W-:Y:S01]  /*8b50*/  SHF.L.U32 R40, R48.reuse, 0x10, RZ ;  /* 0x0000001030287819 */ /* 0x042fe200000006ff */
[----:B------:R-:W-:Y:S05]  /*8b60*/  WARPSYNC.ALL ;  /* 0x0000000000007948 */ /* 0x000fea0003800000 */
[----:B------:R-:W-:Y:S01]  /*8b70*/  R2UR UR4, R39 ;  /* 0x00000000270472ca */ /* 0x000fe200000e0000 */
[----:B------:R-:W1:Y:S01]  /*8b80*/  S2R R102, SR_CgaCtaId ;  /* 0x0000000000667919 */ /* 0x000e620000008800 */
[----:B------:R-:W-:Y:S01]  /*8b90*/  LOP3.LUT R43, R48, 0xffff0000, RZ, 0xc0, !PT ;  /* 0xffff0000302b7812 */ /* 0x000fe200078ec0ff */
[----:B------:R-:W-:Y:S01]  /*8ba0*/  BSSY.RECONVERGENT B0, `(.L_x_122) ;  /* 0x000008c000007945 */ /* 0x000fe20003800200 */
[----:B------:R-:W-:Y:S02]  /*8bb0*/  LOP3.LUT R42, R49, 0xffff0000, RZ, 0xc0, !PT ;  /* 0xffff0000312a7812 */ /* 0x000fe400078ec0ff */
[----:B------:R-:W-:Y:S02]  /*8bc0*/  LOP3.LUT R44, R50, 0xffff0000, RZ, 0xc0, !PT ;  /* 0xffff0000322c7812 */ /* 0x000fe400078ec0ff */
[----:B------:R-:W-:Y:S02]  /*8bd0*/  SHF.L.U32 R45, R59, 0x10, RZ ;  /* 0x000000103b2d7819 */ /* 0x000fe400000006ff */
[----:B------:R-:W-:Y:S02]  /*8be0*/  ISETP.NE.AND P6, PT, R99, RZ, PT ;  /* 0x000000ff6300720c */ /* 0x000fe40003fc5270 */
[----:B------:R-:W-:Y:S01]  /*8bf0*/  ISETP.NE.AND P0, PT, R86, RZ, PT ;  /* 0x000000ff5600720c */ /* 0x000fe20003f05270 */
[----:B----4-:R-:W2:Y:S01]  /*8c00*/  LDTM.x32 R4, tmem[UR4+0x20] ;  /* 0x00002004000479ee */ /* 0x010ea200082c0000 */
[----:B------:R-:W-:Y:S02]  /*8c10*/  MOV R61, UR52 ;  /* 0x00000034003d7c02 */ /* 0x000fe40008000f00 */
[----:B------:R-:W-:Y:S07]  /*8c20*/  LEA R62, R47, UR51, 0x3 ;  /* 0x000000332f3e7c11 */ /* 0x000fee000f8e18ff */
[----:B------:R-:W-:Y:S02]  /*8c30*/  @P6 LEA R61, R61, UR51, 0x3 ;  /* 0x000000333d3d6c11 */ /* 0x000fe4000f8e18ff */
[----:B------:R-:W-:Y:S02]  /*8c40*/  @P6 SHF.L.U32 R63, R83, 0x1f, RZ ;  /* 0x0000001f533f6819 */ /* 0x000fe400000006ff */
[----:B------:R-:W-:Y:S04]  /*8c50*/  @P6 IADD3 R61, PT, PT, R61, 0xa0, RZ ;  /* 0x000000a03d3d6810 */ /* 0x000fe80007ffe0ff */
[----:B-1----:R-:W-:Y:S01]  /*8c60*/  @P6 PRMT R61, R102, 0x654, R61 ;  /* 0x00000654663d6816 */ /* 0x002fe2000000003d */
[C---:B--2---:R-:W-:Y:S01]  /*8c70*/  FMUL R0, R38.reuse, R4 ;  /* 0x0000000426007220 */ /* 0x044fe20000400000 */
[C---:B------:R-:W-:Y:S01]  /*8c80*/  FMUL R2, R38.reuse, R5 ;  /* 0x0000000526027220 */ /* 0x040fe20000400000 */
[C---:B------:R-:W-:Y:S01]  /*8c90*/  FMUL R3, R38.reuse, R6 ;  /* 0x0000000626037220 */ /* 0x040fe20000400000 */
[C---:B------:R-:W-:Y:S01]  /*8ca0*/  FMUL R7, R38.reuse, R7 ;  /* 0x0000000726077220 */ /* 0x040fe20000400000 */
[----:B------:R-:W-:Y:S01]  /*8cb0*/  FFMA R0, R41, R40, R0 ;  /* 0x0000002829007223 */ /* 0x000fe20000000000 */
[----:B------:R-:W-:Y:S01]  /*8cc0*/  SHF.L.U32 R40, R49, 0x10, RZ ;  /* 0x0000001031287819 */ /* 0x000fe200000006ff */
[----:B------:R-:W-:Y:S01]  /*8cd0*/  FFMA R2, R41, R43, R2 ;  /* 0x0000002b29027223 */ /* 0x000fe20000000002 */
[----:B------:R-:W-:Y:S01]  /*8ce0*/  SHF.L.U32 R43, R51, 0x10, RZ ;  /* 0x00000010332b7819 */ /* 0x000fe200000006ff */
[C---:B------:R-:W-:Y:S01]  /*8cf0*/  FMUL R4, R38.reuse, R8 ;  /* 0x0000000826047220 */ /* 0x040fe20000400000 */
[----:B------:R-:W-:Y:S01]  /*8d00*/  FMUL R5, R38, R9 ;  /* 0x0000000926057220 */ /* 0x000fe20000400000 */
[C---:B------:R-:W-:Y:S01]  /*8d10*/  FFMA R3, R41.reuse, R40, R3 ;  /* 0x0000002829037223 */ /* 0x040fe20000000003 */
[----:B------:R-:W-:Y:S01]  /*8d20*/  SHF.L.U32 R40, R50, 0x10, RZ ;  /* 0x0000001032287819 */ /* 0x000fe200000006ff */
[----:B------:R-:W-:Y:S01]  /*8d30*/  FFMA R7, R41, R42, R7 ;  /* 0x0000002a29077223 */ /* 0x000fe20000000007 */
[----:B------:R-:W-:Y:S01]  /*8d40*/  LOP3.LUT R42, R51, 0xffff0000, RZ, 0xc0, !PT ;  /* 0xffff0000332a7812 */ /* 0x000fe200078ec0ff */
[----:B------:R-:W-:Y:S01]  /*8d50*/  FMUL R6, R38, R10 ;  /* 0x0000000a26067220 */ /* 0x000fe20000400000 */
[----:B------:R-:W-:Y:S01]  /*8d60*/  F2FP.BF16.F32.PACK_AB R52, R2, R0 ;  /* 0x000000000234723e */ /* 0x000fe200000010ff */
        /* <DEDUP_REMOVED lines=18> */
[C---:B------:R-:W-:Y:S01]  /*8e90*/  LOP3.LUT R42, R58.reuse, 0xffff0000, RZ, 0xc0, !PT ;  /* 0xffff00003a2a7812 */ /* 0x040fe200078ec0ff */
[----:B------:R-:W-:Y:S01]  /*8ea0*/  FFMA R10, R41, R43, R10 ;  /* 0x0000002b290a7223 */ /* 0x000fe2000000000a */
[----:B------:R-:W-:Y:S01]  /*8eb0*/  SHF.L.U32 R43, R58, 0x10, RZ ;  /* 0x000000103a2b7819 */ /* 0x000fe200000006ff */
[C---:B------:R-:W-:Y:S01]  /*8ec0*/  FMUL R15, R38.reuse, R15 ;  /* 0x0000000f260f7220 */ /* 0x040fe20000400000 */
[----:B------:R-:W-:Y:S01]  /*8ed0*/  F2FP.BF16.F32.PACK_AB R68, R9, R8 ;  /* 0x000000080944723e */ /* 0x000fe200000010ff */
[C---:B------:R-:W-:Y:S01]  /*8ee0*/  FMUL R12, R38.reuse, R16 ;  /* 0x00000010260c7220 */ /* 0x040fe20000400000 */
[----:B------:R-:W-:Y:S01]  /*8ef0*/  FMUL R13, R38, R17 ;  /* 0x00000011260d7220 */ /* 0x000fe20000400000 */
[----:B------:R-:W-:Y:S01]  /*8f00*/  FFMA R15, R41, R40, R15 ;  /* 0x00000028290f7223 */ /* 0x000fe2000000000f */
[----:B------:R-:W-:Y:S01]  /*8f10*/  LOP3.LUT R40, R59, 0xffff0000, RZ, 0xc0, !PT ;  /* 0xffff00003b287812 */ /* 0x000fe200078ec0ff */
[----:B------:R-:W-:Y:S01]  /*8f20*/  FFMA R12, R41, R43, R12 ;  /* 0x0000002b290c7223 */ /* 0x000fe2000000000c */
[----:B------:R-:W-:Y:S01]  /*8f30*/  SHF.L.U32 R43, R64, 0x10, RZ ;  /* 0x00000010402b7819 */ /* 0x000fe200000006ff */
[----:B------:R-:W-:Y:S01]  /*8f40*/  FMUL R14, R38, R18 ;  /* 0x00000012260e7220 */ /* 0x000fe20000400000 */
[----:B------:R-:W-:Y:S01]  /*8f50*/  F2FP.BF16.F32.PACK_AB R69, R15, R10 ;  /* 0x0000000a0f45723e */ /* 0x000fe200000010ff */
[----:B------:R1:W-:Y:S01]  /*8f60*/  STS.128 [R84+0x2000], R52 ;  /* 0x0020003454007388 */ /* 0x0003e20000000c00 */
[----:B------:R-:W-:Y:S01]  /*8f70*/  FFMA R13, R41, R42, R13 ;  /* 0x0000002a290d7223 */ /* 0x000fe2000000000d */
[----:B------:R-:W-:Y:S01]  /*8f80*/  LOP3.LUT R42, R64, 0xffff0000, RZ, 0xc0, !PT ;  /* 0xffff0000402a7812 */ /* 0x000fe200078ec0ff */
[C---:B------:R-:W-:Y:S01]  /*8f90*/  FMUL R19, R38.reuse, R19 ;  /* 0x0000001326137220 */ /* 0x040fe20000400000 */
[C---:B------:R-:W-:Y:S01]  /*8fa0*/  FMUL R16, R38.reuse, R20 ;  /* 0x0000001426107220 */ /* 0x040fe20000400000 */
[C---:B------:R-:W-:Y:S01]  /*8fb0*/  FMUL R17, R38.reuse, R21 ;  /* 0x0000001526117220 */ /* 0x040fe20000400000 */
[----:B------:R-:W-:Y:S01]  /*8fc0*/  F2FP.BF16.F32.PACK_AB R70, R13, R12 ;  /* 0x0000000c0d46723e */ /* 0x000fe200000010ff */
[----:B------:R-:W-:Y:S01]  /*8fd0*/  FFMA R14, R41, R45, R14 ;  /* 0x0000002d290e7223 */ /* 0x000fe2000000000e */
[----:B------:R-:W-:Y:S01]  /*8fe0*/  SHF.L.U32 R45, R65, 0x10, RZ ;  /* 0x00000010412d7819 */ /* 0x000fe200000006ff */
[----:B------:R-:W-:Y:S01]  /*8ff0*/  FFMA R19, R41, R40, R19 ;  /* 0x0000002829137223 */ /* 0x000fe20000000013 */
[----:B------:R-:W-:Y:S01]  /*9000*/  LOP3.LUT R40, R65, 0xffff0000, RZ, 0xc0, !PT ;  /* 0xffff000041287812 */ /* 0x000fe200078ec0ff */
[----:B------:R-:W-:Y:S01]  /*9010*/  FFMA R16, R41, R43, R16 ;  /* 0x0000002b29107223 */ /* 0x000fe20000000010 */
[----:B------:R-:W-:Y:S01]  /*9020*/  SHF.L.U32 R43, R67, 0x10, RZ ;  /* 0x00000010432b7819 */ /* 0x000fe200000006ff */
[C---:B------:R-:W-:Y:S01]  /*9030*/  FMUL R18, R38.reuse, R22 ;  /* 0x0000001626127220 */ /* 0x040fe20000400000 */
[----:B------:R-:W-:Y:S01]  /*9040*/  F2FP.BF16.F32.PACK_AB R71, R19, R14 ;  /* 0x0000000e1347723e */ /* 0x000fe200000010ff */
[C---:B------:R-:W-:Y:S01]  /*9050*/  FFMA R17, R41.reuse, R42, R17 ;  /* 0x0000002a29117223 */ /* 0x040fe20000000011 */
[----:B------:R-:W-:Y:S01]  /*9060*/  FMUL R23, R38, R23 ;  /* 0x0000001726177220 */ /* 0x000fe20000400000 */
[----:B------:R-:W-:Y:S01]  /*9070*/  SHF.L.U32 R42, R66, 0x10, RZ ;  /* 0x00000010422a7819 */ /* 0x000fe200000006ff */
[----:B------:R-:W-:Y:S01]  /*9080*/  FMUL R20, R38, R24 ;  /* 0x0000001826147220 */ /* 0x000fe20000400000 */
[----:B------:R2:W-:Y:S01]  /*9090*/  STS.128 [R96+0x2010], R68 ;  /* 0x0020104460007388 */ /* 0x0005e20000000c00 */
[----:B------:R-:W-:Y:S01]  /*90a0*/  FFMA R18, R41, R45, R18 ;  /* 0x0000002d29127223 */ /* 0x000fe20000000012 */
[----:B------:R-:W-:Y:S01]  /*90b0*/  SHF.L.U32 R45, R75, 0x10, RZ ;  /* 0x000000104b2d7819 */ /* 0x000fe200000006ff */
[C---:B------:R-:W-:Y:S01]  /*90c0*/  FFMA R23, R41.reuse, R40, R23 ;  /* 0x0000002829177223 */ /* 0x040fe20000000017 */
[----:B------:R-:W-:Y:S01]  /*90d0*/  LOP3.LUT R40, R66, 0xffff0000, RZ, 0xc0, !PT ;  /* 0xffff000042287812 */ /* 0x000fe200078ec0ff */
[----:B------:R-:W-:Y:S01]  /*90e0*/  FFMA R20, R41, R42, R20 ;  /* 0x0000002a29147223 */ /* 0x000fe20000000014 */
[----:B------:R-:W-:Y:S01]  /*90f0*/  LOP3.LUT R42, R67, 0xffff0000, RZ, 0xc0, !PT ;  /* 0xffff0000432a7812 */ /* 0x000fe200078ec0ff */
[C---:B------:R-:W-:Y:S01]  /*9100*/  FMUL R21, R38.reuse, R25 ;  /* 0x0000001926157220 */ /* 0x040fe20000400000 */
[C---:B------:R-:W-:Y:S01]  /*9110*/  FMUL R22, R38.reuse, R26 ;  /* 0x0000001a26167220 */ /* 0x040fe20000400000 */
[C---:B------:R-:W-:Y:S01]  /*9120*/  FMUL R27, R38.reuse, R27 ;  /* 0x0000001b261b7220 */ /* 0x040fe20000400000 */
[----:B------:R-:W-:Y:S01]  /*9130*/  FMUL R24, R38, R28 ;  /* 0x0000001c26187220 */ /* 0x000fe20000400000 */
[C---:B------:R-:W-:Y:S01]  /*9140*/  FFMA R21, R41.reuse, R40, R21 ;  /* 0x0000002829157223 */ /* 0x040fe20000000015 */
[C---:B------:R-:W-:Y:S01]  /*9150*/  FFMA R22, R41.reuse, R43, R22 ;  /* 0x0000002b29167223 */ /* 0x040fe20000000016 */
[----:B------:R-:W-:Y:S01]  /*9160*/  FFMA R27, R41, R42, R27 ;  /* 0x0000002a291b7223 */ /* 0x000fe2000000001b */
[----:B------:R-:W-:Y:S01]  /*9170*/  SHF.L.U32 R40, R72, 0x10, RZ ;  /* 0x0000001048287819 */ /* 0x000fe200000006ff */
[----:B------:R-:W-:Y:S01]  /*9180*/  FMUL R25, R38, R29 ;  /* 0x0000001d26197220 */ /* 0x000fe20000400000 */
[----:B------:R-:W-:Y:S01]  /*9190*/  LOP3.LUT R42, R72, 0xffff0000, RZ, 0xc0, !PT ;  /* 0xffff0000482a7812 */ /* 0x000fe200078ec0ff */
[C---:B------:R-:W-:Y:S01]  /*91a0*/  FMUL R26, R38.reuse, R30 ;  /* 0x0000001e261a7220 */ /* 0x040fe20000400000 */
[----:B------:R-:W-:Y:S01]  /*91b0*/  SHF.L.U32 R43, R73, 0x10, RZ ;  /* 0x00000010492b7819 */ /* 0x000fe200000006ff */
[----:B------:R-:W-:Y:S01]  /*91c0*/  FFMA R24, R41, R40, R24 ;  /* 0x0000002829187223 */ /* 0x000fe20000000018 */
[----:B------:R-:W-:Y:S01]  /*91d0*/  LOP3.LUT R40, R73, 0xffff0000, RZ, 0xc0, !PT ;  /* 0xffff000049287812 */ /* 0x000fe200078ec0ff */
[C---:B------:R-:W-:Y:S01]  /*91e0*/  FFMA R25, R41.reuse, R42, R25 ;  /* 0x0000002a29197223 */ /* 0x040fe20000000019 */
[----:B------:R-:W-:Y:S01]  /*91f0*/  FMUL R31, R38, R31 ;  /* 0x0000001f261f7220 */ /* 0x000fe20000400000 */
[C---:B------:R-:W-:Y:S01]  /*9200*/  FFMA R26, R41.reuse, R43, R26 ;  /* 0x0000002b291a7223 */ /* 0x040fe2000000001a */
[----:B------:R-:W-:Y:S01]  /*9210*/  SHF.L.U32 R43, R74, 0x10, RZ ;  /* 0x000000104a2b7819 */ /* 0x000fe200000006ff */
[----:B------:R-:W-:Y:S01]  /*9220*/  FMUL R28, R38, R32 ;  /* 0x00000020261c7220 */ /* 0x000fe20000400000 */
[----:B------:R-:W-:Y:S01]  /*9230*/  LOP3.LUT R42, R74, 0xffff0000, RZ, 0xc0, !PT ;  /* 0xffff00004a2a7812 */ /* 0x000fe200078ec0ff */
[C---:B------:R-:W-:Y:S01]  /*9240*/  FMUL R29, R38.reuse, R33 ;  /* 0x00000021261d7220 */ /* 0x040fe20000400000 */
[C---:B------:R-:W-:Y:S01]  /*9250*/  FMUL R30, R38.reuse, R34 ;  /* 0x00000022261e7220 */ /* 0x040fe20000400000 */
[----:B------:R-:W-:Y:S01]  /*9260*/  FFMA R31, R41, R40, R31 ;  /* 0x00000028291f7223 */ /* 0x000fe2000000001f */
[----:B------:R-:W-:Y:S01]  /*9270*/  FMUL R35, R38, R35 ;  /* 0x0000002326237220 */ /* 0x000fe20000400000 */
[----:B-1----:R-:W-:Y:S01]  /*9280*/  F2FP.BF16.F32.PACK_AB R52, R17, R16 ;  /* 0x000000101134723e */ /* 0x002fe200000010ff */
[----:B------:R-:W-:Y:S01]  /*9290*/  FFMA R28, R41, R43, R28 ;  /* 0x0000002b291c7223 */ /* 0x000fe2000000001c */
[----:B------:R-:W-:Y:S01]  /*92a0*/  F2FP.BF16.F32.PACK_AB R53, R23, R18 ;  /* 0x000000121735723e */ /* 0x000fe200000010ff */
[----:B------:R-:W-:Y:S01]  /*92b0*/  FFMA R29, R41, R42, R29 ;  /* 0x0000002a291d7223 */ /* 0x000fe2000000001d */
[----:B------:R-:W-:Y:S01]  /*92c0*/  F2FP.BF16.F32.PACK_AB R54, R21, R20 ;  /* 0x000000141536723e */ /* 0x000fe200000010ff */
[----:B------:R-:W-:Y:S01]  /*92d0*/  FFMA R30, R41, R45, R30 ;  /* 0x0000002d291e7223 */ /* 0x000fe2000000001e */
[----:B------:R-:W-:Y:S01]  /*92e0*/  F2FP.BF16.F32.PACK_AB R55, R27, R22 ;  /* 0x000000161b37723e */ /* 0x000fe200000010ff */
[----:B------:R-:W-:Y:S01]  /*92f0*/  FFMA R35, R41, R44, R35 ;  /* 0x0000002c29237223 */ /* 0x000fe20000000023 */
[----:B------:R-:W-:Y:S02]  /*9300*/  F2FP.BF16.F32.PACK_AB R104, R25, R24 ;  /* 0x000000181968723e */ /* 0x000fe400000010ff */
[----:B------:R-:W-:Y:S01]  /*9310*/  F2FP.BF16.F32.PACK_AB R105, R31, R26 ;  /* 0x0000001a1f69723e */ /* 0x000fe200000010ff */
[----:B------:R2:W-:Y:S01]  /*9320*/  STS.128 [R94+0x2020], R52 ;  /* 0x002020345e007388 */ /* 0x0005e20000000c00 */
        /* <DEDUP_REMOVED lines=8> */
[----:B-1----:R-:W1:Y:S02]  /*93b0*/  FENCE.VIEW.ASYNC.S ;  /* 0x00000000000073c6 */ /* 0x002e640000000000 */
[----:B-1----:R-:W-:Y:S06]  /*93c0*/  BAR.SYNC.DEFER_BLOCKING 0x1, 0x80 ;  /* 0x0042000000007b1d */ /* 0x002fec0000010000 */
[----:B------:R-:W-:Y:S05]  /*93d0*/  @P0 BRA `(.L_x_123) ;  /* 0x0000000000200947 */ /* 0x000fea0003800000 */
[----:B------:R-:W1:Y:S01]  /*93e0*/  LDCU.64 UR6, c[0x0][0x348] ;  /* 0x00006900ff0677ac */ /* 0x000e620008000a00 */
[----:B------:R-:W-:Y:S02]  /*93f0*/  UIADD3 UR40, UPT, UPT, UR51, 0x2200, URZ ;  /* 0x0000220033287890 */ /* 0x000fe4000fffe0ff */
[----:B------:R-:W-:Y:S02]  /*9400*/  UIADD3 UR41, UPT, UPT, UR53, 0x20, URZ ;  /* 0x0000002035297890 */ /* 0x000fe4000fffe0ff */
[----:B-1----:R-:W-:Y:S04]  /*9410*/  UIADD3 UR4, UP0, UPT, UR6, 0x780, URZ ;  /* 0x0000078006047890 */ /* 0x002fe8000ff1e0ff */
[----:B------:R-:W-:Y:S09]  /*9420*/  UIADD3.X UR5, UPT, UPT, URZ, UR7, URZ, UP0, !UPT ;  /* 0x00000007ff057290 */ /* 0x000ff200087fe4ff */
[----:B------:R1:W-:Y:S01]  /*9430*/  UTMASTG.5D [UR40], [UR4] ;  /* 0x00000028040073b5 */ /* 0x0003e20008020000 */
[----:B------:R0:W-:Y:S01]  /*9440*/  UTMACMDFLUSH ;  /* 0x00000000000079b7 */ /* 0x0001e20000000000 */
[----:B-1----:R-:W-:Y:S04]  /*9450*/  DEPBAR.LE SB0, 0x1 ;  /* 0x000080400000791a */ /* 0x002fe80000000000 */
.L_x_123:
[----:B------:R-:W-:Y:S05]  /*9460*/  BSYNC.RECONVERGENT B0 ;  /* 0x0000000000007941 */ /* 0x000fea0003800200 */
.L_x_122:
[----:B------:R-:W-:Y:S01]  /*9470*/  BAR.SYNC.DEFER_BLOCKING 0x1, 0x80 ;  /* 0x0042000000007b1d */ /* 0x000fe20000010000 */
[----:B------:R-:W-:Y:S04]  /*9480*/  UIADD3 UR4, UPT, UPT, UR52, 0x1, URZ ;  /* 0x0000000134047890 */ /* 0x000fe8000fffe0ff */
[----:B------:R-:W-:Y:S04]  /*9490*/  UISETP.NE.AND UP0, UPT, UR4, 0x4, UPT ;  /* 0x000000040400788c */ /* 0x000fe8000bf05270 */
[----:B------:R-:W-:Y:S01]  /*94a0*/  USEL UR50, UR4, URZ, UP0 ;  /* 0x000000ff04327287 */ /* 0x000fe20008000000 */
[----:B------:R1:W-:Y:S01]  /*94b0*/  @P6 SYNCS.ARRIVE.TRANS64.RED.A1T0 RZ, [R61+URZ], RZ ;  /* 0x000000ff3dff69a7 */ /* 0x0003e200081004ff */
[----:B------:R-:W-:Y:S01]  /*94c0*/  BSSY B1, `(.L_x_124) ;  /* 0x0000017000017945 */ /* 0x000fe20003800000 */
[----:B------:R-:W4:Y:S02]  /*94d0*/  @P6 SYNCS.PHASECHK.TRANS64.TRYWAIT P0, [R62+URZ+0x80], R63 ;  /* 0x0000803f3e0065a7 */ /* 0x000f2400080011ff */
[----:B----4-:R-:W-:Y:S01]  /*94e0*/  @P6 SEL R46, RZ, 0x1, !P0 ;  /* 0x00000001ff2e6807 */ /* 0x010fe20004000000 */
[----:B-1----:R-:W-:Y:S06]  /*94f0*/  @!P6 BRA `(.L_x_125) ;  /* 0x00000000004ce947 */ /* 0x002fec0003800000 */
        /* <DEDUP_REMOVED lines=9> */
[----:B------:R-:W-:Y:S04]  /*9590*/  SHF.L.U32 R5, R83, 0x1f, RZ ;  /* 0x0000001f53057819 */ /* 0x000fe800000006ff */
[----:B------:R-:W1:Y:S02]  /*95a0*/  SYNCS.PHASECHK.TRANS64.TRYWAIT P0, [R62+URZ+0x80], R5 ;  /* 0x000080053e0075a7 */ /* 0x000e6400080011ff */
[----:B-1----:R-:W-:Y:S05]  /*95b0*/  @!P0 BRA `(.L_x_128) ;  /* 0x0000002400b08947 */ /* 0x002fea0003800000 */
.L_x_127:
[----:B------:R-:W-:Y:S05]  /*95c0*/  BSYNC B0 ;  /* 0x0000000000007941 */ /* 0x000fea0003800000 */
.L_x_126:
[----:B------:R-:W-:Y:S02]  /*95d0*/  ISETP.NE.AND P0, PT, R60, RZ, PT ;  /* 0x000000ff3c00720c */ /* 0x000fe40003f05270 */
[----:B------:R-:W-:Y:S11]  /*95e0*/  IADD3 R47, PT, PT, R47, 0x1, RZ ;  /* 0x000000012f2f7810 */ /* 0x000ff60007ffe0ff */
[----:B------:R4:W1:Y:S04]  /*95f0*/  @P0 LDS.128 R48, [R4] ;  /* 0x0000000004300984 */ /* 0x0008680000000c00 */
[----:B------:R4:W1:Y:S04]  /*9600*/  @P0 LDS.128 R56, [R3+0x10] ;  /* 0x0000100003380984 */ /* 0x0008680000000c00 */
[----:B------:R4:W1:Y:S04]  /*9610*/  @P0 LDS.128 R64, [R2+0x20] ;  /* 0x0000200002400984 */ /* 0x0008680000000c00 */
[----:B------:R4:W1:Y:S02]  /*9620*/  @P0 LDS.128 R72, [R0+0x30] ;  /* 0x0000300000480984 */ /* 0x0008640000000c00 */
.L_x_125:
[----:B------:R-:W-:Y:S05]  /*9630*/  BSYNC B1 ;  /* 0x0000000000017941 */ /* 0x000fea0003800000 */
.L_x_124:
[----:B----4-:R-:W-:Y:S05]  /*9640*/  VIADD R3, R39, 0x40 ;  /* 0x0000004027037836 */ /* 0x010fea0000000000 */
[----:B------:R-:W-:Y:S04]  /*9650*/  SHF.R.U32.HI R3, RZ, 0x15, R3 ;  /* 0x00000015ff037819 */ /* 0x000fe80000011603 */
[----:B------:R-:W-:Y:S11]  /*9660*/  LOP3.LUT P0, RZ, R3, 0x3, R88, 0x48, !PT ;  /* 0x0000000303ff7812 */ /* 0x000ff60007804858 */
[----:B------:R-:W-:Y:S02]  /*9670*/  @!UPT UIADD3 URZ, UPT, UPT, URZ, URZ, URZ ;  /* 0x000000fffffff290 */ /* 0x000fe4000fffe0ff */
[----:B------:R-:W-:Y:S05]  /*9680*/  @!P0 BRA `(.L_x_129) ;  /* 0x0000000000408947 */ /* 0x000fea0003800000 */
[----:B------:R-:W1:Y:S01]  /*9690*/  LDCU.64 UR8, c[0x4][0x70] ;  /* 0x01000e00ff0877ac */ /* 0x000e620008000a00 */
[----:B------:R-:W-:Y:S01]  /*96a0*/  MOV R3, 0x0 ;  /* 0x0000000000037802 */ /* 0x000fe20000000f00 */
[----:B------:R-:W-:Y:S02]  /*96b0*/  HFMA2 R12, -RZ, RZ, 0, 5.9604644775390625e-08 ;  /* 0x00000001ff0c7431 */ /* 0x000fe400000001ff */
[----:B------:R-:W-:Y:S02]  /*96c0*/  IMAD.MOV.U32 R8, RZ, RZ, 0x192 ;  /* 0x00000192ff087424 */ /* 0x000fe400078e00ff */
[----:B------:R-:W-:Y:S01]  /*96d0*/  IMAD.MOV.U32 R13, RZ, RZ, RZ ;  /* 0x000000ffff0d7224 */ /* 0x000fe200078e00ff */
[----:B------:R-:W4:Y:S01]  /*96e0*/  LDCU.64 UR6, c[0x4][0x78] ;  /* 0x01000f00ff0677ac */ /* 0x000f220008000a00 */
[----:B------:R-:W2:Y:S01]  /*96f0*/  LDC.64 R2, c[0x4][R3] ;  /* 0x0100000003027b82 */ /* 0x000ea20000000a00 */
[----:B------:R-:W5:Y:S01]  /*9700*/  LDCU.64 UR4, c[0x4][0x10] ;  /* 0x01000200ff0477ac */ /* 0x000f620008000a00 */
[----:B-1----:R-:W-:Y:S01]  /*9710*/  MOV R5, UR9 ;  /* 0x0000000900057c02 */ /* 0x002fe20008000f00 */
[----:B------:R-:W-:Y:S01]  /*9720*/  IMAD.U32 R4, RZ, RZ, UR8 ;  /* 0x00000008ff047e24 */ /* 0x000fe2000f8e00ff */
[----:B----4-:R-:W-:Y:S01]  /*9730*/  MOV R7, UR7 ;  /* 0x0000000700077c02 */ /* 0x010fe20008000f00 */
[----:B------:R-:W-:Y:S01]  /*9740*/  IMAD.U32 R6, RZ, RZ, UR6 ;  /* 0x00000006ff067e24 */ /* 0x000fe2000f8e00ff */
[----:B-----5:R-:W-:Y:S01]  /*9750*/  MOV R11, UR5 ;  /* 0x00000005000b7c02 */ /* 0x020fe20008000f00 */
[----:B------:R-:W-:Y:S02]  /*9760*/  IMAD.U32 R10, RZ, RZ, UR4 ;  /* 0x00000004ff0a7e24 */ /* 0x000fe4000f8e00ff */
[----:B------:R-:W-:Y:S07]  /*9770*/  LEPC R20, `(.L_x_129) ;  /* 0x000000001014794e */ /* 0x000fee0000000000 */
[----:B--23--:R-:W-:Y:S05]  /*9780*/  CALL.ABS.NOINC R2 ;  /* 0x0000000002007343 */ /* 0x00cfea0003c00000 */
.L_x_129:
[C---:B-1----:R-:W-:Y:S01]  /*9790*/  SHF.L.U32 R40, R48.reuse, 0x10, RZ ;  /* 0x0000001030287819 */ /* 0x042fe200000006ff */
[----:B------:R-:W-:Y:S05]  /*97a0*/  WARPSYNC.ALL ;  /* 0x0000000000007948 */ /* 0x000fea0003800000 */
[----:B------:R-:W-:Y:S01]  /*97b0*/  R2UR UR4, R39 ;  /* 0x00000000270472ca */ /* 0x000fe200000e0000 */
[----:B------:R-:W-:Y:S01]  /*97c0*/  BSSY.RECONVERGENT B0, `(.L_x_130) ;  /* 0x000008d000007945 */ /* 0x000fe20003800200 */
[----:B------:R-:W-:Y:S02]  /*97d0*/  LOP3.LUT R43, R48, 0xffff0000, RZ, 0xc0, !PT ;  /* 0xffff0000302b7812 */ /* 0x000fe400078ec0ff */
[----:B------:R-:W-:Y:S02]  /*97e0*/  SHF.L.U32 R42, R49, 0x10, RZ ;  /* 0x00000010312a7819 */ /* 0x000fe400000006ff */
[C---:B------:R-:W-:Y:S02]  /*97f0*/  SHF.L.U32 R45, R51.reuse, 0x10, RZ ;  /* 0x00000010332d7819 */ /* 0x040fe400000006ff */
[----:B------:R-:W-:Y:S02]  /*9800*/  LOP3.LUT R44, R51, 0xffff0000, RZ, 0xc0, !PT ;  /* 0xffff0000332c7812 */ /* 0x000fe400078ec0ff */
[----:B------:R-:W-:Y:S02]  /*9810*/  ISETP.NE.AND P6, PT, R99, RZ, PT ;  /* 0x000000ff6300720c */ /* 0x000fe40003fc5270 */
[----:B------:R-:W-:Y:S01]  /*9820*/  ISETP.NE.AND P0, PT, R86, RZ, PT ;  /* 0x000000ff5600720c */ /* 0x000fe20003f05270 */
[----:B------:R-:W1:Y:S01]  /*9830*/  LDTM.x32 R4, tmem[UR4+0x40] ;  /* 0x00004004000479ee */ /* 0x000e6200082c0000 */
[----:B------:R-:W-:Y:S02]  /*9840*/  MOV R61, UR50 ;  /* 0x00000032003d7c02 */ /* 0x000fe40008000f00 */
[----:B------:R-:W-:Y:S07]  /*9850*/  LEA R62, R47, UR51, 0x3 ;  /* 0x000000332f3e7c11 */ /* 0x000fee000f8e18ff */
[----:B------:R-:W-:Y:S02]  /*9860*/  @P6 LEA R61, R61, UR51, 0x3 ;  /* 0x000000333d3d6c11 */ /* 0x000fe4000f8e18ff */
[----:B------:R-:W-:Y:S02]  /*9870*/  @P6 SHF.L.U32 R63, R83, 0x1f, RZ ;  /* 0x0000001f533f6819 */ /* 0x000fe400000006ff */
[----:B------:R-:W-:Y:S04]  /*9880*/  @P6 IADD3 R61, PT, PT, R61, 0xa0, RZ ;  /* 0x000000a03d3d6810 */ /* 0x000fe80007ffe0ff */
[----:B------:R-:W-:Y:S01]  /*9890*/  @P6 PRMT R61, R102, 0x654, R61 ;  /* 0x00000654663d6816 */ /* 0x000fe2000000003d */
[C---:B-1----:R-:W-:Y:S01]  /*98a0*/  FMUL R0, R38.reuse, R4 ;  /* 0x0000000426007220 */ /* 0x042fe20000400000 */
[C---:B------:R-:W-:Y:S01]  /*98b0*/  FMUL R2, R38.reuse, R5 ;  /* 0x0000000526027220 */ /* 0x040fe20000400000 */
[C---:B------:R-:W-:Y:S01]  /*98c0*/  FMUL R3, R38.reuse, R6 ;  /* 0x0000000626037220 */ /* 0x040fe20000400000 */
[----:B------:R-:W-:Y:S01]  /*98d0*/  FMUL R7, R38, R7 ;  /* 0x0000000726077220 */ /* 0x000fe20000400000 */
[----:B------:R-:W-:Y:S01]  /*98e0*/  FFMA R0, R41, R40, R0 ;  /* 0x0000002829007223 */ /* 0x000fe20000000000 */
[----:B------:R-:W-:Y:S01]  /*98f0*/  LOP3.LUT R40, R49, 0xffff0000, RZ, 0xc0, !PT ;  /* 0xffff000031287812 */ /* 0x000fe200078ec0ff */
[C---:B------:R-:W-:Y:S01]  /*9900*/  FFMA R2, R41.reuse, R43, R2 ;  /* 0x0000002b29027223 */ /* 0x040fe20000000002 */
[C---:B------:R-:W-:Y:S01]  /*9910*/  SHF.L.U32 R43, R50.reuse, 0x10, RZ ;  /* 0x00000010322b7819 */ /* 0x040fe200000006ff */
[C---:B------:R-:W-:Y:S01]  /*9920*/  FFMA R3, R41.reuse, R42, R3 ;  /* 0x0000002a29037223 */ /* 0x040fe20000000003 */
[----:B------:R-:W-:Y:S01]  /*9930*/  LOP3.LUT R42, R50, 0xffff0000, RZ, 0xc0, !PT ;  /* 0xffff0000322a7812 */ /* 0x000fe200078ec0ff */
[----:B------:R-:W-:Y:S01]  /*9940*/  FMUL R4, R38, R8 ;  /* 0x0000000826047220 */ /* 0x000fe20000400000 */
[----:B--2---:R-:W-:Y:S01]  /*9950*/  F2FP.BF16.F32.PACK_AB R68, R2, R0 ;  /* 0x000000000244723e */ /* 0x004fe200000010ff */
[----:B------:R-:W-:Y:S01]  /*9960*/  FMUL R5, R38, R9 ;  /* 0x0000000926057220 */ /* 0x000fe20000400000 */
[C---:B------:R-:W-:Y:S01]  /*9970*/  FFMA R7, R41.reuse, R40, R7 ;  /* 0x0000002829077223 */ /* 0x040fe20000000007 */
[----:B------:R-:W-:Y:S01]  /*9980*/  SHF.L.U32 R40, R56, 0x10, RZ ;  /* 0x0000001038287819 */ /* 0x000fe200000006ff */
[C---:B------:R-:W-:Y:S01]  /*9990*/  FMUL R6, R38.reuse, R10 ;  /* 0x0000000a26067220 */ /* 0x040fe20000400000 */
[C---:B------:R-:W-:Y:S01]  /*99a0*/  FMUL R11, R38.reuse, R11 ;  /* 0x0000000b260b7220 */ /* 0x040fe20000400000 */
[----:B------:R-:W-:Y:S01]  /*99b0*/  FFMA R4, R41, R43, R4 ;  /* 0x0000002b29047223 */ /* 0x000fe20000000004 */
[----:B------:R-:W-:Y:S01]  /*99c0*/  SHF.L.U32 R43, R57, 0x10, RZ ;  /* 0x00000010392b7819 */ /* 0x000fe200000006ff */
[----:B------:R-:W-:Y:S01]  /*99d0*/  FMUL R8, R38, R12 ;  /* 0x0000000c26087220 */ /* 0x000fe20000400000 */
[----:B------:R-:W-:Y:S01]  /*99e0*/  F2FP.BF16.F32.PACK_AB R69, R7, R3 ;  /* 0x000000030745723e */ /* 0x000fe200000010ff */
[C---:B------:R-:W-:Y:S01]  /*99f0*/  FFMA R5, R41.reuse, R42, R5 ;  /* 0x0000002a29057223 */ /* 0x040fe20000000005 */
[----:B------:R-:W-:Y:S01]  /*9a00*/  LOP3.LUT R42, R56, 0xffff0000, RZ, 0xc0, !PT ;  /* 0xffff0000382a7812 */ /* 0x000fe200078ec0ff */
[----:B------:R-:W-:Y:S01]  /*9a10*/  FFMA R6, R41, R45, R6 ;  /* 0x0000002d29067223 */ /* 0x000fe20000000006 */
[----:B------:R-:W-:Y:S01]  /*9a20*/  SHF.L.U32 R45, R65, 0x10, RZ ;  /* 0x00000010412d7819 */ /* 0x000fe200000006ff */
[----:B------:R-:W-:Y:S01]  /*9a30*/  FFMA R11, R41, R44, R11 ;  /* 0x0000002c290b7223 */ /* 0x000fe2000000000b */
[----:B------:R-:W-:Y:S01]  /*9a40*/  F2FP.BF16.F32.PACK_AB R70, R5, R4 ;  /* 0x000000040546723e */ /* 0x000fe200000010ff */
[----:B------:R-:W-:Y:S01]  /*9a50*/  FFMA R8, R41, R40, R8 ;  /* 0x0000002829087223 */ /* 0x000fe20000000008 */
[----:B------:R-:W-:Y:S01]  /*9a60*/  LOP3.LUT R40, R57, 0xffff0000, RZ, 0xc0, !PT ;  /* 0xffff000039287812 */ /* 0x000fe200078ec0ff */
[C---:B------:R-:W-:Y:S01]  /*9a70*/  FMUL R9, R38.reuse, R13 ;  /* 0x0000000d26097220 */ /* 0x040fe20000400000 */
[----:B------:R-:W-:Y:S01]  /*9a80*/  F2FP.BF16.F32.PACK_AB R71, R11, R6 ;  /* 0x000000060b47723e */ /* 0x000fe200000010ff */
[C---:B------:R-:W-:Y:S01]  /*9a90*/  FMUL R10, R38.reuse, R14 ;  /* 0x0000000e260a7220 */ /* 0x040fe20000400000 */
[----:B------:R-:W-:Y:S01]  /*9aa0*/  LOP3.LUT R44, R75, 0xffff0000, RZ, 0xc0, !PT ;  /* 0xffff00004b2c7812 */ /* 0x000fe200078ec0ff */
[----:B------:R-:W-:Y:S01]  /*9ab0*/  FMUL R15, R38, R15 ;  /* 0x0000000f260f7220 */ /* 0x000fe20000400000 */
        /* <DEDUP_REMOVED lines=8> */
[----:B------:R-:W-:Y:S01]  /*9b40*/  FMUL R13, R38, R17 ;  /* 0x00000011260d7220 */ /* 0x000fe20000400000 */
[----:B------:R-:W-:Y:S01]  /*9b50*/  F2FP.BF16.F32.PACK_AB R53, R15, R10 ;  /* 0x0000000a0f35723e */ /* 0x000fe200000010ff */
[C---:B------:R-:W-:Y:S01]  /*9b60*/  FFMA R12, R41.reuse, R42, R12 ;  /* 0x0000002a290c7223 */ /* 0x040fe2000000000c */
[----:B------:R-:W-:Y:S01]  /*9b70*/  LOP3.LUT R42, R64, 0xffff0000, RZ, 0xc0, !PT ;  /* 0xffff0000402a7812 */ /* 0x000fe200078ec0ff */
[C---:B------:R-:W-:Y:S01]  /*9b80*/  FMUL R14, R38.reuse, R18 ;  /* 0x00000012260e7220 */ /* 0x040fe20000400000 */
[----:B------:R-:W-:Y:S01]  /*9b90*/  FFMA R13, R41, R40, R13 ;  /* 0x00000028290d7223 */ /* 0x000fe2000000000d */
[----:B------:R-:W-:Y:S01]  /*9ba0*/  LOP3.LUT R40, R59, 0xffff0000, RZ, 0xc0, !PT ;  /* 0xffff00003b287812 */ /* 0x000fe200078ec0ff */
[----:B------:R1:W-:Y:S01]  /*9bb0*/  STS.128 [R84+0x4000], R68 ;  /* 0x0040004454007388 */ /* 0x0003e20000000c00 */
        /* <DEDUP_REMOVED lines=13> */
[C---:B------:R-:W-:Y:S01]  /*9c90*/  FFMA R17, R41.reuse, R42, R17 ;  /* 0x0000002a29117223 */ /* 0x040fe20000000011 */
[----:B------:R-:W-:Y:S01]  /*9ca0*/  FFMA R18, R41, R45, R18 ;  /* 0x0000002d29127223 */ /* 0x000fe20000000012 */
[----:B------:R2:W-:Y:S01]  /*9cb0*/  STS.128 [R96+0x4010], R52 ;  /* 0x0040103460007388 */ /* 0x0005e20000000c00 */
[----:B------:R-:W-:Y:S01]  /*9cc0*/  SHF.L.U32 R45, R67, 0x10, RZ ;  /* 0x00000010432d7819 */ /* 0x000fe200000006ff */
[----:B------:R-:W-:Y:S01]  /*9cd0*/  FFMA R23, R41, R40, R23 ;  /* 0x0000002829177223 */ /* 0x000fe20000000017 */
[----:B------:R-:W-:Y:S01]  /*9ce0*/  LOP3.LUT R40, R66, 0xffff0000, RZ, 0xc0, !PT ;  /* 0xffff000042287812 */ /* 0x000fe200078ec0ff */
[C---:B------:R-:W-:Y:S01]  /*9cf0*/  FMUL R20, R38.reuse, R24 ;  /* 0x0000001826147220 */ /* 0x040fe20000400000 */
[----:B------:R-:W-:Y:S01]  /*9d00*/  LOP3.LUT R42, R67, 0xffff0000, RZ, 0xc0, !PT ;  /* 0xffff0000432a7812 */ /* 0x000fe200078ec0ff */
[C---:B------:R-:W-:Y:S01]  /*9d10*/  FMUL R21, R38.reuse, R25 ;  /* 0x0000001926157220 */ /* 0x040fe20000400000 */
[C---:B------:R-:W-:Y:S01]  /*9d20*/  FMUL R22, R38.reuse, R26 ;  /* 0x0000001a26167220 */ /* 0x040fe20000400000 */
[----:B------:R-:W-:Y:S01]  /*9d30*/  FMUL R27, R38, R27 ;  /* 0x0000001b261b7220 */ /* 0x000fe20000400000 */
[----:B------:R-:W-:Y:S01]  /*9d40*/  FFMA R20, R41, R43, R20 ;  /* 0x0000002b29147223 */ /* 0x000fe20000000014 */
[----:B------:R-:W-:Y:S01]  /*9d50*/  SHF.L.U32 R43, R73, 0x10, RZ ;  /* 0x00000010492b7819 */ /* 0x000fe200000006ff */
[C---:B------:R-:W-:Y:S01]  /*9d60*/  FFMA R21, R41.reuse, R40, R21 ;  /* 0x0000002829157223 */ /* 0x040fe20000000015 */
[C---:B------:R-:W-:Y:S01]  /*9d70*/  FFMA R22, R41.reuse, R45, R22 ;  /* 0x0000002d29167223 */ /* 0x040fe20000000016 */
[C---:B------:R-:W-:Y:S01]  /*9d80*/  FFMA R27, R41.reuse, R42, R27 ;  /* 0x0000002a291b7223 */ /* 0x040fe2000000001b */
[----:B------:R-:W-:Y:S01]  /*9d90*/  SHF.L.U32 R40, R72, 0x10, RZ ;  /* 0x0000001048287819 */ /* 0x000fe200000006ff */
[----:B------:R-:W-:Y:S01]  /*9da0*/  FMUL R24, R38, R28 ;  /* 0x0000001c26187220 */ /* 0x000fe20000400000 */
[----:B------:R-:W-:Y:S01]  /*9db0*/  LOP3.LUT R42, R72, 0xffff0000, RZ, 0xc0, !PT ;  /* 0xffff0000482a7812 */ /* 0x000fe200078ec0ff */
[C---:B------:R-:W-:Y:S01]  /*9dc0*/  FMUL R25, R38.reuse, R29 ;  /* 0x0000001d26197220 */ /* 0x040fe20000400000 */
[C---:B------:R-:W-:Y:S01]  /*9dd0*/  FMUL R26, R38.reuse, R30 ;  /* 0x0000001e261a7220 */ /* 0x040fe20000400000 */
[----:B------:R-:W-:Y:S01]  /*9de0*/  FFMA R24, R41, R40, R24 ;  /* 0x0000002829187223 */ /* 0x000fe20000000018 */
[----:B------:R-:W-:Y:S01]  /*9df0*/  LOP3.LUT R40, R73, 0xffff0000, RZ, 0xc0, !PT ;  /* 0xffff000049287812 */ /* 0x000fe200078ec0ff */
[C---:B------:R-:W-:Y:S01]  /*9e00*/  FFMA R25, R41.reuse, R42, R25 ;  /* 0x0000002a29197223 */ /* 0x040fe20000000019 */
[----:B------:R-:W-:Y:S01]  /*9e10*/  FFMA R26, R41, R43, R26 ;  /* 0x0000002b291a7223 */ /* 0x000fe2000000001a */
[----:B------:R-:W-:Y:S01]  /*9e20*/  FMUL R31, R38, R31 ;  /* 0x0000001f261f7220 */ /* 0x000fe20000400000 */
[----:B------:R-:W-:Y:S01]  /*9e30*/  SHF.L.U32 R43, R74, 0x10, RZ ;  /* 0x000000104a2b7819 */ /* 0x000fe200000006ff */
[----:B------:R-:W-:Y:S01]  /*9e40*/  FMUL R28, R38, R32 ;  /* 0x00000020261c7220 */ /* 0x000fe20000400000 */
[----:B------:R-:W-:Y:S01]  /*9e50*/  LOP3.LUT R42, R74, 0xffff0000, RZ, 0xc0, !PT ;  /* 0xffff00004a2a7812 */ /* 0x000fe200078ec0ff */
[C---:B------:R-:W-:Y:S01]  /*9e60*/  FMUL R29, R38.reuse, R33 ;  /* 0x00000021261d7220 */ /* 0x040fe20000400000 */
[----:B------:R-:W-:Y:S01]  /*9e70*/  SHF.L.U32 R45, R75, 0x10, RZ ;  /* 0x000000104b2d7819 */ /* 0x000fe200000006ff */
        /* <DEDUP_REMOVED lines=33> */
.L_x_131:
[----:B------:R-:W-:Y:S05]  /*a090*/  BSYNC.RECONVERGENT B0 ;  /* 0x0000000000007941 */ /* 0x000fea0003800200 */
.L_x_130:
        /* <DEDUP_REMOVED lines=21> */
.L_x_135:
[----:B------:R-:W-:Y:S05]  /*a1f0*/  BSYNC B0 ;  /* 0x0000000000007941 */ /* 0x000fea0003800000 */
.L_x_134:
[----:B------:R-:W-:Y:S11]  /*a200*/  ISETP.NE.AND P0, PT, R60, RZ, PT ;  /* 0x000000ff3c00720c */ /* 0x000ff60003f05270 */
[----:B------:R-:W-:Y:S02]  /*a210*/  @!UPT UIADD3 URZ, UPT, UPT, URZ, URZ, URZ ;  /* 0x000000fffffff290 */ /* 0x000fe4000fffe0ff */
[----:B------:R4:W1:Y:S04]  /*a220*/  @P0 LDS.128 R48, [R3] ;  /* 0x0000000003300984 */ /* 0x0008680000000c00 */
[----:B------:R4:W1:Y:S04]  /*a230*/  @P0 LDS.128 R56, [R2+0x10] ;  /* 0x0000100002380984 */ /* 0x0008680000000c00 */
[----:B------:R4:W1:Y:S04]  /*a240*/  @P0 LDS.128 R64, [R0+0x20] ;  /* 0x0000200000400984 */ /* 0x0008680000000c00 */
[----:B------:R4:W1:Y:S02]  /*a250*/  @P0 LDS.128 R72, [R47+0x30] ;  /* 0x000030002f480984 */ /* 0x0008640000000c00 */
.L_x_133:
[----:B------:R-:W-:Y:S05]  /*a260*/  BSYNC B1 ;  /* 0x0000000000017941 */ /* 0x000fea0003800000 */
.L_x_132:
        /* <DEDUP_REMOVED lines=21> */
.L_x_137:
[----:B------:R-:W-:Y:S01]  /*a3c0*/  ISETP.NE.AND P0, PT, R86, RZ, PT ;  /* 0x000000ff5600720c */ /* 0x000fe20003f05270 */
[----:B------:R-:W-:Y:S05]  /*a3d0*/  WARPSYNC.ALL ;  /* 0x0000000000007948 */ /* 0x000fea0003800000 */
[----:B------:R-:W-:Y:S01]  /*a3e0*/  R2UR UR4, R39 ;  /* 0x00000000270472ca */ /* 0x000fe200000e0000 */
[----:B------:R-:W-:Y:S01]  /*a3f0*/  BSSY.RECONVERGENT B0, `(.L_x_138) ;  /* 0x000008a000007945 */ /* 0x000fe20003800200 */
[C---:B-1----:R-:W-:Y:S02]  /*a400*/  SHF.L.U32 R40, R48.reuse, 0x10, RZ ;  /* 0x0000001030287819 */ /* 0x042fe400000006ff */
[----:B------:R-:W-:Y:S02]  /*a410*/  LOP3.LUT R42, R48, 0xffff0000, RZ, 0xc0, !PT ;  /* 0xffff0000302a7812 */ /* 0x000fe400078ec0ff */
[C---:B------:R-:W-:Y:S02]  /*a420*/  SHF.L.U32 R43, R49.reuse, 0x10, RZ ;  /* 0x00000010312b7819 */ /* 0x040fe400000006ff */
[----:B------:R-:W-:Y:S02]  /*a430*/  LOP3.LUT R44, R49, 0xffff0000, RZ, 0xc0, !PT ;  /* 0xffff0000312c7812 */ /* 0x000fe400078ec0ff */
[C---:B------:R-:W-:Y:S02]  /*a440*/  SHF.L.U32 R45, R50.reuse, 0x10, RZ ;  /* 0x00000010322d7819 */ /* 0x040fe400000006ff */
[----:B------:R-:W-:Y:S01]  /*a450*/  LOP3.LUT R46, R50, 0xffff0000, RZ, 0xc0, !PT ;  /* 0xffff0000322e7812 */ /* 0x000fe200078ec0ff */
[----:B------:R-:W1:Y:S01]  /*a460*/  LDTM.x32 R4, tmem[UR4+0x60] ;  /* 0x00006004000479ee */ /* 0x000e6200082c0000 */
[C---:B------:R-:W-:Y:S01]  /*a470*/  SHF.L.U32 R47, R51.reuse, 0x10, RZ ;  /* 0x00000010332f7819 */ /* 0x040fe200000006ff */
[----:B------:R-:W-:Y:S01]  /*a480*/  NOP ;  /* 0x0000000000007918 */ /* 0x000fe20000000000 */
[----:B------:R-:W-:Y:S02]  /*a490*/  LOP3.LUT R48, R51, 0xffff0000, RZ, 0xc0, !PT ;  /* 0xffff000033307812 */ /* 0x000fe400078ec0ff */
[C---:B------:R-:W-:Y:S02]  /*a4a0*/  SHF.L.U32 R49, R56.reuse, 0x10, RZ ;  /* 0x0000001038317819 */ /* 0x040fe400000006ff */
[----:B------:R-:W-:Y:S02]  /*a4b0*/  LOP3.LUT R51, R56, 0xffff0000, RZ, 0xc0, !PT ;  /* 0xffff000038337812 */ /* 0x000fe400078ec0ff */
[C---:B------:R-:W-:Y:S02]  /*a4c0*/  SHF.L.U32 R50, R57.reuse, 0x10, RZ ;  /* 0x0000001039327819 */ /* 0x040fe400000006ff */
[----:B--2---:R-:W-:Y:S02]  /*a4d0*/  LOP3.LUT R52, R57, 0xffff0000, RZ, 0xc0, !PT ;  /* 0xffff000039347812 */ /* 0x004fe400078ec0ff */
[C---:B------:R-:W-:Y:S02]  /*a4e0*/  SHF.L.U32 R53, R58.reuse, 0x10, RZ ;  /* 0x000000103a357819 */ /* 0x040fe400000006ff */
[----:B------:R-:W-:Y:S02]  /*a4f0*/  LOP3.LUT R54, R58, 0xffff0000, RZ, 0xc0, !PT ;  /* 0xffff00003a367812 */ /* 0x000fe400078ec0ff */
[C---:B------:R-:W-:Y:S02]  /*a500*/  SHF.L.U32 R55, R59.reuse, 0x10, RZ ;  /* 0x000000103b377819 */ /* 0x040fe400000006ff */
[----:B------:R-:W-:Y:S02]  /*a510*/  IADD3 R100, PT, PT, R100, 0xf0, RZ ;  /* 0x000000f064647810 */ /* 0x000fe40007ffe0ff */
[----:B------:R-:W-:Y:S02]  /*a520*/  LOP3.LUT R56, R59, 0xffff0000, RZ, 0xc0, !PT ;  /* 0xffff00003b387812 */ /* 0x000fe400078ec0ff */
[----:B------:R-:W-:Y:S01]  /*a530*/  SHF.L.U32 R57, R64, 0x10, RZ ;  /* 0x0000001040397819 */ /* 0x000fe200000006ff */
[----:B-1----:R-:W-:Y:S01]  /*a540*/  FMUL R4, R38, R4 ;  /* 0x0000000426047220 */ /* 0x002fe20000400000 */
[----:B------:R-:W-:Y:S01]  /*a550*/  LOP3.LUT R58, R64, 0xffff0000, RZ, 0xc0, !PT ;  /* 0xffff0000403a7812 */ /* 0x000fe200078ec0ff */
[----:B------:R-:W-:Y:S01]  /*a560*/  FMUL R5, R38, R5 ;  /* 0x0000000526057220 */ /* 0x000fe20000400000 */
[----:B------:R-:W-:Y:S01]  /*a570*/  LOP3.LUT R100, R100, 0xfefffff8, RZ, 0xc0, !PT ;  /* 0xfefffff864647812 */ /* 0x000fe200078ec0ff */
[C---:B------:R-:W-:Y:S01]  /*a580*/  FFMA R4, R41.reuse, R40, R4 ;  /* 0x0000002829047223 */ /* 0x040fe20000000004 */
[C---:B------:R-:W-:Y:S01]  /*a590*/  FMUL R6, R38.reuse, R6 ;  /* 0x0000000626067220 */ /* 0x040fe20000400000 */
[----:B------:R-:W-:Y:S01]  /*a5a0*/  FFMA R5, R41, R42, R5 ;  /* 0x0000002a29057223 */ /* 0x000fe20000000005 */
[----:B------:R-:W-:Y:S01]  /*a5b0*/  SHF.L.U32 R59, R65, 0x10, RZ ;  /* 0x00000010413b7819 */ /* 0x000fe200000006ff */
[----:B------:R1:W-:Y:S01]  /*a5c0*/  SYNCS.ARRIVE.TRANS64.RED.A1T0 RZ, [R100+URZ], RZ ;  /* 0x000000ff64ff79a7 */ /* 0x0003e200081004ff */
[----:B------:R-:W-:Y:S01]  /*a5d0*/  FFMA R6, R41, R43, R6 ;  /* 0x0000002b29067223 */ /* 0x000fe20000000006 */
[C---:B------:R-:W-:Y:S01]  /*a5e0*/  FMUL R7, R38.reuse, R7 ;  /* 0x0000000726077220 */ /* 0x040fe20000400000 */
[----:B------:R-:W-:Y:S01]  /*a5f0*/  F2FP.BF16.F32.PACK_AB R104, R5, R4 ;  /* 0x000000040568723e */ /* 0x000fe200000010ff */
[C---:B------:R-:W-:Y:S01]  /*a600*/  FMUL R8, R38.reuse, R8 ;  /* 0x0000000826087220 */ /* 0x040fe20000400000 */
[----:B------:R-:W-:Y:S01]  /*a610*/  FMUL R9, R38, R9 ;  /* 0x0000000926097220 */ /* 0x000fe20000400000 */
[----:B------:R-:W-:Y:S01]  /*a620*/  LOP3.LUT R60, R65, 0xffff0000, RZ, 0xc0, !PT ;  /* 0xffff0000413c7812 */ /* 0x000fe200078ec0ff */
[C---:B------:R-:W-:Y:S01]  /*a630*/  FFMA R7, R41.reuse, R44, R7 ;  /* 0x0000002c29077223 */ /* 0x040fe20000000007 */
[C---:B------:R-:W-:Y:S01]  /*a640*/  FFMA R8, R41.reuse, R45, R8 ;  /* 0x0000002d29087223 */ /* 0x040fe20000000008 */
[----:B------:R-:W-:Y:S01]  /*a650*/  SHF.L.U32 R61, R66, 0x10, RZ ;  /* 0x00000010423d7819 */ /* 0x000fe200000006ff */
[----:B------:R-:W-:Y:S01]  /*a660*/  FFMA R9, R41, R46, R9 ;  /* 0x0000002e29097223 */ /* 0x000fe20000000009 */
[C---:B------:R-:W-:Y:S01]  /*a670*/  FMUL R10, R38.reuse, R10 ;  /* 0x0000000a260a7220 */ /* 0x040fe20000400000 */
[----:B------:R-:W-:Y:S01]  /*a680*/  F2FP.BF16.F32.PACK_AB R105, R7, R6 ;  /* 0x000000060769723e */ /* 0x000fe200000010ff */
[C---:B------:R-:W-:Y:S01]  /*a690*/  FMUL R11, R38.reuse, R11 ;  /* 0x0000000b260b7220 */ /* 0x040fe20000400000 */
[----:B------:R-:W-:Y:S01]  /*a6a0*/  FMUL R0, R38, R12 ;  /* 0x0000000c26007220 */ /* 0x000fe20000400000 */
[----:B------:R-:W-:Y:S01]  /*a6b0*/  F2FP.BF16.F32.PACK_AB R106, R9, R8 ;  /* 0x00000008096a723e */ /* 0x000fe200000010ff */
[C---:B------:R-:W-:Y:S01]  /*a6c0*/  FFMA R10, R41.reuse, R47, R10 ;  /* 0x0000002f290a7223 */ /* 0x040fe2000000000a */
[C---:B------:R-:W-:Y:S01]  /*a6d0*/  FFMA R11, R41.reuse, R48, R11 ;  /* 0x00000030290b7223 */ /* 0x040fe2000000000b */
[----:B------:R-:W-:Y:S01]  /*a6e0*/  LOP3.LUT R62, R66, 0xffff0000, RZ, 0xc0, !PT ;  /* 0xffff0000423e7812 */ /* 0x000fe200078ec0ff */
[----:B------:R-:W-:Y:S01]  /*a6f0*/  FFMA R0, R41, R49, R0 ;  /* 0x0000003129007223 */ /* 0x000fe20000000000 */
[C---:B------:R-:W-:Y:S01]  /*a700*/  FMUL R2, R38.reuse, R13 ;  /* 0x0000000d26027220 */ /* 0x040fe20000400000 */
[----:B------:R-:W-:Y:S01]  /*a710*/  SHF.L.U32 R63, R67, 0x10, RZ ;  /* 0x00000010433f7819 */ /* 0x000fe200000006ff */
[C---:B------:R-:W-:Y:S01]  /*a720*/  FMUL R3, R38.reuse, R14 ;  /* 0x0000000e26037220 */ /* 0x040fe20000400000 */
[----:B------:R-:W-:Y:S01]  /*a730*/  F2FP.BF16.F32.PACK_AB R107, R11, R10 ;  /* 0x0000000a0b6b723e */ /* 0x000fe200000010ff */
[----:B------:R-:W-:Y:S01]  /*a740*/  FFMA R2, R41, R51, R2 ;  /* 0x0000003329027223 */ /* 0x000fe20000000002 */
[C---:B------:R-:W-:Y:S01]  /*a750*/  FMUL R15, R38.reuse, R15 ;  /* 0x0000000f260f7220 */ /* 0x040fe20000400000 */
[C---:B------:R-:W-:Y:S01]  /*a760*/  FMUL R12, R38.reuse, R16 ;  /* 0x00000010260c7220 */ /* 0x040fe20000400000 */
[----:B------:R-:W-:Y:S01]  /*a770*/  FMUL R13, R38, R17 ;  /* 0x00000011260d7220 */ /* 0x000fe20000400000 */
[----:B------:R1:W-:Y:S01]  /*a780*/  STS.128 [R84+0x6000], R104 ;  /* 0x0060006854007388 */ /* 0x0003e20000000c00 */
[----:B------:R-:W-:Y:S01]  /*a790*/  LOP3.LUT R64, R67, 0xffff0000, RZ, 0xc0, !PT ;  /* 0xffff000043407812 */ /* 0x000fe200078ec0ff */
[C---:B------:R-:W-:Y:S01]  /*a7a0*/  FFMA R3, R41.reuse, R50, R3 ;  /* 0x0000003229037223 */ /* 0x040fe20000000003 */
[----:B------:R-:W-:Y:S01]  /*a7b0*/  SHF.L.U32 R65, R72, 0x10, RZ ;  /* 0x0000001048417819 */ /* 0x000fe200000006ff */
[C---:B------:R-:W-:Y:S01]  /*a7c0*/  FFMA R15, R41.reuse, R52, R15 ;  /* 0x00000034290f7223 */ /* 0x040fe2000000000f */
[----:B------:R-:W-:Y:S01]  /*a7d0*/  F2FP.BF16.F32.PACK_AB R108, R2, R0 ;  /* 0x00000000026c723e */ /* 0x000fe200000010ff */
[C---:B------:R-:W-:Y:S01]  /*a7e0*/  FFMA R12, R41.reuse, R53, R12 ;  /* 0x00000035290c7223 */ /* 0x040fe2000000000c */
[C---:B------:R-:W-:Y:S01]  /*a7f0*/  FFMA R13, R41.reuse, R54, R13 ;  /* 0x00000036290d7223 */ /* 0x040fe2000000000d */
[C---:B------:R-:W-:Y:S01]  /*a800*/  FMUL R14, R38.reuse, R18 ;  /* 0x00000012260e7220 */ /* 0x040fe20000400000 */
[C---:B------:R-:W-:Y:S01]  /*a810*/  FMUL R19, R38.reuse, R19 ;  /* 0x0000001326137220 */ /* 0x040fe20000400000 */
[C---:B------:R-:W-:Y:S01]  /*a820*/  FMUL R16, R38.reuse, R20 ;  /* 0x0000001426107220 */ /* 0x040fe20000400000 */
[C---:B------:R-:W-:Y:S01]  /*a830*/  FMUL R17, R38.reuse, R21 ;  /* 0x0000001526117220 */ /* 0x040fe20000400000 */
[C---:B------:R-:W-:Y:S01]  /*a840*/  FFMA R14, R41.reuse, R55, R14 ;  /* 0x00000037290e7223 */ /* 0x040fe2000000000e */
        /* <DEDUP_REMOVED lines=9> */
[----:B------:R-:W-:Y:S01]  /*a8e0*/  FFMA R23, R41, R60, R23 ;  /* 0x0000003c29177223 */ /* 0x000fe20000000017 */
[C---:B------:R-:W-:Y:S01]  /*a8f0*/  FMUL R27, R38.reuse, R27 ;  /* 0x0000001b261b7220 */ /* 0x040fe20000400000 */
[----:B------:R-:W-:Y:S01]  /*a900*/  F2FP.BF16.F32.PACK_AB R109, R15, R3 ;  /* 0x000000030f6d723e */ /* 0x000fe200000010ff */
[----:B------:R-:W-:Y:S01]  /*a910*/  FFMA R20, R41, R61, R20 ;  /* 0x0000003d29147223 */ /* 0x000fe20000000014 */
[----:B------:R-:W-:Y:S01]  /*a920*/  F2FP.BF16.F32.PACK_AB R110, R13, R12 ;  /* 0x0000000c0d6e723e */ /* 0x000fe200000010ff */
[----:B------:R-:W-:Y:S01]  /*a930*/  FMUL R24, R38, R28 ;  /* 0x0000001c26187220 */ /* 0x000fe20000400000 */
[----:B------:R-:W-:Y:S01]  /*a940*/  F2FP.BF16.F32.PACK_AB R111, R19, R14 ;  /* 0x0000000e136f723e */ /* 0x000fe200000010ff */
[----:B------:R-:W-:Y:S01]  /*a950*/  FFMA R21, R41, R62, R21 ;  /* 0x0000003e29157223 */ /* 0x000fe20000000015 */
[----:B------:R-:W-:Y:S01]  /*a960*/  LOP3.LUT R66, R72, 0xffff0000, RZ, 0xc0, !PT ;  /* 0xffff000048427812 */ /* 0x000fe200078ec0ff */
[C---:B------:R-:W-:Y:S01]  /*a970*/  FMUL R25, R38.reuse, R29 ;  /* 0x0000001d26197220 */ /* 0x040fe20000400000 */
[----:B------:R-:W-:Y:S01]  /*a980*/  SHF.L.U32 R67, R73, 0x10, RZ ;  /* 0x0000001049437819 */ /* 0x000fe200000006ff */
[----:B------:R1:W-:Y:S01]  /*a990*/  STS.128 [R96+0x6010], R108 ;  /* 0x0060106c60007388 */ /* 0x0003e20000000c00 */
[----:B------:R-:W-:Y:S01]  /*a9a0*/  FFMA R22, R41, R63, R22 ;  /* 0x0000003f29167223 */ /* 0x000fe20000000016 */
[----:B------:R-:W-:Y:S01]  /*a9b0*/  LOP3.LUT R68, R73, 0xffff0000, RZ, 0xc0, !PT ;  /* 0xffff000049447812 */ /* 0x000fe200078ec0ff */
[----:B------:R-:W-:Y:S01]  /*a9c0*/  FMUL R26, R38, R30 ;  /* 0x0000001e261a7220 */ /* 0x000fe20000400000 */
[C---:B------:R-:W-:Y:S01]  /*a9d0*/  FFMA R27, R41.reuse, R64, R27 ;  /* 0x00000040291b7223 */ /* 0x040fe2000000001b */
[----:B------:R-:W-:Y:S01]  /*a9e0*/  SHF.L.U32 R69, R74, 0x10, RZ ;  /* 0x000000104a457819 */ /* 0x000fe200000006ff */
[----:B------:R-:W-:Y:S01]  /*a9f0*/  FMUL R31, R38, R31 ;  /* 0x0000001f261f7220 */ /* 0x000fe20000400000 */
[C---:B------:R-:W-:Y:S01]  /*aa00*/  FFMA R24, R41.reuse, R65, R24 ;  /* 0x0000004129187223 */ /* 0x040fe20000000018 */
[----:B------:R-:W-:Y:S01]  /*aa10*/  LOP3.LUT R70, R74, 0xffff0000, RZ, 0xc0, !PT ;  /* 0xffff00004a467812 */ /* 0x000fe200078ec0ff */
[C---:B------:R-:W-:Y:S01]  /*aa20*/  FMUL R28, R38.reuse, R32 ;  /* 0x00000020261c7220 */ /* 0x040fe20000400000 */
[----:B------:R-:W-:Y:S01]  /*aa30*/  FFMA R25, R41, R66, R25 ;  /* 0x0000004229197223 */ /* 0x000fe20000000019 */
[----:B------:R-:W-:Y:S01]  /*aa40*/  SHF.L.U32 R71, R75, 0x10, RZ ;  /* 0x000000104b477819 */ /* 0x000fe200000006ff */
[C---:B------:R-:W-:Y:S01]  /*aa50*/  FMUL R29, R38.reuse, R33 ;  /* 0x00000021261d7220 */ /* 0x040fe20000400000 */
[----:B------:R-:W-:Y:S01]  /*aa60*/  FFMA R26, R41, R67, R26 ;  /* 0x00000043291a7223 */ /* 0x000fe2000000001a */
[----:B------:R-:W-:Y:S01]  /*aa70*/  LOP3.LUT R72, R75, 0xffff0000, RZ, 0xc0, !PT ;  /* 0xffff00004b487812 */ /* 0x000fe200078ec0ff */
        /* <DEDUP_REMOVED lines=26> */
[----:B------:R-:W-:Y:S02]  /*ac20*/  UIADD3 UR40, UPT, UPT, UR51, 0x6200, URZ ;  /* 0x0000620033287890 */ /* 0x000fe4000fffe0ff */
[----:B------:R-:W-:Y:S02]  /*ac30*/  UIADD3 UR41, UPT, UPT, UR53, 0x60, URZ ;  /* 0x0000006035297890 */ /* 0x000fe4000fffe0ff */
[----:B--2---:R-:W-:Y:S04]  /*ac40*/  UIADD3 UR4, UP0, UPT, UR6, 0x780, URZ ;  /* 0x0000078006047890 */ /* 0x004fe8000ff1e0ff */
[----:B------:R-:W-:Y:S09]  /*ac50*/  UIADD3.X UR5, UPT, UPT, URZ, UR7, URZ, UP0, !UPT ;  /* 0x00000007ff057290 */ /* 0x000ff200087fe4ff */
[----:B------:R2:W-:Y:S01]  /*ac60*/  UTMASTG.5D [UR40], [UR4] ;  /* 0x00000028040073b5 */ /* 0x0005e20008020000 */
[----:B------:R0:W-:Y:S01]  /*ac70*/  UTMACMDFLUSH ;  /* 0x00000000000079b7 */ /* 0x0001e20000000000 */
[----:B--2---:R-:W-:Y:S04]  /*ac80*/  DEPBAR.LE SB0, 0x1 ;  /* 0x000080400000791a */ /* 0x004fe80000000000 */
.L_x_139:
[----:B------:R-:W-:Y:S05]  /*ac90*/  BSYNC.RECONVERGENT B0 ;  /* 0x0000000000007941 */ /* 0x000fea0003800200 */
.L_x_138:
[----:B------:R-:W-:Y:S01]  /*aca0*/  BAR.SYNC.DEFER_BLOCKING 0x1, 0x80 ;  /* 0x0042000000007b1d */ /* 0x000fe20000010000 */
[----:B------:R-:W-:Y:S01]  /*acb0*/  UISETP.NE.AND UP0, UPT, UR55, -0x4, UPT ;  /* 0xfffffffc3700788c */ /* 0x000fe2000bf05270 */
[----:B------:R-:W-:Y:S08]  /*acc0*/  IADD3 R0, PT, PT, R36, 0x1, RZ ;  /* 0x0000000124007810 */ /* 0x000ff00007ffe0ff */
[----:B------:R-:W-:Y:S05]  /*acd0*/  BRA.U !UP0, `(.L_x_140) ;  /* 0x0000000108247547 */ /* 0x000fea000b800000 */
[----:B------:R-:W-:Y:S01]  /*ace0*/  ISETP.NE.AND P0, PT, R99, RZ, PT ;  /* 0x000000ff6300720c */ /* 0x000fe20003f05270 */
[----:B------:R-:W-:Y:S01]  /*acf0*/  IMAD.U32 R2, RZ, RZ, UR52 ;  /* 0x00000034ff027e24 */ /* 0x000fe2000f8e00ff */
[----:B------:R-:W-:Y:S04]  /*ad00*/  UIADD3 UR4, UPT, UPT, UR52, 0x1, URZ ;  /* 0x0000000134047890 */ /* 0x000fe8000fffe0ff */
[----:B------:R-:W-:Y:S04]  /*ad10*/  UISETP.NE.AND UP0, UPT, UR4, 0x4, UPT ;  /* 0x000000040400788c */ /* 0x000fe8000bf05270 */
[----:B------:R-:W-:Y:S03]  /*ad20*/  USEL UR52, UR4, URZ, UP0 ;  /* 0x000000ff04347287 */ /* 0x000fe60008000000 */
[----:B------:R-:W-:Y:S05]  /*ad30*/  @P0 LEA R2, R2, UR51, 0x3 ;  /* 0x0000003302020c11 */ /* 0x000fea000f8e18ff */
[----:B------:R-:W-:Y:S05]  /*ad40*/  @P0 VIADD R3, R2, 0xa0 ;  /* 0x000000a002030836 */ /* 0x000fea0000000000 */
[----:B------:R-:W-:Y:S04]  /*ad50*/  @P0 PRMT R3, R102, 0x654, R3 ;  /* 0x0000065466030816 */ /* 0x000fe80000000003 */
[----:B------:R2:W-:Y:S03]  /*ad60*/  @P0 SYNCS.ARRIVE.TRANS64.RED.A1T0 RZ, [R3+URZ], RZ ;  /* 0x000000ff03ff09a7 */ /* 0x0005e600081004ff */
.L_x_140:
[----:B------:R-:W-:Y:S01]  /*ad70*/  R2UR UR6, R95 ;  /* 0x000000005f0672ca */ /* 0x000fe200000e0000 */
[----:B------:R-:W-:Y:S01]  /*ad80*/  UIADD3 UR55, UPT, UPT, UR55, 0x4, URZ ;  /* 0x0000000437377890 */ /* 0x000fe2000fffe0ff */
[----:B------:R-:W-:Y:S02]  /*ad90*/  R2UR UR5, R91 ;  /* 0x000000005b0572ca */ /* 0x000fe400000e0000 */
[----:B------:R-:W-:Y:S02]  /*ada0*/  R2UR UR4, R92 ;  /* 0x000000005c0472ca */ /* 0x000fe400000e0000 */
[----:B------:R-:W-:Y:S02]  /*adb0*/  R2UR UR50, R98 ;  /* 0x00000000623272ca */ /* 0x000fe400000e0000 */
[C---:B------:R-:W-:Y:S02]  /*adc0*/  ISETP.NE.AND P0, PT, R0.reuse, 0x2, PT ;  /* 0x000000020000780c */ /* 0x040fe40003f05270 */
[----:B------:R-:W-:Y:S02]  /*add0*/  LOP3.LUT R81, R81, 0x1, RZ, 0x3c, !PT ;  /* 0x0000000151517812 */ /* 0x000fe400078e3cff */
[----:B--2---:R-:W-:Y:S01]  /*ade0*/  SEL R3, RZ, 0x1, P0 ;  /* 0x00000001ff037807 */ /* 0x004fe20000000000 */
[----:B------:R-:W-:Y:S01]  /*adf0*/  UISETP.NE.AND UP0, UPT, UR6, URZ, UPT ;  /* 0x000000ff0600728c */ /* 0x000fe2000bf05270 */
[----:B------:R-:W-:Y:S01]  /*ae00*/  SEL R36, R0, RZ, P0 ;  /* 0x000000ff00247207 */ /* 0x000fe20000000000 */
[----:B------:R-:W-:Y:S01]  /*ae10*/  UIADD3 UR21, UPT, UPT, UR36, UR5, URZ ;  /* 0x0000000524157290 */ /* 0x000fe2000fffe0ff */
[----:B------:R-:W-:Y:S01]  /*ae20*/  LOP3.LUT R82, R82, R3, RZ, 0x3c, !PT ;  /* 0x0000000352527212 */ /* 0x000fe200078e3cff */
[----:B------:R-:W-:Y:S05]  /*ae30*/  UIADD3 UR28, UPT, UPT, UR37, UR4, URZ ;  /* 0x00000004251c7290 */ /* 0x000fea000fffe0ff */
[----:B------:R-:W-:Y:S07]  /*ae40*/  BRA.U UP0, `(.L_x_141) ;  /* 0xffffffb900847547 */ /* 0x000fee000b83ffff */
[----:B------:R-:W-:-:S13]  /*ae50*/  R2UR UR4, R93 ;  /* 0x000000005d0472ca */ /* 0x000fda00000e0000 */
[----:B------:R-:W-:-:S09]  /*ae60*/  UISETP.NE.AND UP0, UPT, UR4, URZ, UPT ;  /* 0x000000ff0400728c */ /* 0x000fd2000bf05270 */
[----:B------:R-:W-:Y:S05]  /*ae70*/  BRA.U !UP0, `(.L_x_142) ;  /* 0x0000000108487547 */ /* 0x000fea000b800000 */
[----:B------:R-:W2:Y:S02]  /*ae80*/  LDCU.64 UR4, c[0x0][0x990] ;  /* 0x00013200ff0477ac */ /* 0x000ea40008000a00 */
[----:B--2---:R-:W-:-:S04]  /*ae90*/  UISETP.NE.U32.AND UP0, UPT, UR4, URZ, UPT ;  /* 0x000000ff0400728c */ /* 0x004fc8000bf05070 */
[----:B------:R-:W-:-:S09]  /*aea0*/  UISETP.NE.AND.EX UP0, UPT, UR5, URZ, UPT, UP0 ;  /* 0x000000ff0500728c */ /* 0x000fd2000bf05300 */
[----:B------:R-:W-:Y:S05]  /*aeb0*/  BRA.U UP0, `(.L_x_143) ;  /* 0x00000001000c7547 */ /* 0x000fea000b800000 */
[----:B------:R-:W-:-:S13]  /*aec0*/  FSETP.NEU.AND P0, PT, R41, RZ, PT ;  /* 0x000000ff2900720b */ /* 0x000fda0003f0d000 */
[----:B------:R-:W-:Y:S05]  /*aed0*/  @!P0 EXIT ;  /* 0x000000000000894d */ /* 0x000fea0003800000 */
[----:B------:R-:W-:Y:S05]  /*aee0*/  BRA `(.L_x_142) ;  /* 0x00000000002c7947 */ /* 0x000fea0003800000 */
.L_x_143:
[----:B------:R-:W-:Y:S01]  /*aef0*/  ISETP.NE.AND P0, PT, R97, RZ, PT ;  /* 0x000000ff6100720c */ /* 0x000fe20003f05270 */
[----:B------:R-:W-:-:S12]  /*af00*/  BSSY.RECONVERGENT B0, `(.L_x_142) ;  /* 0x0000009000007945 */ /* 0x000fd80003800200 */
[----:B------:R-:W-:Y:S05]  /*af10*/  @P0 BRA `(.L_x_144) ;  /* 0x0000000000140947 */ /* 0x000fea0003800000 */
[----:B------:R-:W2:Y:S02]  /*af20*/  LDCU.64 UR4, c[0x0][0x988] ;  /* 0x00013100ff0477ac */ /* 0x000ea40008000a00 */
[----:B--2---:R-:W-:-:S04]  /*af30*/  ISETP.NE.U32.AND P0, PT, RZ, UR4, PT ;  /* 0x00000004ff007c0c */ /* 0x004fc8000bf05070 */
[----:B------:R-:W-:-:S13]  /*af40*/  ISETP.NE.AND.EX P0, PT, RZ, UR5, PT, P0 ;  /* 0x00000005ff007c0c */ /* 0x000fda000bf05300 */
[----:B------:R-:W-:Y:S05]  /*af50*/  @!P0 EXIT ;  /* 0x000000000000894d */ /* 0x000fea0003800000 */
[----:B------:R-:W-:Y:S05]  /*af60*/  BRA `(.L_x_145) ;  /* 0x0000000000087947 */ /* 0x000fea0003800000 */
.L_x_144:
[----:B------:R-:W-:-:S13]  /*af70*/  FSETP.NEU.AND P0, PT, R41, RZ, PT ;  /* 0x000000ff2900720b */ /* 0x000fda0003f0d000 */
[----:B------:R-:W-:Y:S05]  /*af80*/  @!P0 EXIT ;  /* 0x000000000000894d */ /* 0x000fea0003800000 */
.L_x_145:
[----:B------:R-:W-:Y:S05]  /*af90*/  BSYNC.RECONVERGENT B0 ;  /* 0x0000000000007941 */ /* 0x000fea0003800200 */
.L_x_142:
[----:B------:R-:W2:Y:S01]  /*afa0*/  S2UR UR5, SR_CgaCtaId ;  /* 0x00000000000579c3 */ /* 0x000ea20000008800 */
[----:B------:R-:W-:Y:S01]  /*afb0*/  ULEA UR4, UR52, UR51, 0x3 ;  /* 0x0000003334047291 */ /* 0x000fe2000f8e18ff */
[----:B------:R-:W-:-:S04]  /*afc0*/  DEPBAR.LE SB0, 0x0 ;  /* 0x000080000000791a */ /* 0x000fc80000000000 */
[----:B------:R-:W-:-:S04]  /*afd0*/  UIADD3 UR4, UPT, UPT, UR4, 0xa0, URZ ;  /* 0x000000a004047890 */ /* 0x000fc8000fffe0ff */
[----:B--2---:R-:W-:-:S09]  /*afe0*/  UPRMT UR4, UR5, 0x654, UR4 ;  /* 0x0000065405047896 */ /* 0x004fd20008000004 */
[----:B------:R-:W-:Y:S01]  /*aff0*/  SYNCS.ARRIVE.TRANS64.RED.A1T0 RZ, [UR4], RZ ;  /* 0x000000ffffff79a7 */ /* 0x000fe20008100404 */
[----:B------:R-:W-:Y:S05]  /*b000*/  EXIT ;  /* 0x000000000000794d */ /* 0x000fea0003800000 */
.L_x_24:
[----:B------:R-:W-:Y:S07]  /*b010*/  MOV R0, UR11 ;  /* 0x0000000b00007c02 */ /* 0x000fee0008000f00 */
.L_x_146:
[----:B-1----:R1:W2:Y:S02]  /*b020*/  SYNCS.PHASECHK.TRANS64.TRYWAIT P0, [R0+URZ+0x40], R5 ;  /* 0x00004005000075a7 */ /* 0x0022a400080011ff */
[----:B--2---:R-:W-:Y:S05]  /*b030*/  @!P0 NANOSLEEP.SYNCS 0x989680 ;  /* 0x009896800000895d */ /* 0x004fea0003900000 */
[----:B------:R-:W2:Y:S02]  /*b040*/  @!P0 SYNCS.PHASECHK.TRANS64 P0, [R0+URZ+0x40], R5 ;  /* 0x00004005000085a7 */ /* 0x000ea400080010ff */
[----:B--2---:R-:W-:Y:S05]  /*b050*/  @!P0 BRA `(.L_x_146) ;  /* 0xfffffffc00f08947 */ /* 0x004fea000383ffff */
[----:B------:R-:W-:Y:S05]  /*b060*/  BRA `(.L_x_23) ;  /* 0xffffff7000407947 */ /* 0x000fea000383ffff */
.L_x_31:
[----:B------:R-:W-:Y:S07]  /*b070*/  MOV R0, UR11 ;  /* 0x0000000b00007c02 */ /* 0x000fee0008000f00 */
.L_x_147:
[----:B-1----:R1:W2:Y:S02]  /*b080*/  SYNCS.PHASECHK.TRANS64.TRYWAIT P0, [R0+URZ+0x40], R5 ;  /* 0x00004005000075a7 */ /* 0x0022a400080011ff */
[----:B--2---:R-:W-:Y:S05]  /*b090*/  @!P0 NANOSLEEP.SYNCS 0x989680 ;  /* 0x009896800000895d */ /* 0x004fea0003900000 */
[----:B------:R-:W2:Y:S02]  /*b0a0*/  @!P0 SYNCS.PHASECHK.TRANS64 P0, [R0+URZ+0x40], R5 ;  /* 0x00004005000085a7 */ /* 0x000ea400080010ff */
[----:B--2---:R-:W-:Y:S05]  /*b0b0*/  @!P0 BRA `(.L_x_147) ;  /* 0xfffffffc00f08947 */ /* 0x004fea000383ffff */
[----:B------:R-:W-:Y:S05]  /*b0c0*/  BRA `(.L_x_30) ;  /* 0xffffff7400c47947 */ /* 0x000fea000383ffff */
.L_x_36:
[----:B-1----:R-:W-:-:S07]  /*b0d0*/  MOV R0, UR33 ;  /* 0x0000002100007c02 */ /* 0x002fce0008000f00 */
.L_x_148:
[----:B-1----:R1:W2:Y:S02]  /*b0e0*/  SYNCS.PHASECHK.TRANS64.TRYWAIT P0, [R0+URZ+0xd0], R3 ;  /* 0x0000d003000075a7 */ /* 0x0022a400080011ff */
[----:B--2---:R-:W-:Y:S05]  /*b0f0*/  @!P0 NANOSLEEP.SYNCS 0x989680 ;  /* 0x009896800000895d */ /* 0x004fea0003900000 */
[----:B------:R-:W2:Y:S02]  /*b100*/  @!P0 SYNCS.PHASECHK.TRANS64 P0, [R0+URZ+0xd0], R3 ;  /* 0x0000d003000085a7 */ /* 0x000ea400080010ff */
[----:B--2---:R-:W-:Y:S05]  /*b110*/  @!P0 BRA `(.L_x_148) ;  /* 0xfffffffc00f08947 */ /* 0x004fea000383ffff */
[----:B------:R-:W-:Y:S05]  /*b120*/  BRA `(.L_x_149) ;  /* 0xffffff7800c47947 */ /* 0x000fea000383ffff */
.L_x_40:
[----:B------:R-:W-:-:S07]  /*b130*/  MOV R0, UR4 ;  /* 0x0000000400007c02 */ /* 0x000fce0008000f00 */
.L_x_150:
[----:B-1----:R1:W2:Y:S02]  /*b140*/  SYNCS.PHASECHK.TRANS64.TRYWAIT P0, [R0+URZ], R3 ;  /* 0x00000003000075a7 */ /* 0x0022a400080011ff */
[----:B--2---:R-:W-:Y:S05]  /*b150*/  @!P0 NANOSLEEP.SYNCS 0x989680 ;  /* 0x009896800000895d */ /* 0x004fea0003900000 */
[----:B------:R-:W2:Y:S02]  /*b160*/  @!P0 SYNCS.PHASECHK.TRANS64 P0, [R0+URZ], R3 ;  /* 0x00000003000085a7 */ /* 0x000ea400080010ff */
[----:B--2---:R-:W-:Y:S05]  /*b170*/  @!P0 BRA `(.L_x_150) ;  /* 0xfffffffc00f08947 */ /* 0x004fea000383ffff */
[----:B------:R-:W-:Y:S05]  /*b180*/  BRA `(.L_x_151) ;  /* 0xffffff8000587947 */ /* 0x000fea000383ffff */
.L_x_41:
[----:B------:R-:W-:-:S07]  /*b190*/  MOV R0, UR5 ;  /* 0x0000000500007c02 */ /* 0x000fce0008000f00 */
.L_x_152:
[----:B-1----:R1:W2:Y:S02]  /*b1a0*/  SYNCS.PHASECHK.TRANS64.TRYWAIT P0, [R0+URZ], R3 ;  /* 0x00000003000075a7 */ /* 0x0022a400080011ff */
[----:B--2---:R-:W-:Y:S05]  /*b1b0*/  @!P0 NANOSLEEP.SYNCS 0x989680 ;  /* 0x009896800000895d */ /* 0x004fea0003900000 */
[----:B------:R-:W2:Y:S02]  /*b1c0*/  @!P0 SYNCS.PHASECHK.TRANS64 P0, [R0+URZ], R3 ;  /* 0x00000003000085a7 */ /* 0x000ea400080010ff */
[----:B--2---:R-:W-:Y:S05]  /*b1d0*/  @!P0 BRA `(.L_x_152) ;  /* 0xfffffffc00f08947 */ /* 0x004fea000383ffff */
[----:B------:R-:W-:Y:S05]  /*b1e0*/  BRA `(.L_x_153) ;  /* 0xffffff8000687947 */ /* 0x000fea000383ffff */
.L_x_42:
[----:B------:R-:W-:-:S07]  /*b1f0*/  MOV R0, UR5 ;  /* 0x0000000500007c02 */ /* 0x000fce0008000f00 */
.L_x_154:
[----:B-1----:R1:W2:Y:S02]  /*b200*/  SYNCS.PHASECHK.TRANS64.TRYWAIT P0, [R0+URZ], R3 ;  /* 0x00000003000075a7 */ /* 0x0022a400080011ff */
[----:B--2---:R-:W-:Y:S05]  /*b210*/  @!P0 NANOSLEEP.SYNCS 0x989680 ;  /* 0x009896800000895d */ /* 0x004fea0003900000 */
[----:B------:R-:W2:Y:S02]  /*b220*/  @!P0 SYNCS.PHASECHK.TRANS64 P0, [R0+URZ], R3 ;  /* 0x00000003000085a7 */ /* 0x000ea400080010ff */
[----:B--2---:R-:W-:Y:S05]  /*b230*/  @!P0 BRA `(.L_x_154) ;  /* 0xfffffffc00f08947 */ /* 0x004fea000383ffff */
[----:B------:R-:W-:Y:S05]  /*b240*/  BRA `(.L_x_155) ;  /* 0xffffff8000787947 */ /* 0x000fea000383ffff */
.L_x_43:
[----:B------:R-:W-:-:S07]  /*b250*/  MOV R0, UR5 ;  /* 0x0000000500007c02 */ /* 0x000fce0008000f00 */
.L_x_156:
[----:B-1----:R1:W2:Y:S02]  /*b260*/  SYNCS.PHASECHK.TRANS64.TRYWAIT P0, [R0+URZ], R3 ;  /* 0x00000003000075a7 */ /* 0x0022a400080011ff */
[----:B--2---:R-:W-:Y:S05]  /*b270*/  @!P0 NANOSLEEP.SYNCS 0x989680 ;  /* 0x009896800000895d */ /* 0x004fea0003900000 */
[----:B------:R-:W2:Y:S02]  /*b280*/  @!P0 SYNCS.PHASECHK.TRANS64 P0, [R0+URZ], R3 ;  /* 0x00000003000085a7 */ /* 0x000ea400080010ff */
[----:B--2---:R-:W-:Y:S05]  /*b290*/  @!P0 BRA `(.L_x_156) ;  /* 0xfffffffc00f08947 */ /* 0x004fea000383ffff */
[----:B------:R-:W-:Y:S05]  /*b2a0*/  BRA `(.L_x_157) ;  /* 0xffffff8000887947 */ /* 0x000fea000383ffff */
.L_x_44:
[----:B------:R-:W-:-:S07]  /*b2b0*/  MOV R0, UR5 ;  /* 0x0000000500007c02 */ /* 0x000fce0008000f00 */
.L_x_158:
[----:B-1----:R1:W2:Y:S02]  /*b2c0*/  SYNCS.PHASECHK.TRANS64.TRYWAIT P0, [R0+URZ], R3 ;  /* 0x00000003000075a7 */ /* 0x0022a400080011ff */
[----:B--2---:R-:W-:Y:S05]  /*b2d0*/  @!P0 NANOSLEEP.SYNCS 0x989680 ;  /* 0x009896800000895d */ /* 0x004fea0003900000 */
[----:B------:R-:W2:Y:S02]  /*b2e0*/  @!P0 SYNCS.PHASECHK.TRANS64 P0, [R0+URZ], R3 ;  /* 0x00000003000085a7 */ /* 0x000ea400080010ff */
[----:B--2---:R-:W-:Y:S05]  /*b2f0*/  @!P0 BRA `(.L_x_158) ;  /* 0xfffffffc00f08947 */ /* 0x004fea000383ffff */
[----:B------:R-:W-:Y:S05]  /*b300*/  BRA `(.L_x_159) ;  /* 0xffffff8000987947 */ /* 0x000fea000383ffff */
.L_x_45:
[----:B------:R-:W-:-:S07]  /*b310*/  MOV R0, UR5 ;  /* 0x0000000500007c02 */ /* 0x000fce0008000f00 */
.L_x_160:
[----:B-1----:R1:W2:Y:S02]  /*b320*/  SYNCS.PHASECHK.TRANS64.TRYWAIT P0, [R0+URZ], R3 ;  /* 0x00000003000075a7 */ /* 0x0022a400080011ff */
[----:B--2---:R-:W-:Y:S05]  /*b330*/  @!P0 NANOSLEEP.SYNCS 0x989680 ;  /* 0x009896800000895d */ /* 0x004fea0003900000 */
[----:B------:R-:W2:Y:S02]  /*b340*/  @!P0 SYNCS.PHASECHK.TRANS64 P0, [R0+URZ], R3 ;  /* 0x00000003000085a7 */ /* 0x000ea400080010ff */
[----:B--2---:R-:W-:Y:S05]  /*b350*/  @!P0 BRA `(.L_x_160) ;  /* 0xfffffffc00f08947 */ /* 0x004fea000383ffff */
[----:B------:R-:W-:Y:S05]  /*b360*/  BRA `(.L_x_161) ;  /* 0xffffff8000a87947 */ /* 0x000fea000383ffff */
.L_x_46:
[----:B------:R-:W-:-:S07]  /*b370*/  MOV R0, UR5 ;  /* 0x0000000500007c02 */ /* 0x000fce0008000f00 */
.L_x_162:
[----:B-1----:R1:W2:Y:S02]  /*b380*/  SYNCS.PHASECHK.TRANS64.TRYWAIT P0, [R0+URZ], R3 ;  /* 0x00000003000075a7 */ /* 0x0022a400080011ff */
[----:B--2---:R-:W-:Y:S05]  /*b390*/  @!P0 NANOSLEEP.SYNCS 0x989680 ;  /* 0x009896800000895d */ /* 0x004fea0003900000 */
[----:B------:R-:W2:Y:S02]  /*b3a0*/  @!P0 SYNCS.PHASECHK.TRANS64 P0, [R0+URZ], R3 ;  /* 0x00000003000085a7 */ /* 0x000ea400080010ff */
[----:B--2---:R-:W-:Y:S05]  /*b3b0*/  @!P0 BRA `(.L_x_162) ;  /* 0xfffffffc00f08947 */ /* 0x004fea000383ffff */
[----:B------:R-:W-:Y:S05]  /*b3c0*/  BRA `(.L_x_163) ;  /* 0xffffff8000b87947 */ /* 0x000fea000383ffff */
.L_x_49:
[----:B------:R-:W-:-:S07]  /*b3d0*/  MOV R4, UR4 ;  /* 0x0000000400047c02 */ /* 0x000fce0008000f00 */
.L_x_164:
[----:B--2---:R2:W3:Y:S02]  /*b3e0*/  SYNCS.PHASECHK.TRANS64.TRYWAIT P1, [R4+URZ+0xd8], R7 ;  /* 0x0000d807040075a7 */ /* 0x0044e400080211ff */
[----:B---3--:R-:W-:Y:S05]  /*b3f0*/  @!P1 NANOSLEEP.SYNCS 0x989680 ;  /* 0x009896800000995d */ /* 0x008fea0003900000 */
[----:B------:R-:W3:Y:S02]  /*b400*/  @!P1 SYNCS.PHASECHK.TRANS64 P1, [R4+URZ+0xd8], R7 ;  /* 0x0000d807040095a7 */ /* 0x000ee400080210ff */
[----:B---3--:R-:W-:Y:S05]  /*b410*/  @!P1 BRA `(.L_x_164) ;  /* 0xfffffffc00f09947 */ /* 0x008fea000383ffff */
[----:B------:R-:W-:Y:S05]  /*b420*/  BRA `(.L_x_165) ;  /* 0xffffff8400287947 */ /* 0x000fea000383ffff */
.L_x_50:
[----:B--2---:R-:W-:-:S07]  /*b430*/  MOV R4, UR4 ;  /* 0x0000000400047c02 */ /* 0x004fce0008000f00 */
.L_x_166:
[----:B--2---:R2:W3:Y:S02]  /*b440*/  SYNCS.PHASECHK.TRANS64.TRYWAIT P1, [R4+URZ+0xd0], R5 ;  /* 0x0000d005040075a7 */ /* 0x0044e400080211ff */
[----:B---3--:R-:W-:Y:S05]  /*b450*/  @!P1 NANOSLEEP.SYNCS 0x989680 ;  /* 0x009896800000995d */ /* 0x008fea0003900000 */
[----:B------:R-:W3:Y:S02]  /*b460*/  @!P1 SYNCS.PHASECHK.TRANS64 P1, [R4+URZ+0xd0], R5 ;  /* 0x0000d005040095a7 */ /* 0x000ee400080210ff */
[----:B---3--:R-:W-:Y:S05]  /*b470*/  @!P1 BRA `(.L_x_166) ;  /* 0xfffffffc00f09947 */ /* 0x008fea000383ffff */
[----:B------:R-:W-:Y:S05]  /*b480*/  BRA `(.L_x_167) ;  /* 0xffffff8400307947 */ /* 0x000fea000383ffff */
.L_x_60:
[----:B--2---:R-:W-:-:S04]  /*b490*/  MOV R5, UR5 ;  /* 0x0000000500057c02 */ /* 0x004fc80008000f00 */
[----:B------:R2:W3:Y:S03]  /*b4a0*/  SYNCS.PHASECHK.TRANS64.TRYWAIT P0, [R5+URZ+0x8], R6 ;  /* 0x00000806050075a7 */ /* 0x0004e600080011ff */
[----:B---3--:R-:W-:Y:S05]  /*b4b0*/  @!P0 NANOSLEEP.SYNCS 0x989680 ;  /* 0x009896800000895d */ /* 0x008fea0003900000 */
[----:B------:R-:W3:Y:S02]  /*b4c0*/  @!P0 SYNCS.PHASECHK.TRANS64 P0, [R5+URZ+0x8], R6 ;  /* 0x00000806050085a7 */ /* 0x000ee400080010ff */
[----:B---3--:R-:W-:Y:S05]  /*b4d0*/  @!P0 BRA `(.L_x_60) ;  /* 0xfffffffc00ec8947 */ /* 0x008fea000383ffff */
[----:B------:R-:W-:Y:S05]  /*b4e0*/  BRA `(.L_x_59) ;  /* 0xffffff8400fc7947 */ /* 0x000fea000383ffff */
.L_x_62:
[----:B------:R-:W-:Y:S01]  /*b4f0*/  BSSY B0, `(.L_x_168) ;  /* 0x0000006000007945 */ /* 0x000fe20003800000 */
[----:B------:R-:W-:-:S07]  /*b500*/  MOV R15, 0xffffffff ;  /* 0xffffffff000f7802 */ /* 0x000fce0000000f00 */
[----:B-12--5:R-:W-:Y:S05]  /*b510*/  WARPSYNC.COLLECTIVE R15, `(.L_x_169) ;  /* 0x000000000f0c7348 */ /* 0x026fea0003c00000 */
[----:B------:R-:W-:Y:S02]  /*b520*/  ELECT P6, UR79, PT ;  /* 0x00000000004f782f */ /* 0x000fe400038c0000 */
[----:B------:R-:W-:Y:S01]  /*b530*/  MOV R14, UR79 ;  /* 0x0000004f000e7c02 */ /* 0x000fe20008000f00 */
[----:B-12--5:R-:W-:Y:S10]  /*b540*/  ENDCOLLECTIVE ;  /* 0x000000000000791b */ /* 0x026ff40003800000 */
.L_x_169:
[----:B------:R-:W-:Y:S05]  /*b550*/  BSYNC B0 ;  /* 0x0000000000007941 */ /* 0x000fea0003800000 */
.L_x_168:
[----:B------:R-:W-:Y:S01]  /*b560*/  PLOP3.LUT P0, PT, P6, PT, PT, 0x80, 0x8 ;  /* 0x000000000008781c */ /* 0x000fe2000370f070 */
[----:B------:R-:W-:-:S12]  /*b570*/  BRA `(.L_x_170) ;  /* 0xffffff8800287947 */ /* 0x000fd8000383ffff */
.L_x_64:
[----:B--2---:R-:W-:-:S04]  /*b580*/  MOV R3, UR5 ;  /* 0x0000000500037c02 */ /* 0x004fc80008000f00 */
[----:B------:R2:W3:Y:S03]  /*b590*/  SYNCS.PHASECHK.TRANS64.TRYWAIT P0, [R3+URZ+0x8], R4 ;  /* 0x00000804030075a7 */ /* 0x0004e600080011ff */
[----:B---3--:R-:W-:Y:S05]  /*b5a0*/  @!P0 NANOSLEEP.SYNCS 0x989680 ;  /* 0x009896800000895d */ /* 0x008fea0003900000 */
[----:B------:R-:W3:Y:S02]  /*b5b0*/  @!P0 SYNCS.PHASECHK.TRANS64 P0, [R3+URZ+0x8], R4 ;  /* 0x00000804030085a7 */ /* 0x000ee400080010ff */
[----:B---3--:R-:W-:Y:S05]  /*b5c0*/  @!P0 BRA `(.L_x_64) ;  /* 0xfffffffc00ec8947 */ /* 0x008fea000383ffff */
[----:B------:R-:W-:Y:S05]  /*b5d0*/  BRA `(.L_x_63) ;  /* 0xffffff88002c7947 */ /* 0x000fea000383ffff */
.L_x_65:
[----:B------:R-:W-:-:S07]  /*b5e0*/  MOV R4, UR21 ;  /* 0x0000001500047c02 */ /* 0x000fce0008000f00 */
.L_x_171:
[----:B-1----:R1:W2:Y:S02]  /*b5f0*/  SYNCS.PHASECHK.TRANS64.TRYWAIT P0, [R4+URZ+0xd0], R5 ;  /* 0x0000d005040075a7 */ /* 0x0022a400080011ff */
[----:B--2---:R-:W-:Y:S05]  /*b600*/  @!P0 NANOSLEEP.SYNCS 0x989680 ;  /* 0x009896800000895d */ /* 0x004fea0003900000 */
[----:B------:R-:W2:Y:S02]  /*b610*/  @!P0 SYNCS.PHASECHK.TRANS64 P0, [R4+URZ+0xd0], R5 ;  /* 0x0000d005040085a7 */ /* 0x000ea400080010ff */
[----:B--2---:R-:W-:Y:S05]  /*b620*/  @!P0 BRA `(.L_x_171) ;  /* 0xfffffffc00f08947 */ /* 0x004fea000383ffff */
[----:B------:R-:W-:Y:S05]  /*b630*/  BRA `(.L_x_172) ;  /* 0xffffff8c001c7947 */ /* 0x000fea000383ffff */
.L_x_67:
[----:B------:R-:W-:-:S07]  /*b640*/  MOV R4, UR26 ;  /* 0x0000001a00047c02 */ /* 0x000fce0008000f00 */
.L_x_173:
[----:B-1----:R1:W2:Y:S02]  /*b650*/  SYNCS.PHASECHK.TRANS64.TRYWAIT P0, [R4+URZ+0xf0], R5 ;  /* 0x0000f005040075a7 */ /* 0x0022a400080011ff */
[----:B--2---:R-:W-:Y:S05]  /*b660*/  @!P0 NANOSLEEP.SYNCS 0x989680 ;  /* 0x009896800000895d */ /* 0x004fea0003900000 */
[----:B------:R-:W2:Y:S02]  /*b670*/  @!P0 SYNCS.PHASECHK.TRANS64 P0, [R4+URZ+0xf0], R5 ;  /* 0x0000f005040085a7 */ /* 0x000ea400080010ff */
[----:B--2---:R-:W-:Y:S05]  /*b680*/  @!P0 BRA `(.L_x_173) ;  /* 0xfffffffc00f08947 */ /* 0x004fea000383ffff */
[----:B------:R-:W-:Y:S05]  /*b690*/  BRA `(.L_x_66) ;  /* 0xffffff8c003c7947 */ /* 0x000fea000383ffff */
.L_x_71:
[----:B-1----:R-:W-:Y:S07]  /*b6a0*/  MOV R4, UR17 ;  /* 0x0000001100047c02 */ /* 0x002fee0008000f00 */
.L_x_174:
[----:B-1----:R1:W2:Y:S02]  /*b6b0*/  SYNCS.PHASECHK.TRANS64.TRYWAIT P0, [R4+URZ], R7 ;  /* 0x00000007040075a7 */ /* 0x0022a400080011ff */
[----:B--2---:R-:W-:Y:S05]  /*b6c0*/  @!P0 NANOSLEEP.SYNCS 0x989680 ;  /* 0x009896800000895d */ /* 0x004fea0003900000 */
[----:B------:R-:W2:Y:S02]  /*b6d0*/  @!P0 SYNCS.PHASECHK.TRANS64 P0, [R4+URZ], R7 ;  /* 0x00000007040085a7 */ /* 0x000ea400080010ff */
[----:B--2---:R-:W-:Y:S05]  /*b6e0*/  @!P0 BRA `(.L_x_174) ;  /* 0xfffffffc00f08947 */ /* 0x004fea000383ffff */
[----:B------:R-:W-:Y:S05]  /*b6f0*/  BRA `(.L_x_70) ;  /* 0xffffff8c00747947 */ /* 0x000fea000383ffff */
.L_x_75:
[----:B--2---:R-:W-:-:S07]  /*b700*/  MOV R0, UR4 ;  /* 0x0000000400007c02 */ /* 0x004fce0008000f00 */
.L_x_175:
[----:B-1----:R1:W2:Y:S02]  /*b710*/  SYNCS.PHASECHK.TRANS64.TRYWAIT P0, [R0+URZ], R5 ;  /* 0x00000005000075a7 */ /* 0x0022a400080011ff */
[----:B--2---:R-:W-:Y:S05]  /*b720*/  @!P0 NANOSLEEP.SYNCS 0x989680 ;  /* 0x009896800000895d */ /* 0x004fea0003900000 */
[----:B------:R-:W2:Y:S02]  /*b730*/  @!P0 SYNCS.PHASECHK.TRANS64 P0, [R0+URZ], R5 ;  /* 0x00000005000085a7 */ /* 0x000ea400080010ff */
[----:B--2---:R-:W-:Y:S05]  /*b740*/  @!P0 BRA `(.L_x_175) ;  /* 0xfffffffc00f08947 */ /* 0x004fea000383ffff */
[----:B------:R-:W-:Y:S05]  /*b750*/  BRA `(.L_x_176) ;  /* 0xffffff9000707947 */ /* 0x000fea000383ffff */
.L_x_78:
[----:B------:R-:W-:-:S07]  /*b760*/  MOV R0, UR21 ;  /* 0x0000001500007c02 */ /* 0x000fce0008000f00 */
.L_x_177:
[----:B-1----:R1:W2:Y:S02]  /*b770*/  SYNCS.PHASECHK.TRANS64.TRYWAIT P1, [R0+URZ+0x100], R5 ;  /* 0x00010005000075a7 */ /* 0x0022a400080211ff */
[----:B--2---:R-:W-:Y:S05]  /*b780*/  @!P1 NANOSLEEP.SYNCS 0x989680 ;  /* 0x009896800000995d */ /* 0x004fea0003900000 */
[----:B------:R-:W2:Y:S02]  /*b790*/  @!P1 SYNCS.PHASECHK.TRANS64 P1, [R0+URZ+0x100], R5 ;  /* 0x00010005000095a7 */ /* 0x000ea400080210ff */
[----:B--2---:R-:W-:Y:S05]  /*b7a0*/  @!P1 BRA `(.L_x_177) ;  /* 0xfffffffc00f09947 */ /* 0x004fea000383ffff */
[----:B------:R-:W-:Y:S05]  /*b7b0*/  BRA `(.L_x_178) ;  /* 0xffffff9000bc7947 */ /* 0x000fea000383ffff */
.L_x_83:
[----:B------:R-:W-:Y:S07]  /*b7c0*/  MOV R0, UR20 ;  /* 0x0000001400007c02 */ /* 0x000fee0008000f00 */
.L_x_179:
[----:B-1----:R1:W2:Y:S02]  /*b7d0*/  SYNCS.PHASECHK.TRANS64.TRYWAIT P0, [R0+URZ+0xd0], R3 ;  /* 0x0000d003000075a7 */ /* 0x0022a400080011ff */
[----:B--2---:R-:W-:Y:S05]  /*b7e0*/  @!P0 NANOSLEEP.SYNCS 0x989680 ;  /* 0x009896800000895d */ /* 0x004fea0003900000 */
[----:B------:R-:W2:Y:S02]  /*b7f0*/  @!P0 SYNCS.PHASECHK.TRANS64 P0, [R0+URZ+0xd0], R3 ;  /* 0x0000d003000085a7 */ /* 0x000ea400080010ff */
[----:B--2---:R-:W-:Y:S05]  /*b800*/  @!P0 BRA `(.L_x_179) ;  /* 0xfffffffc00f08947 */ /* 0x004fea000383ffff */
[----:B------:R-:W-:Y:S05]  /*b810*/  BRA `(.L_x_180) ;  /* 0xffffff9800a07947 */ /* 0x000fea000383ffff */
.L_x_86:
[----:B------:R-:W-:Y:S07]  /*b820*/  MOV R3, UR20 ;  /* 0x0000001400037c02 */ /* 0x000fee0008000f00 */
.L_x_181:
[----:B-1----:R1:W2:Y:S02]  /*b830*/  SYNCS.PHASECHK.TRANS64.TRYWAIT P1, [R3+URZ+0xc8], R12 ;  /* 0x0000c80c030075a7 */ /* 0x0022a400080211ff */
[----:B--2---:R-:W-:Y:S05]  /*b840*/  @!P1 NANOSLEEP.SYNCS 0x989680 ;  /* 0x009896800000995d */ /* 0x004fea0003900000 */
[----:B------:R-:W2:Y:S02]  /*b850*/  @!P1 SYNCS.PHASECHK.TRANS64 P1, [R3+URZ+0xc8], R12 ;  /* 0x0000c80c030095a7 */ /* 0x000ea400080210ff */
[----:B--2---:R-:W-:Y:S05]  /*b860*/  @!P1 BRA `(.L_x_181) ;  /* 0xfffffffc00f09947 */ /* 0x004fea000383ffff */
[----:B------:R-:W-:Y:S05]  /*b870*/  BRA `(.L_x_85) ;  /* 0xffffff9c00fc7947 */ /* 0x000fea000383ffff */
.L_x_89:
[----:B------:R-:W-:Y:S07]  /*b880*/  MOV R0, UR20 ;  /* 0x0000001400007c02 */ /* 0x000fee0008000f00 */
.L_x_182:
[----:B-1----:R1:W2:Y:S02]  /*b890*/  SYNCS.PHASECHK.TRANS64.TRYWAIT P1, [R0+URZ+0xa0], R9 ;  /* 0x0000a009000075a7 */ /* 0x0022a400080211ff */
[----:B--2---:R-:W-:Y:S05]  /*b8a0*/  @!P1 NANOSLEEP.SYNCS 0x989680 ;  /* 0x009896800000995d */ /* 0x004fea0003900000 */
[----:B------:R-:W2:Y:S02]  /*b8b0*/  @!P1 SYNCS.PHASECHK.TRANS64 P1, [R0+URZ+0xa0], R9 ;  /* 0x0000a009000095a7 */ /* 0x000ea400080210ff */
[----:B--2---:R-:W-:Y:S05]  /*b8c0*/  @!P1 BRA `(.L_x_182) ;  /* 0xfffffffc00f09947 */ /* 0x004fea000383ffff */
[----:B------:R-:W-:Y:S05]  /*b8d0*/  BRA `(.L_x_183) ;  /* 0xffffffa4006c7947 */ /* 0x000fea000383ffff */
.L_x_90:
[----:B------:R-:W-:Y:S07]  /*b8e0*/  MOV R0, UR20 ;  /* 0x0000001400007c02 */ /* 0x000fee0008000f00 */
.L_x_184:
[----:B-1----:R1:W2:Y:S02]  /*b8f0*/  SYNCS.PHASECHK.TRANS64.TRYWAIT P1, [R0+URZ+0xa8], R9 ;  /* 0x0000a809000075a7 */ /* 0x0022a400080211ff */
[----:B--2---:R-:W-:Y:S05]  /*b900*/  @!P1 NANOSLEEP.SYNCS 0x989680 ;  /* 0x009896800000995d */ /* 0x004fea0003900000 */
[----:B------:R-:W2:Y:S02]  /*b910*/  @!P1 SYNCS.PHASECHK.TRANS64 P1, [R0+URZ+0xa8], R9 ;  /* 0x0000a809000095a7 */ /* 0x000ea400080210ff */
[----:B--2---:R-:W-:Y:S05]  /*b920*/  @!P1 BRA `(.L_x_184) ;  /* 0xfffffffc00f09947 */ /* 0x004fea000383ffff */
[----:B------:R-:W-:Y:S05]  /*b930*/  BRA `(.L_x_185) ;  /* 0xffffffa400ac7947 */ /* 0x000fea000383ffff */
.L_x_91:
[----:B------:R-:W-:Y:S07]  /*b940*/  MOV R0, UR20 ;  /* 0x0000001400007c02 */ /* 0x000fee0008000f00 */
.L_x_186:
[----:B-1----:R1:W2:Y:S02]  /*b950*/  SYNCS.PHASECHK.TRANS64.TRYWAIT P1, [R0+URZ+0xb0], R9 ;  /* 0x0000b009000075a7 */ /* 0x0022a400080211ff */
[----:B--2---:R-:W-:Y:S05]  /*b960*/  @!P1 NANOSLEEP.SYNCS 0x989680 ;  /* 0x009896800000995d */ /* 0x004fea0003900000 */
[----:B------:R-:W2:Y:S02]  /*b970*/  @!P1 SYNCS.PHASECHK.TRANS64 P1, [R0+URZ+0xb0], R9 ;  /* 0x0000b009000095a7 */ /* 0x000ea400080210ff */
[----:B--2---:R-:W-:Y:S05]  /*b980*/  @!P1 BRA `(.L_x_186) ;  /* 0xfffffffc00f09947 */ /* 0x004fea000383ffff */
[----:B------:R-:W-:Y:S05]  /*b990*/  BRA `(.L_x_187) ;  /* 0xffffffa400ec7947 */ /* 0x000fea000383ffff */
.L_x_92:
[----:B------:R-:W-:Y:S07]  /*b9a0*/  MOV R0, UR20 ;  /* 0x0000001400007c02 */ /* 0x000fee0008000f00 */
.L_x_188:
[----:B-1----:R1:W2:Y:S02]  /*b9b0*/  SYNCS.PHASECHK.TRANS64.TRYWAIT P0, [R0+URZ+0xb8], R9 ;  /* 0x0000b809000075a7 */ /* 0x0022a400080011ff */
[----:B--2---:R-:W-:Y:S05]  /*b9c0*/  @!P0 NANOSLEEP.SYNCS 0x989680 ;  /* 0x009896800000895d */ /* 0x004fea0003900000 */
[----:B------:R-:W2:Y:S02]  /*b9d0*/  @!P0 SYNCS.PHASECHK.TRANS64 P0, [R0+URZ+0xb8], R9 ;  /* 0x0000b809000085a7 */ /* 0x000ea400080010ff */
[----:B--2---:R-:W-:Y:S05]  /*b9e0*/  @!P0 BRA `(.L_x_188) ;  /* 0xfffffffc00f08947 */ /* 0x004fea000383ffff */
[----:B------:R-:W-:Y:S05]  /*b9f0*/  BRA `(.L_x_189) ;  /* 0xffffffa800347947 */ /* 0x000fea000383ffff */
.L_x_94:
[----:B------:R-:W-:-:S07]  /*ba00*/  MOV R0, UR20 ;  /* 0x0000001400007c02 */ /* 0x000fce0008000f00 */
.L_x_190:
[----:B--2---:R2:W3:Y:S02]  /*ba10*/  SYNCS.PHASECHK.TRANS64.TRYWAIT P0, [R0+URZ+0xa0], R3 ;  /* 0x0000a003000075a7 */ /* 0x0044e400080011ff */
[----:B---3--:R-:W-:Y:S05]  /*ba20*/  @!P0 NANOSLEEP.SYNCS 0x989680 ;  /* 0x009896800000895d */ /* 0x008fea0003900000 */
[----:B------:R-:W3:Y:S02]  /*ba30*/  @!P0 SYNCS.PHASECHK.TRANS64 P0, [R0+URZ+0xa0], R3 ;  /* 0x0000a003000085a7 */ /* 0x000ee400080010ff */
[----:B---3--:R-:W-:Y:S05]  /*ba40*/  @!P0 BRA `(.L_x_190) ;  /* 0xfffffffc00f08947 */ /* 0x008fea000383ffff */
[----:B------:R-:W-:Y:S05]  /*ba50*/  BRA `(.L_x_191) ;  /* 0xffffffa800947947 */ /* 0x000fea000383ffff */
.L_x_95:
[----:B--2---:R-:W-:-:S07]  /*ba60*/  MOV R0, UR20 ;  /* 0x0000001400007c02 */ /* 0x004fce0008000f00 */
.L_x_192:
[----:B--2---:R2:W3:Y:S02]  /*ba70*/  SYNCS.PHASECHK.TRANS64.TRYWAIT P0, [R0+URZ+0xa8], R3 ;  /* 0x0000a803000075a7 */ /* 0x0044e400080011ff */
[----:B---3--:R-:W-:Y:S05]  /*ba80*/  @!P0 NANOSLEEP.SYNCS 0x989680 ;  /* 0x009896800000895d */ /* 0x008fea0003900000 */
[----:B------:R-:W3:Y:S02]  /*ba90*/  @!P0 SYNCS.PHASECHK.TRANS64 P0, [R0+URZ+0xa8], R3 ;  /* 0x0000a803000085a7 */ /* 0x000ee400080010ff */
[----:B---3--:R-:W-:Y:S05]  /*baa0*/  @!P0 BRA `(.L_x_192) ;  /* 0xfffffffc00f08947 */ /* 0x008fea000383ffff */
[----:B------:R-:W-:Y:S05]  /*bab0*/  BRA `(.L_x_193) ;  /* 0xffffffa800847947 */ /* 0x000fea000383ffff */
.L_x_96:
[----:B--2---:R-:W-:-:S07]  /*bac0*/  MOV R0, UR20 ;  /* 0x0000001400007c02 */ /* 0x004fce0008000f00 */
.L_x_194:
[----:B--2---:R2:W3:Y:S02]  /*bad0*/  SYNCS.PHASECHK.TRANS64.TRYWAIT P0, [R0+URZ+0xb0], R3 ;  /* 0x0000b003000075a7 */ /* 0x0044e400080011ff */
[----:B---3--:R-:W-:Y:S05]  /*bae0*/  @!P0 NANOSLEEP.SYNCS 0x989680 ;  /* 0x009896800000895d */ /* 0x008fea0003900000 */
[----:B------:R-:W3:Y:S02]  /*baf0*/  @!P0 SYNCS.PHASECHK.TRANS64 P0, [R0+URZ+0xb0], R3 ;  /* 0x0000b003000085a7 */ /* 0x000ee400080010ff */
[----:B---3--:R-:W-:Y:S05]  /*bb00*/  @!P0 BRA `(.L_x_194) ;  /* 0xfffffffc00f08947 */ /* 0x008fea000383ffff */
[----:B------:R-:W-:Y:S05]  /*bb10*/  BRA `(.L_x_195) ;  /* 0xffffffa800747947 */ /* 0x000fea000383ffff */
.L_x_98:
[----:B------:R-:W-:Y:S07]  /*bb20*/  MOV R0, UR51 ;  /* 0x0000003300007c02 */ /* 0x000fee0008000f00 */
.L_x_196:
[----:B-1----:R1:W2:Y:S02]  /*bb30*/  SYNCS.PHASECHK.TRANS64.TRYWAIT P0, [R0+URZ+0xd0], R3 ;  /* 0x0000d003000075a7 */ /* 0x0022a400080011ff */
[----:B--2---:R-:W-:Y:S05]  /*bb40*/  @!P0 NANOSLEEP.SYNCS 0x989680 ;  /* 0x009896800000895d */ /* 0x004fea0003900000 */
[----:B------:R-:W2:Y:S02]  /*bb50*/  @!P0 SYNCS.PHASECHK.TRANS64 P0, [R0+URZ+0xd0], R3 ;  /* 0x0000d003000085a7 */ /* 0x000ea400080010ff */
[----:B--2---:R-:W-:Y:S05]  /*bb60*/  @!P0 BRA `(.L_x_196) ;  /* 0xfffffffc00f08947 */ /* 0x004fea000383ffff */
[----:B------:R-:W-:Y:S05]  /*bb70*/  BRA `(.L_x_197) ;  /* 0xffffffac00447947 */ /* 0x000fea000383ffff */
.L_x_109:
[----:B-1----:R-:W-:Y:S04]  /*bb80*/  MOV R0, UR51 ;  /* 0x0000003300007c02 */ /* 0x002fe80008000f00 */
[----:B------:R1:W3:Y:S03]  /*bb90*/  SYNCS.PHASECHK.TRANS64.TRYWAIT P1, [R0+URZ+0x80], R5 ;  /* 0x00008005000075a7 */ /* 0x0002e600080211ff */
[----:B---3--:R-:W-:Y:S05]  /*bba0*/  @!P1 NANOSLEEP.SYNCS 0x989680 ;  /* 0x009896800000995d */ /* 0x008fea0003900000 */
[----:B------:R-:W3:Y:S02]  /*bbb0*/  @!P1 SYNCS.PHASECHK.TRANS64 P1, [R0+URZ+0x80], R5 ;  /* 0x00008005000095a7 */ /* 0x000ee400080210ff */
[----:B---3--:R-:W-:Y:S05]  /*bbc0*/  @!P1 BRA `(.L_x_109) ;  /* 0xfffffffc00ec9947 */ /* 0x008fea000383ffff */
[----:B------:R-:W-:Y:S05]  /*bbd0*/  BRA `(.L_x_108) ;  /* 0xffffffc0003c7947 */ /* 0x000fea000383ffff */
.L_x_111:
[----:B-1----:R1:W4:Y:S02]  /*bbe0*/  SYNCS.PHASECHK.TRANS64.TRYWAIT P0, [R100+URZ+0xe0], R3 ;  /* 0x0000e003640075a7 */ /* 0x00232400080011ff */
[----:B----4-:R-:W-:Y:S05]  /*bbf0*/  @!P0 NANOSLEEP.SYNCS 0x989680 ;  /* 0x009896800000895d */ /* 0x010fea0003900000 */
[----:B------:R-:W4:Y:S02]  /*bc00*/  @!P0 SYNCS.PHASECHK.TRANS64 P0, [R100+URZ+0xe0], R3 ;  /* 0x0000e003640085a7 */ /* 0x000f2400080010ff */
[----:B----4-:R-:W-:Y:S05]  /*bc10*/  @!P0 BRA `(.L_x_111) ;  /* 0xfffffffc00f08947 */ /* 0x010fea000383ffff */
[----:B------:R-:W-:Y:S05]  /*bc20*/  BRA `(.L_x_110) ;  /* 0xffffffc000647947 */ /* 0x000fea000383ffff */
.L_x_120:
[----:B--2---:R2:W4:Y:S02]  /*bc30*/  SYNCS.PHASECHK.TRANS64.TRYWAIT P0, [R3+URZ+0x80], R0 ;  /* 0x00008000030075a7 */ /* 0x00452400080011ff */
[----:B----4-:R-:W-:Y:S05]  /*bc40*/  @!P0 NANOSLEEP.SYNCS 0x989680 ;  /* 0x009896800000895d */ /* 0x010fea0003900000 */
[----:B------:R-:W4:Y:S02]  /*bc50*/  @!P0 SYNCS.PHASECHK.TRANS64 P0, [R3+URZ+0x80], R0 ;  /* 0x00008000030085a7 */ /* 0x000f2400080010ff */
[----:B----4-:R-:W-:Y:S05]  /*bc60*/  @!P0 BRA `(.L_x_120) ;  /* 0xfffffffc00f08947 */ /* 0x010fea000383ffff */
[----:B------:R-:W-:Y:S05]  /*bc70*/  BRA `(.L_x_119) ;  /* 0xffffffcc00407947 */ /* 0x000fea000383ffff */
.L_x_128:
[----:B-1----:R1:W4:Y:S02]  /*bc80*/  SYNCS.PHASECHK.TRANS64.TRYWAIT P0, [R62+URZ+0x80], R5 ;  /* 0x000080053e0075a7 */ /* 0x00232400080011ff */
[----:B----4-:R-:W-:Y:S05]  /*bc90*/  @!P0 NANOSLEEP.SYNCS 0x989680 ;  /* 0x009896800000895d */ /* 0x010fea0003900000 */
[----:B------:R-:W4:Y:S02]  /*bca0*/  @!P0 SYNCS.PHASECHK.TRANS64 P0, [R62+URZ+0x80], R5 ;  /* 0x000080053e0085a7 */ /* 0x000f2400080010ff */
[----:B----4-:R-:W-:Y:S05]  /*bcb0*/  @!P0 BRA `(.L_x_128) ;  /* 0xfffffffc00f08947 */ /* 0x010fea000383ffff */
[----:B------:R-:W-:Y:S05]  /*bcc0*/  BRA `(.L_x_127) ;  /* 0xffffffd8003c7947 */ /* 0x000fea000383ffff */
.L_x_136:
[----:B-1----:R1:W4:Y:S02]  /*bcd0*/  SYNCS.PHASECHK.TRANS64.TRYWAIT P0, [R62+URZ+0x80], R5 ;  /* 0x000080053e0075a7 */ /* 0x00232400080011ff */
[----:B----4-:R-:W-:Y:S05]  /*bce0*/  @!P0 NANOSLEEP.SYNCS 0x989680 ;  /* 0x009896800000895d */ /* 0x010fea0003900000 */
[----:B------:R-:W4:Y:S02]  /*bcf0*/  @!P0 SYNCS.PHASECHK.TRANS64 P0, [R62+URZ+0x80], R5 ;  /* 0x000080053e0085a7 */ /* 0x000f2400080010ff */
[----:B----4-:R-:W-:Y:S05]  /*bd00*/  @!P0 BRA `(.L_x_136) ;  /* 0xfffffffc00f08947 */ /* 0x010fea000383ffff */
[----:B------:R-:W-:Y:S05]  /*bd10*/  BRA `(.L_x_135) ;  /* 0xffffffe400347947 */ /* 0x000fea000383ffff */
        .weak           $__internal_0_$__cuda_sm10x_tcgen05_guardrail_trap_col_being_dealloced_not_returned_by_alloc
        .type           $__internal_0_$__cuda_sm10x_tcgen05_guardrail_trap_col_being_dealloced_not_returned_by_alloc,@function
        .size           $__internal_0_$__cuda_sm10x_tcgen05_guardrail_trap_col_being_dealloced_not_returned_by_alloc,($__internal_1_$__cuda_sm10x_tcgen05_guardrail_trap_phase_invalid_during_alloc - $__internal_0_$__cuda_sm10x_tcgen05_guardrail_trap_col_being_dealloced_not_returned_by_alloc)
$__internal_0_$__cuda_sm10x_tcgen05_guardrail_trap_col_being_dealloced_not_returned_by_alloc:
[----:B------:R-:W-:Y:S05]  /*bd20*/  BPT.TRAP 0x1 ;  /* 0x000000040000795c */ /* 0x000fea0000300000 */
[----:B------:R-:W-:-:S04]  /*bd30*/  HFMA2 R3, -RZ, RZ, 0, 0 ;  /* 0x00000000ff037431 */ /* 0x000fc800000001ff */
[----:B------:R-:W-:Y:S05]  /*bd40*/  RET.REL.NODEC R2 `(_ZN7cutlass13device_kernelINS_4conv6kernel13ConvUniversalINS1_16ConvProblemShapeILNS1_8OperatorE2ELi3EEENS1_10collective14CollectiveConvINS1_47MainloopSm100TmaUmmaWarpSpecializedImplicitGemmILS5_2ELi8ELi3ELi1ELi2EN4cute5tupleIJNSA_1CILi2EEENSC_ILi1EEESE_EEEEENSB_IJNSC_ILi256EEENSB_IJNSC_ILi128EEEEEENSB_IJNSC_ILi64EEEEEEEEENS_10bfloat16_tESN_NSA_8TiledMMAINSA_8MMA_AtomIJNSA_26SM100_MMA_F16BF16_2x1SM_SSISN_SN_fLi256ELi128ELNSA_4UMMA5MajorE1ELSS_1ELNSR_7ScaleInE0ELST_0EEEEEENSA_6LayoutINSB_IJSE_SE_SE_EEENSB_IJNSC_ILi0EEESY_SY_EEEEENSB_IJNSA_10UnderscoreES11_S11_EEEEENS7_6detail27Sm100ImplicitGemmTileTraitsINSA_18SM100_TMA_2SM_LOADENSA_14ComposedLayoutINSA_7SwizzleILi3ELi4ELi3EEENSA_18smem_ptr_flag_bitsILi16EEENSW_INSB_IJSK_NSC_ILi8EEEEEENSB_IJSE_SK_EEEEEEEvEENS15_INSA_25SM100_TMA_2SM_LOAD_IM2COLES1G_vEEEENS_8epilogue10collective18CollectiveEpilogueINS1L_23Sm100TmaWarpSpecializedILi4ELi2ELi32ELb1ELb0EEEJNSB_IJSI_SJ_SL_EEENSB_IJNSW_ISI_SE_EENSW_INSC_ILi32EEESE_EEEEESN_NSB_IJlNSB_IJSE_lllEEESY_EEESN_S1W_NS1L_6fusion15FusionCallbacksIS1P_NS1X_17LinearCombinationISN_fSN_fLNS_15FloatRoundStyleE2EEES1Q_S1U_JEEENSA_5SM1004TMEM4LOAD26SM100_TMEM_LOAD_32dp32b32xENSA_13SM90_TMA_LOADENS17_INS18_ILi2ELi4ELi3EEES1B_NSW_INSB_IJS1C_S1S_EEENSB_IJS1S_SE_EEEEEEENSA_39AutoVectorizingCopyWithAssumedAlignmentILi128EEENSA_14SM90_TMA_STOREES2C_S2E_S2E_EEEvvEEEEvNT_6ParamsE) ;  /* 0xffffff4002ac7950 */ /* 0x000fea0003c3ffff */
        .weak           $__internal_1_$__cuda_sm10x_tcgen05_guardrail_trap_phase_invalid_during_alloc
        .type           $__internal_1_$__cuda_sm10x_tcgen05_guardrail_trap_phase_invalid_during_alloc,@function
        .size           $__internal_1_$__cuda_sm10x_tcgen05_guardrail_trap_phase_invalid_during_alloc,($__internal_2_$__cuda_sm10x_tcgen05_guardrail_trap_unallocated_columns_being_dealloced - $__internal_1_$__cuda_sm10x_tcgen05_guardrail_trap_phase_invalid_during_alloc)
$__internal_1_$__cuda_sm10x_tcgen05_guardrail_trap_phase_invalid_during_alloc:
[----:B------:R-:W-:Y:S05]  /*bd50*/  BPT.TRAP 0x1 ;  /* 0x000000040000795c */ /* 0x000fea0000300000 */
[----:B------:R-:W-:-:S04]  /*bd60*/  MOV R5, 0x0 ;  /* 0x0000000000057802 */ /* 0x000fc80000000f00 */
[----:B------:R-:W-:Y:S05]  /*bd70*/  RET.REL.NODEC R4 `(_ZN7cutlass13device_kernelINS_4conv6kernel13ConvUniversalINS1_16ConvProblemShapeILNS1_8OperatorE2ELi3EEENS1_10collective14CollectiveConvINS1_47MainloopSm100TmaUmmaWarpSpecializedImplicitGemmILS5_2ELi8ELi3ELi1ELi2EN4cute5tupleIJNSA_1CILi2EEENSC_ILi1EEESE_EEEEENSB_IJNSC_ILi256EEENSB_IJNSC_ILi128EEEEEENSB_IJNSC_ILi64EEEEEEEEENS_10bfloat16_tESN_NSA_8TiledMMAINSA_8MMA_AtomIJNSA_26SM100_MMA_F16BF16_2x1SM_SSISN_SN_fLi256ELi128ELNSA_4UMMA5MajorE1ELSS_1ELNSR_7ScaleInE0ELST_0EEEEEENSA_6LayoutINSB_IJSE_SE_SE_EEENSB_IJNSC_ILi0EEESY_SY_EEEEENSB_IJNSA_10UnderscoreES11_S11_EEEEENS7_6detail27Sm100ImplicitGemmTileTraitsINSA_18SM100_TMA_2SM_LOADENSA_14ComposedLayoutINSA_7SwizzleILi3ELi4ELi3EEENSA_18smem_ptr_flag_bitsILi16EEENSW_INSB_IJSK_NSC_ILi8EEEEEENSB_IJSE_SK_EEEEEEEvEENS15_INSA_25SM100_TMA_2SM_LOAD_IM2COLES1G_vEEEENS_8epilogue10collective18CollectiveEpilogueINS1L_23Sm100TmaWarpSpecializedILi4ELi2ELi32ELb1ELb0EEEJNSB_IJSI_SJ_SL_EEENSB_IJNSW_ISI_SE_EENSW_INSC_ILi32EEESE_EEEEESN_NSB_IJlNSB_IJSE_lllEEESY_EEESN_S1W_NS1L_6fusion15FusionCallbacksIS1P_NS1X_17LinearCombinationISN_fSN_fLNS_15FloatRoundStyleE2EEES1Q_S1U_JEEENSA_5SM1004TMEM4LOAD26SM100_TMEM_LOAD_32dp32b32xENSA_13SM90_TMA_LOADENS17_INS18_ILi2ELi4ELi3EEES1B_NSW_INSB_IJS1C_S1S_EEENSB_IJS1S_SE_EEEEEEENSA_39AutoVectorizingCopyWithAssumedAlignmentILi128EEENSA_14SM90_TMA_STOREES2C_S2E_S2E_EEEvvEEEEvNT_6ParamsE) ;  /* 0xffffff4004a07950 */ /* 0x000fea0003c3ffff */
        .weak           $__internal_2_$__cuda_sm10x_tcgen05_guardrail_trap_unallocated_columns_being_dealloced
        .type           $__internal_2_$__cuda_sm10x_tcgen05_guardrail_trap_unallocated_columns_being_dealloced,@function
        .size           $__internal_2_$__cuda_sm10x_tcgen05_guardrail_trap_unallocated_columns_being_dealloced,(.L_x_199 - $__internal_2_$__cuda_sm10x_tcgen05_guardrail_trap_unallocated_columns_being_dealloced)
$__internal_2_$__cuda_sm10x_tcgen05_guardrail_trap_unallocated_columns_being_dealloced:
[----:B------:R-:W-:Y:S05]  /*bd80*/  BPT.TRAP 0x1 ;  /* 0x000000040000795c */ /* 0x000fea0000300000 */
[----:B------:R-:W-:-:S04]  /*bd90*/  HFMA2 R3, -RZ, RZ, 0, 0 ;  /* 0x00000000ff037431 */ /* 0x000fc800000001ff */
[----:B------:R-:W-:Y:S05]  /*bda0*/  RET.REL.NODEC R2 `(_ZN7cutlass13device_kernelINS_4conv6kernel13ConvUniversalINS1_16ConvProblemShapeILNS1_8OperatorE2ELi3EEENS1_10collective14CollectiveConvINS1_47MainloopSm100TmaUmmaWarpSpecializedImplicitGemmILS5_2ELi8ELi3ELi1ELi2EN4cute5tupleIJNSA_1CILi2EEENSC_ILi1EEESE_EEEEENSB_IJNSC_ILi256EEENSB_IJNSC_ILi128EEEEEENSB_IJNSC_ILi64EEEEEEEEENS_10bfloat16_tESN_NSA_8TiledMMAINSA_8MMA_AtomIJNSA_26SM100_MMA_F16BF16_2x1SM_SSISN_SN_fLi256ELi128ELNSA_4UMMA5MajorE1ELSS_1ELNSR_7ScaleInE0ELST_0EEEEEENSA_6LayoutINSB_IJSE_SE_SE_EEENSB_IJNSC_ILi0EEESY_SY_EEEEENSB_IJNSA_10UnderscoreES11_S11_EEEEENS7_6detail27Sm100ImplicitGemmTileTraitsINSA_18SM100_TMA_2SM_LOADENSA_14ComposedLayoutINSA_7SwizzleILi3ELi4ELi3EEENSA_18smem_ptr_flag_bitsILi16EEENSW_INSB_IJSK_NSC_ILi8EEEEEENSB_IJSE_SK_EEEEEEEvEENS15_INSA_25SM100_TMA_2SM_LOAD_IM2COLES1G_vEEEENS_8epilogue10collective18CollectiveEpilogueINS1L_23Sm100TmaWarpSpecializedILi4ELi2ELi32ELb1ELb0EEEJNSB_IJSI_SJ_SL_EEENSB_IJNSW_ISI_SE_EENSW_INSC_ILi32EEESE_EEEEESN_NSB_IJlNSB_IJSE_lllEEESY_EEESN_S1W_NS1L_6fusion15FusionCallbacksIS1P_NS1X_17LinearCombinationISN_fSN_fLNS_15FloatRoundStyleE2EEES1Q_S1U_JEEENSA_5SM1004TMEM4LOAD26SM100_TMEM_LOAD_32dp32b32xENSA_13SM90_TMA_LOADENS17_INS18_ILi2ELi4ELi3EEES1B_NSW_INSB_IJS1C_S1S_EEENSB_IJS1S_SE_EEEEEEENSA_39AutoVectorizingCopyWithAssumedAlignmentILi128EEENSA_14SM90_TMA_STOREES2C_S2E_S2E_EEEvvEEEEvNT_6ParamsE) ;  /* 0xffffff4002947950 */ /* 0x000fea0003c3ffff */
.L_x_198:
[----:B------:R-:W-:-:S00]  /*bdb0*/  BRA `(.L_x_198) ;  /* 0xfffffffc00fc7947 */ /* 0x000fc0000383ffff */
[----:B------:R-:W-:-:S00]  /*bdc0*/  NOP ;  /* 0x0000000000007918 */ /* 0x000fc00000000000 */
        /* <DEDUP_REMOVED lines=11> */
.L_x_199:


//--------------------- .nv.global.init           --------------------------
	.section	.nv.global.init,"aw",@progbits
.nv.global.init:
	.type		$str$29,@object
	.size		$str$29,($str$30 - $str$29)
$str$29:
        /*0000*/ 	.byte	0x28, 0x61, 0x64, 0x64, 0x72, 0x65, 0x73, 0x73, 0x20, 0x26, 0x20, 0x6d, 0x61, 0x73, 0x6b, 0x29
        /*0010*/ 	.byte	0x20, 0x3d, 0x3d, 0x20, 0x30, 0x00
	.type		$str$30,@object
	.size		$str$30,($str$28 - $str$30)
$str$30:
        /*0016*/ 	.byte	0x2f, 0x74, 0x6d, 0x70, 0x2f, 0x63, 0x75, 0x74, 0x6c, 0x61, 0x73, 0x73, 0x5f, 0x73, 0x77, 0x65
        /*0026*/ 	.byte	0x65, 0x70, 0x5f, 0x73, 0x72, 0x63, 0x2f, 0x69, 0x6e, 0x63, 0x6c, 0x75, 0x64, 0x65, 0x2f, 0x63
        /*0036*/ 	.byte	0x75, 0x74, 0x65, 0x2f, 0x70, 0x6f, 0x69, 0x6e, 0x74, 0x65, 0x72, 0x5f, 0x66, 0x6c, 0x61, 0x67
        /*0046*/ 	.byte	0x67, 0x65, 0x64, 0x2e, 0x68, 0x70, 0x70, 0x00
	.type		$str$28,@object
	.size		$str$28,($str$27 - $str$28)
$str$28:
        /*004e*/ 	.byte	0x2f, 0x74, 0x6d, 0x70, 0x2f, 0x63, 0x75, 0x74, 0x6c, 0x61, 0x73, 0x73, 0x5f, 0x73, 0x77, 0x65
        /*005e*/ 	.byte	0x65, 0x70, 0x5f, 0x73, 0x72, 0x63, 0x2f, 0x69, 0x6e, 0x63, 0x6c, 0x75, 0x64, 0x65, 0x2f, 0x63
        /*006e*/ 	.byte	0x75, 0x74, 0x65, 0x2f, 0x61, 0x74, 0x6f, 0x6d, 0x2f, 0x63, 0x6f, 0x70, 0x79, 0x5f, 0x74, 0x72
        /*007e*/ 	.byte	0x61, 0x69, 0x74, 0x73, 0x5f, 0x73, 0x6d, 0x31, 0x30, 0x30, 0x2e, 0x68, 0x70, 0x70, 0x00
	.type		$str$27,@object
	.size		$str$27,(__unnamed_1 - $str$27)
$str$27:
        /*008d*/ 	.byte	0x28, 0x28, 0x75, 0x69, 0x6e, 0x74, 0x33, 0x32, 0x5f, 0x74, 0x28, 0x74, 0x68, 0x72, 0x65, 0x61
        /*009d*/ 	.byte	0x64, 0x49, 0x64, 0x78, 0x2e, 0x78, 0x29, 0x20, 0x2f, 0x20, 0x33, 0x32, 0x29, 0x20, 0x25, 0x20
        /*00ad*/ 	.byte	0x34, 0x29, 0x20, 0x3d, 0x3d, 0x20, 0x28, 0x28, 0x28, 0x74, 0x6d, 0x65, 0x6d, 0x5f, 0x61, 0x64
        /*00bd*/ 	.byte	0x64, 0x72, 0x20, 0x3e, 0x3e, 0x20, 0x31, 0x36, 0x29, 0x20, 0x2f, 0x20, 0x33, 0x32, 0x29, 0x20
        /*00cd*/ 	.byte	0x25, 0x20, 0x34, 0x29, 0x00
	.type		__unnamed_1,@object
	.size		__unnamed_1,(__unnamed_2 - __unnamed_1)
__unnamed_1:
        /*00d2*/ 	.byte	0x61, 0x75, 0x74, 0x6f, 0x20, 0x63, 0x75, 0x74, 0x65, 0x3a, 0x3a, 0x61, 0x73, 0x5f, 0x70, 0x6f
        /* <DEDUP_REMOVED lines=24> */
        /*0262*/ 	.byte	0x34, 0x30, 0x39, 0x36, 0x3e, 0x3e, 0x3e, 0x3e, 0x5d, 0x00
	.type		__unnamed_2,@object
	.size		__unnamed_2,(.L_2 - __unnamed_2)
__unnamed_2:
        /* <DEDUP_REMOVED lines=42> */
        /*050c*/ 	.byte	0x3e, 0x3e, 0x5d, 0x00
.L_2:


//--------------------- .nv.shared._ZN7cutlass13device_kernelINS_4conv6kernel13ConvUniversalINS1_16ConvProblemShapeILNS1_8OperatorE2ELi3EEENS1_10collective14CollectiveConvINS1_47MainloopSm100TmaUmmaWarpSpecializedImplicitGemmILS5_2ELi8ELi3ELi1ELi2EN4cute5tupleIJNSA_1CILi2EEENSC_ILi1EEESE_EEEEENSB_IJNSC_ILi256EEENSB_IJNSC_ILi128EEEEEENSB_IJNSC_ILi64EEEEEEEEENS_10bfloat16_tESN_NSA_8TiledMMAINSA_8MMA_AtomIJNSA_26SM100_MMA_F16BF16_2x1SM_SSISN_SN_fLi256ELi128ELNSA_4UMMA5MajorE1ELSS_1ELNSR_7ScaleInE0ELST_0EEEEEENSA_6LayoutINSB_IJSE_SE_SE_EEENSB_IJNSC_ILi0EEESY_SY_EEEEENSB_IJNSA_10UnderscoreES11_S11_EEEEENS7_6detail27Sm100ImplicitGemmTileTraitsINSA_18SM100_TMA_2SM_LOADENSA_14ComposedLayoutINSA_7SwizzleILi3ELi4ELi3EEENSA_18smem_ptr_flag_bitsILi16EEENSW_INSB_IJSK_NSC_ILi8EEEEEENSB_IJSE_SK_EEEEEEEvEENS15_INSA_25SM100_TMA_2SM_LOAD_IM2COLES1G_vEEEENS_8epilogue10collective18CollectiveEpilogueINS1L_23Sm100TmaWarpSpecializedILi4ELi2ELi32ELb1ELb0EEEJNSB_IJSI_SJ_SL_EEENSB_IJNSW_ISI_SE_EENSW_INSC_ILi32EEESE_EEEEESN_NSB_IJlNSB_IJSE_lllEEESY_EEESN_S1W_NS1L_6fusion15FusionCallbacksIS1P_NS1X_17LinearCombinationISN_fSN_fLNS_15FloatRoundStyleE2EEES1Q_S1U_JEEENSA_5SM1004TMEM4LOAD26SM100_TMEM_LOAD_32dp32b32xENSA_13SM90_TMA_LOADENS17_INS18_ILi2ELi4ELi3EEES1B_NSW_INSB_IJS1C_S1S_EEENSB_IJS1S_SE_EEEEEEENSA_39AutoVectorizingCopyWithAssumedAlignmentILi128EEENSA_14SM90_TMA_STOREES2C_S2E_S2E_EEEvvEEEEvNT_6ParamsE --------------------------
	.section	.nv.shared._ZN7cutlass13device_kernelINS_4conv6kernel13ConvUniversalINS1_16ConvProblemShapeILNS1_8OperatorE2ELi3EEENS1_10collective14CollectiveConvINS1_47MainloopSm100TmaUmmaWarpSpecializedImplicitGemmILS5_2ELi8ELi3ELi1ELi2EN4cute5tupleIJNSA_1CILi2EEENSC_ILi1EEESE_EEEEENSB_IJNSC_ILi256EEENSB_IJNSC_ILi128EEEEEENSB_IJNSC_ILi64EEEEEEEEENS_10bfloat16_tESN_NSA_8TiledMMAINSA_8MMA_AtomIJNSA_26SM100_MMA_F16BF16_2x1SM_SSISN_SN_fLi256ELi128ELNSA_4UMMA5MajorE1ELSS_1ELNSR_7ScaleInE0ELST_0EEEEEENSA_6LayoutINSB_IJSE_SE_SE_EEENSB_IJNSC_ILi0EEESY_SY_EEEEENSB_IJNSA_10UnderscoreES11_S11_EEEEENS7_6detail27Sm100ImplicitGemmTileTraitsINSA_18SM100_TMA_2SM_LOADENSA_14ComposedLayoutINSA_7SwizzleILi3ELi4ELi3EEENSA_18smem_ptr_flag_bitsILi16EEENSW_INSB_IJSK_NSC_ILi8EEEEEENSB_IJSE_SK_EEEEEEEvEENS15_INSA_25SM100_TMA_2SM_LOAD_IM2COLES1G_vEEEENS_8epilogue10collective18CollectiveEpilogueINS1L_23Sm100TmaWarpSpecializedILi4ELi2ELi32ELb1ELb0EEEJNSB_IJSI_SJ_SL_EEENSB_IJNSW_ISI_SE_EENSW_INSC_ILi32EEESE_EEEEESN_NSB_IJlNSB_IJSE_lllEEESY_EEESN_S1W_NS1L_6fusion15FusionCallbacksIS1P_NS1X_17LinearCombinationISN_fSN_fLNS_15FloatRoundStyleE2EEES1Q_S1U_JEEENSA_5SM1004TMEM4LOAD26SM100_TMEM_LOAD_32dp32b32xENSA_13SM90_TMA_LOADENS17_INS18_ILi2ELi4ELi3EEES1B_NSW_INSB_IJS1C_S1S_EEENSB_IJS1S_SE_EEEEEEENSA_39AutoVectorizingCopyWithAssumedAlignmentILi128EEENSA_14SM90_TMA_STOREES2C_S2E_S2E_EEEvvEEEEvNT_6ParamsE,"aw",@nobits
	.sectionflags	@""
	.align	16
	.zero		1024


//--------------------- .nv.shared.reserved.0     --------------------------
	.section	.nv.shared.reserved.0,"aw",@nobits
	.weak		__nv_reservedSMEM_offset_0_alias
	.size		__nv_reservedSMEM_offset_0_alias, 0, 64
	.other		__nv_reservedSMEM_offset_0_alias,@"STO_CUDA_RESERVED_SHARED STV_DEFAULT"
__nv_reservedSMEM_offset_0_alias:
	.zero		0
.nv.shared.reserved.0:
	.zero		64
	.weak		__nv_reservedSMEM_tcgen05_partition
	.type		__nv_reservedSMEM_tcgen05_partition,@object
	.size		__nv_reservedSMEM_tcgen05_partition,(.L_0 - __nv_reservedSMEM_tcgen05_partition)
__nv_reservedSMEM_tcgen05_partition:
	.zero		32
.L_0:


//--------------------- .nv.global                --------------------------
	.section	.nv.global,"aw",@nobits
.nv.global:
	.type		_ZN39_INTERNAL_605697bb_4_k_cu_3521ad1e_51314cute1_E,@object
	.size		_ZN39_INTERNAL_605697bb_4_k_cu_3521ad1e_51314cute1_E,(_ZN39_INTERNAL_605697bb_4_k_cu_3521ad1e_51314cuda3std3__45__cpo6cbeginE - _ZN39_INTERNAL_605697bb_4_k_cu_3521ad1e_51314cute1_E)
_ZN39_INTERNAL_605697bb_4_k_cu_3521ad1e_51314cute1_E:
	.zero		1
	.type		_ZN39_INTERNAL_605697bb_4_k_cu_3521ad1e_51314cuda3std3__45__cpo6cbeginE,@object
	.size		_ZN39_INTERNAL_605697bb_4_k_cu_3521ad1e_51314cuda3std3__45__cpo6cbeginE,(_ZN39_INTERNAL_605697bb_4_k_cu_3521ad1e_51314cuda3std3__48in_placeE - _ZN39_INTERNAL_605697bb_4_k_cu_3521ad1e_51314cuda3std3__45__cpo6cbeginE)
_ZN39_INTERNAL_605697bb_4_k_cu_3521ad1e_51314cuda3std3__45__cpo6cbeginE:
	.zero		1
	.type		_ZN39_INTERNAL_605697bb_4_k_cu_3521ad1e_51314cuda3std3__48in_placeE,@object
	.size		_ZN39_INTERNAL_605697bb_4_k_cu_3521ad1e_51314cuda3std3__48in_placeE,(_ZN39_INTERNAL_605697bb_4_k_cu_3521ad1e_51314cuda3std6ranges3__45__cpo9iter_moveE - _ZN39_INTERNAL_605697bb_4_k_cu_3521ad1e_51314cuda3std3__48in_placeE)
_ZN39_INTERNAL_605697bb_4_k_cu_3521ad1e_51314cuda3std3__48in_placeE:
	.zero		1
	.type		_ZN39_INTERNAL_605697bb_4_k_cu_3521ad1e_51314cuda3std6ranges3__45__cpo9iter_moveE,@object
	.size		_ZN39_INTERNAL_605697bb_4_k_cu_3521ad1e_51314cuda3std6ranges3__45__cpo9iter_moveE,(_ZN39_INTERNAL_605697bb_4_k_cu_3521ad1e_51314cuda3std3__45__cpo5beginE - _ZN39_INTERNAL_605697bb_4_k_cu_3521ad1e_51314cuda3std6ranges3__45__cpo9iter_moveE)
_ZN39_INTERNAL_605697bb_4_k_cu_3521ad1e_51314cuda3std6ranges3__45__cpo9iter_moveE:
	.zero		1
	.type		_ZN39_INTERNAL_605697bb_4_k_cu_3521ad1e_51314cuda3std3__45__cpo5beginE,@object
	.size		_ZN39_INTERNAL_605697bb_4_k_cu_3521ad1e_51314cuda3std3__45__cpo5beginE,(_ZN39_INTERNAL_605697bb_4_k_cu_3521ad1e_51314cuda3std3__441_GLOBAL__N__605697bb_4_k_cu_3521ad1e_51316ignoreE - _ZN39_INTERNAL_605697bb_4_k_cu_3521ad1e_51314cuda3std3__45__cpo5beginE)
_ZN39_INTERNAL_605697bb_4_k_cu_3521ad1e_51314cuda3std3__45__cpo5beginE:
	.zero		1
	.type		_ZN39_INTERNAL_605697bb_4_k_cu_3521ad1e_51314cuda3std3__441_GLOBAL__N__605697bb_4_k_cu_3521ad1e_51316ignoreE,@object
	.size		_ZN39_INTERNAL_605697bb_4_k_cu_3521ad1e_51314cuda3std3__441_GLOBAL__N__605697bb_4_k_cu_3521ad1e_51316ignoreE,(_ZN39_INTERNAL_605697bb_4_k_cu_3521ad1e_51314cute7productE - _ZN39_INTERNAL_605697bb_4_k_cu_3521ad1e_51314cuda3std3__441_GLOBAL__N__605697bb_4_k_cu_3521ad1e_51316ignoreE)
_ZN39_INTERNAL_605697bb_4_k_cu_3521ad1e_51314cuda3std3__441_GLOBAL__N__605697bb_4_k_cu_3521ad1e_51316ignoreE:
	.zero		1
	.type		_ZN39_INTERNAL_605697bb_4_k_cu_3521ad1e_51314cute7productE,@object
	.size		_ZN39_INTERNAL_605697bb_4_k_cu_3521ad1e_51314cute7productE,(_ZN39_INTERNAL_605697bb_4_k_cu_3521ad1e_51314cuda3std3__45__cpo3endE - _ZN39_INTERNAL_605697bb_4_k_cu_3521ad1e_51314cute7productE)
_ZN39_INTERNAL_605697bb_4_k_cu_3521ad1e_51314cute7productE:
	.zero		1
	.type		_ZN39_INTERNAL_605697bb_4_k_cu_3521ad1e_51314cuda3std3__45__cpo3endE,@object
	.size		_ZN39_INTERNAL_605697bb_4_k_cu_3521ad1e_51314cuda3std3__45__cpo3endE,(_ZN39_INTERNAL_605697bb_4_k_cu_3521ad1e_51314cuda3std3__419piecewise_constructE - _ZN39_INTERNAL_605697bb_4_k_cu_3521ad1e_51314cuda3std3__45__cpo3endE)
_ZN39_INTERNAL_605697bb_4_k_cu_3521ad1e_51314cuda3std3__45__cpo3endE:
	.zero		1
	.type		_ZN39_INTERNAL_605697bb_4_k_cu_3521ad1e_51314cuda3std3__419piecewise_constructE,@object
	.size		_ZN39_INTERNAL_605697bb_4_k_cu_3521ad1e_51314cuda3std3__419piecewise_constructE,(_ZN39_INTERNAL_605697bb_4_k_cu_3521ad1e_51314cuda3std3__45__cpo4cendE - _ZN39_INTERNAL_605697bb_4_k_cu_3521ad1e_51314cuda3std3__419piecewise_constructE)
_ZN39_INTERNAL_605697bb_4_k_cu_3521ad1e_51314cuda3std3__419piecewise_constructE:
	.zero		1
	.type		_ZN39_INTERNAL_605697bb_4_k_cu_3521ad1e_51314cuda3std3__45__cpo4cendE,@object
	.size		_ZN39_INTERNAL_605697bb_4_k_cu_3521ad1e_51314cuda3std3__45__cpo4cendE,(_ZN39_INTERNAL_605697bb_4_k_cu_3521ad1e_51314cuda3std6ranges3__45__cpo4swapE - _ZN39_INTERNAL_605697bb_4_k_cu_3521ad1e_51314cuda3std3__45__cpo4cendE)
_ZN39_INTERNAL_605697bb_4_k_cu_3521ad1e_51314cuda3std3__45__cpo4cendE:
	.zero		1
	.type		_ZN39_INTERNAL_605697bb_4_k_cu_3521ad1e_51314cuda3std6ranges3__45__cpo4swapE,@object
	.size		_ZN39_INTERNAL_605697bb_4_k_cu_3521ad1e_51314cuda3std6ranges3__45__cpo4swapE,(.L_10 - _ZN39_INTERNAL_605697bb_4_k_cu_3521ad1e_51314cuda3std6ranges3__45__cpo4swapE)
_ZN39_INTERNAL_605697bb_4_k_cu_3521ad1e_51314cuda3std6ranges3__45__cpo4swapE:
	.zero		1
.L_10:


//--------------------- .nv.constant0._ZN7cutlass13device_kernelINS_4conv6kernel13ConvUniversalINS1_16ConvProblemShapeILNS1_8OperatorE2ELi3EEENS1_10collective14CollectiveConvINS1_47MainloopSm100TmaUmmaWarpSpecializedImplicitGemmILS5_2ELi8ELi3ELi1ELi2EN4cute5tupleIJNSA_1CILi2EEENSC_ILi1EEESE_EEEEENSB_IJNSC_ILi256EEENSB_IJNSC_ILi128EEEEEENSB_IJNSC_ILi64EEEEEEEEENS_10bfloat16_tESN_NSA_8TiledMMAINSA_8MMA_AtomIJNSA_26SM100_MMA_F16BF16_2x1SM_SSISN_SN_fLi256ELi128ELNSA_4UMMA5MajorE1ELSS_1ELNSR_7ScaleInE0ELST_0EEEEEENSA_6LayoutINSB_IJSE_SE_SE_EEENSB_IJNSC_ILi0EEESY_SY_EEEEENSB_IJNSA_10UnderscoreES11_S11_EEEEENS7_6detail27Sm100ImplicitGemmTileTraitsINSA_18SM100_TMA_2SM_LOADENSA_14ComposedLayoutINSA_7SwizzleILi3ELi4ELi3EEENSA_18smem_ptr_flag_bitsILi16EEENSW_INSB_IJSK_NSC_ILi8EEEEEENSB_IJSE_SK_EEEEEEEvEENS15_INSA_25SM100_TMA_2SM_LOAD_IM2COLES1G_vEEEENS_8epilogue10collective18CollectiveEpilogueINS1L_23Sm100TmaWarpSpecializedILi4ELi2ELi32ELb1ELb0EEEJNSB_IJSI_SJ_SL_EEENSB_IJNSW_ISI_SE_EENSW_INSC_ILi32EEESE_EEEEESN_NSB_IJlNSB_IJSE_lllEEESY_EEESN_S1W_NS1L_6fusion15FusionCallbacksIS1P_NS1X_17LinearCombinationISN_fSN_fLNS_15FloatRoundStyleE2EEES1Q_S1U_JEEENSA_5SM1004TMEM4LOAD26SM100_TMEM_LOAD_32dp32b32xENSA_13SM90_TMA_LOADENS17_INS18_ILi2ELi4ELi3EEES1B_NSW_INSB_IJS1C_S1S_EEENSB_IJS1S_SE_EEEEEEENSA_39AutoVectorizingCopyWithAssumedAlignmentILi128EEENSA_14SM90_TMA_STOREES2C_S2E_S2E_EEEvvEEEEvNT_6ParamsE --------------------------
	.section	.nv.constant0._ZN7cutlass13device_kernelINS_4conv6kernel13ConvUniversalINS1_16ConvProblemShapeILNS1_8OperatorE2ELi3EEENS1_10collective14CollectiveConvINS1_47MainloopSm100TmaUmmaWarpSpecializedImplicitGemmILS5_2ELi8ELi3ELi1ELi2EN4cute5tupleIJNSA_1CILi2EEENSC_ILi1EEESE_EEEEENSB_IJNSC_ILi256EEENSB_IJNSC_ILi128EEEEEENSB_IJNSC_ILi64EEEEEEEEENS_10bfloat16_tESN_NSA_8TiledMMAINSA_8MMA_AtomIJNSA_26SM100_MMA_F16BF16_2x1SM_SSISN_SN_fLi256ELi128ELNSA_4UMMA5MajorE1ELSS_1ELNSR_7ScaleInE0ELST_0EEEEEENSA_6LayoutINSB_IJSE_SE_SE_EEENSB_IJNSC_ILi0EEESY_SY_EEEEENSB_IJNSA_10UnderscoreES11_S11_EEEEENS7_6detail27Sm100ImplicitGemmTileTraitsINSA_18SM100_TMA_2SM_LOADENSA_14ComposedLayoutINSA_7SwizzleILi3ELi4ELi3EEENSA_18smem_ptr_flag_bitsILi16EEENSW_INSB_IJSK_NSC_ILi8EEEEEENSB_IJSE_SK_EEEEEEEvEENS15_INSA_25SM100_TMA_2SM_LOAD_IM2COLES1G_vEEEENS_8epilogue10collective18CollectiveEpilogueINS1L_23Sm100TmaWarpSpecializedILi4ELi2ELi32ELb1ELb0EEEJNSB_IJSI_SJ_SL_EEENSB_IJNSW_ISI_SE_EENSW_INSC_ILi32EEESE_EEEEESN_NSB_IJlNSB_IJSE_lllEEESY_EEESN_S1W_NS1L_6fusion15FusionCallbacksIS1P_NS1X_17LinearCombinationISN_fSN_fLNS_15FloatRoundStyleE2EEES1Q_S1U_JEEENSA_5SM1004TMEM4LOAD26SM100_TMEM_LOAD_32dp32b32xENSA_13SM90_TMA_LOADENS17_INS18_ILi2ELi4ELi3EEES1B_NSW_INSB_IJS1C_S1S_EEENSB_IJS1S_SE_EEEEEEENSA_39AutoVectorizingCopyWithAssumedAlignmentILi128EEENSA_14SM90_TMA_STOREES2C_S2E_S2E_EEEvvEEEEvNT_6ParamsE,"a",@progbits
	.sectionflags	@""
	.align	4
.nv.constant0._ZN7cutlass13device_kernelINS_4conv6kernel13ConvUniversalINS1_16ConvProblemShapeILNS1_8OperatorE2ELi3EEENS1_10collective14CollectiveConvINS1_47MainloopSm100TmaUmmaWarpSpecializedImplicitGemmILS5_2ELi8ELi3ELi1ELi2EN4cute5tupleIJNSA_1CILi2EEENSC_ILi1EEESE_EEEEENSB_IJNSC_ILi256EEENSB_IJNSC_ILi128EEEEEENSB_IJNSC_ILi64EEEEEEEEENS_10bfloat16_tESN_NSA_8TiledMMAINSA_8MMA_AtomIJNSA_26SM100_MMA_F16BF16_2x1SM_SSISN_SN_fLi256ELi128ELNSA_4UMMA5MajorE1ELSS_1ELNSR_7ScaleInE0ELST_0EEEEEENSA_6LayoutINSB_IJSE_SE_SE_EEENSB_IJNSC_ILi0EEESY_SY_EEEEENSB_IJNSA_10UnderscoreES11_S11_EEEEENS7_6detail27Sm100ImplicitGemmTileTraitsINSA_18SM100_TMA_2SM_LOADENSA_14ComposedLayoutINSA_7SwizzleILi3ELi4ELi3EEENSA_18smem_ptr_flag_bitsILi16EEENSW_INSB_IJSK_NSC_ILi8EEEEEENSB_IJSE_SK_EEEEEEEvEENS15_INSA_25SM100_TMA_2SM_LOAD_IM2COLES1G_vEEEENS_8epilogue10collective18CollectiveEpilogueINS1L_23Sm100TmaWarpSpecializedILi4ELi2ELi32ELb1ELb0EEEJNSB_IJSI_SJ_SL_EEENSB_IJNSW_ISI_SE_EENSW_INSC_ILi32EEESE_EEEEESN_NSB_IJlNSB_IJSE_lllEEESY_EEESN_S1W_NS1L_6fusion15FusionCallbacksIS1P_NS1X_17LinearCombinationISN_fSN_fLNS_15FloatRoundStyleE2EEES1Q_S1U_JEEENSA_5SM1004TMEM4LOAD26SM100_TMEM_LOAD_32dp32b32xENSA_13SM90_TMA_LOADENS17_INS18_ILi2ELi4ELi3EEES1B_NSW_INSB_IJS1C_S1S_EEENSB_IJS1S_SE_EEEEEEENSA_39AutoVectorizingCopyWithAssumedAlignmentILi128EEENSA_14SM90_TMA_STOREES2C_S2E_S2E_EEEvvEEEEvNT_6ParamsE:
	.zero		3200


//--------------------- SYMBOLS --------------------------

	.type		.nv.reservedSmem.offset0,@object
	.size		.nv.reservedSmem.offset0,0x4
	.type		.nv.reservedSmem.cap,@object
	.size		.nv.reservedSmem.cap,0x4
	.type		__assertfail,@function
